	.target	sm_90a

	.elftype	@"ET_EXEC"


//--------------------- .note.nv.tkinfo           --------------------------
	.section	.note.nv.tkinfo,"",@"SHT_NOTE"
	.sectionflags	@"SHF_NOTE_NV_TKINFO"
	.tkinfo
        /*0018*/ 	.word	0x00000002
        /*0030*/ 	.string	""
        /*0030*/ 	.string	"ptxas"
        /*0030*/ 	.string	"Cuda compilation tools, release 13.0, V13.0.88"
        /*0030*/ 	.string	"Build cuda_13.0.r13.0/compiler.36424714_0"
        /*0030*/ 	.string	"-v  -suppress-debug-info  -lineinfo  -arch sm_90a "



//--------------------- .note.nv.cuinfo           --------------------------
	.section	.note.nv.cuinfo,"",@"SHT_NOTE"
	.sectionflags	@"SHF_NOTE_NV_CUINFO"
        /*0018*/ 	.short	0x0002
        /*001a*/ 	.short	0x005a
        /*001c*/ 	.short	0x0082
	.zero		2


//--------------------- .nv.info                  --------------------------
	.section	.nv.info,"",@"SHT_CUDA_INFO"
	.align	4


	//----- nvinfo : EIATTR_REGCOUNT
	.align		4
        /*0000*/ 	.byte	0x04, 0x2f
        /*0002*/ 	.short	(.L_1 - .L_0)
	.align		4
.L_0:
        /*0004*/ 	.word	index@(matmul_kernel)
        /*0008*/ 	.word	0x00000020


	//----- nvinfo : EIATTR_FRAME_SIZE
	.align		4
.L_1:
        /*000c*/ 	.byte	0x04, 0x11
        /*000e*/ 	.short	(.L_3 - .L_2)
	.align		4
.L_2:
        /*0010*/ 	.word	index@(matmul_kernel)
        /*0014*/ 	.word	0x00006980


	//----- nvinfo : EIATTR_MIN_STACK_SIZE
	.align		4
.L_3:
        /*0018*/ 	.byte	0x04, 0x12
        /*001a*/ 	.short	(.L_5 - .L_4)
	.align		4
.L_4:
        /*001c*/ 	.word	index@(matmul_kernel)
        /*0020*/ 	.word	0x00006980
.L_5:


//--------------------- .nv.compat                --------------------------
	.section	.nv.compat,"",@"SHT_CUDA_COMPAT_INFO"
	.align	4
        /*0000*/ 	.byte	0x02, 0x09, 0x01, 0x00, 0x02, 0x02, 0x01, 0x00, 0x02, 0x05, 0x05, 0x00, 0x03, 0x07, 0x01, 0x01
        /*0010*/ 	.byte	0x02, 0x03, 0x00, 0x00, 0x02, 0x06, 0x01, 0x00, 0x04, 0x0b, 0x08, 0x00, 0x00, 0x00, 0x00, 0x00
        /*0020*/ 	.byte	0x00, 0x00, 0x00, 0x00


//--------------------- .nv.info.matmul_kernel    --------------------------
	.section	.nv.info.matmul_kernel,"",@"SHT_CUDA_INFO"
	.sectionflags	@""
	.align	4


	//----- nvinfo : EIATTR_CUDA_API_VERSION
	.align		4
        /*0000*/ 	.byte	0x04, 0x37
        /*0002*/ 	.short	(.L_7 - .L_6)
.L_6:
        /*0004*/ 	.word	0x00000082


	//----- nvinfo : EIATTR_KPARAM_INFO
	.align		4
.L_7:
        /*0008*/ 	.byte	0x04, 0x17
        /*000a*/ 	.short	(.L_9 - .L_8)
.L_8:
        /*000c*/ 	.word	0x00000000
        /*0010*/ 	.short	0x000d
        /*0012*/ 	.short	0x0048
        /*0014*/ 	.byte	0x00, 0xf4, 0x21, 0x00


	//----- nvinfo : EIATTR_KPARAM_INFO
	.align		4
.L_9:
        /*0018*/ 	.byte	0x04, 0x17
        /*001a*/ 	.short	(.L_11 - .L_10)
.L_10:
        /*001c*/ 	.word	0x00000000
        /*0020*/ 	.short	0x000c
        /*0022*/ 	.short	0x0040
        /*0024*/ 	.byte	0x00, 0xf4, 0x21, 0x00


	//----- nvinfo : EIATTR_KPARAM_INFO
	.align		4
.L_11:
        /*0028*/ 	.byte	0x04, 0x17
        /*002a*/ 	.short	(.L_13 - .L_12)
.L_12:
        /*002c*/ 	.word	0x00000000
        /*0030*/ 	.short	0x000b
        /*0032*/ 	.short	0x0038
        /*0034*/ 	.byte	0x00, 0xf0, 0x11, 0x00


	//----- nvinfo : EIATTR_KPARAM_INFO
	.align		4
.L_13:
        /*0038*/ 	.byte	0x04, 0x17
        /*003a*/ 	.short	(.L_15 - .L_14)
.L_14:
        /*003c*/ 	.word	0x00000000
        /*0040*/ 	.short	0x000a
        /*0042*/ 	.short	0x0034
        /*0044*/ 	.byte	0x00, 0xf0, 0x11, 0x00


	//----- nvinfo : EIATTR_KPARAM_INFO
	.align		4
.L_15:
        /*0048*/ 	.byte	0x04, 0x17
        /*004a*/ 	.short	(.L_17 - .L_16)
.L_16:
        /*004c*/ 	.word	0x00000000
        /*0050*/ 	.short	0x0009
        /*0052*/ 	.short	0x0030
        /*0054*/ 	.byte	0x00, 0xf0, 0x11, 0x00


	//----- nvinfo : EIATTR_KPARAM_INFO
	.align		4
.L_17:
        /*0058*/ 	.byte	0x04, 0x17
        /*005a*/ 	.short	(.L_19 - .L_18)
.L_18:
        /*005c*/ 	.word	0x00000000
        /*0060*/ 	.short	0x0008
        /*0062*/ 	.short	0x002c
        /*0064*/ 	.byte	0x00, 0xf0, 0x11, 0x00


	//----- nvinfo : EIATTR_KPARAM_INFO
	.align		4
.L_19:
        /*0068*/ 	.byte	0x04, 0x17
        /*006a*/ 	.short	(.L_21 - .L_20)
.L_20:
        /*006c*/ 	.word	0x00000000
        /*0070*/ 	.short	0x0007
        /*0072*/ 	.short	0x0028
        /*0074*/ 	.byte	0x00, 0xf0, 0x11, 0x00


	//----- nvinfo : EIATTR_KPARAM_INFO
	.align		4
.L_21:
        /*0078*/ 	.byte	0x04, 0x17
        /*007a*/ 	.short	(.L_23 - .L_22)
.L_22:
        /*007c*/ 	.word	0x00000000
        /*0080*/ 	.short	0x0006
        /*0082*/ 	.short	0x0024
        /*0084*/ 	.byte	0x00, 0xf0, 0x11, 0x00


	//----- nvinfo : EIATTR_KPARAM_INFO
	.align		4
.L_23:
        /*0088*/ 	.byte	0x04, 0x17
        /*008a*/ 	.short	(.L_25 - .L_24)
.L_24:
        /*008c*/ 	.word	0x00000000
        /*0090*/ 	.short	0x0005
        /*0092*/ 	.short	0x0020
        /*0094*/ 	.byte	0x00, 0xf0, 0x11, 0x00


	//----- nvinfo : EIATTR_KPARAM_INFO
	.align		4
.L_25:
        /*0098*/ 	.byte	0x04, 0x17
        /*009a*/ 	.short	(.L_27 - .L_26)
.L_26:
        /*009c*/ 	.word	0x00000000
        /*00a0*/ 	.short	0x0004
        /*00a2*/ 	.short	0x001c
        /*00a4*/ 	.byte	0x00, 0xf0, 0x11, 0x00


	//----- nvinfo : EIATTR_KPARAM_INFO
	.align		4
.L_27:
        /*00a8*/ 	.byte	0x04, 0x17
        /*00aa*/ 	.short	(.L_29 - .L_28)
.L_28:
        /*00ac*/ 	.word	0x00000000
        /*00b0*/ 	.short	0x0003
        /*00b2*/ 	.short	0x0018
        /*00b4*/ 	.byte	0x00, 0xf0, 0x11, 0x00


	//----- nvinfo : EIATTR_KPARAM_INFO
	.align		4
.L_29:
        /*00b8*/ 	.byte	0x04, 0x17
        /*00ba*/ 	.short	(.L_31 - .L_30)
.L_30:
        /*00bc*/ 	.word	0x00000000
        /*00c0*/ 	.short	0x0002
        /*00c2*/ 	.short	0x0010
        /*00c4*/ 	.byte	0x00, 0xf4, 0x21, 0x00


	//----- nvinfo : EIATTR_KPARAM_INFO
	.align		4
.L_31:
        /*00c8*/ 	.byte	0x04, 0x17
        /*00ca*/ 	.short	(.L_33 - .L_32)
.L_32:
        /*00cc*/ 	.word	0x00000000
        /*00d0*/ 	.short	0x0001
        /*00d2*/ 	.short	0x0008
        /*00d4*/ 	.byte	0x00, 0xf4, 0x21, 0x00


	//----- nvinfo : EIATTR_KPARAM_INFO
	.align		4
.L_33:
        /*00d8*/ 	.byte	0x04, 0x17
        /*00da*/ 	.short	(.L_35 - .L_34)
.L_34:
        /*00dc*/ 	.word	0x00000000
        /*00e0*/ 	.short	0x0000
        /*00e2*/ 	.short	0x0000
        /*00e4*/ 	.byte	0x00, 0xf4, 0x21, 0x00


	//----- nvinfo : EIATTR_SPARSE_MMA_MASK
	.align		4
.L_35:
        /*00e8*/ 	.byte	0x03, 0x50
        /*00ea*/ 	.short	0x0000


	//----- nvinfo : EIATTR_MAXREG_COUNT
	.align		4
        /*00ec*/ 	.byte	0x03, 0x1b
        /*00ee*/ 	.short	0x00ff


	//----- nvinfo : EIATTR_NUM_BARRIERS
	.align		4
        /*00f0*/ 	.byte	0x02, 0x4c
        /*00f2*/ 	.byte	0x01
	.zero		1


	//----- nvinfo : EIATTR_ANNOTATIONS
	.align		4
        /*00f4*/ 	.byte	0x04, 0x55
        /*00f6*/ 	.short	(.L_37 - .L_36)


	//   ....[0]....
.L_36:
        /*00f8*/ 	.word	0x00000001
        /*00fc*/ 	.byte	0xe0, 0x00, 0x00, 0x00, 0x01, 0x00, 0x00, 0x00, 0x00, 0x01, 0x00, 0x00, 0x01, 0x00, 0x00, 0x00
        /* <DEDUP_REMOVED lines=371> */
        /*183c*/ 	.byte	0xd0, 0x98, 0x00, 0x00


	//----- nvinfo : EIATTR_MERCURY_ISA_VERSION
	.align		4
.L_37:
        /*1840*/ 	.byte	0x03, 0x5f
        /*1842*/ 	.short	0x0101


	//----- nvinfo : EIATTR_EXIT_INSTR_OFFSETS
	.align		4
        /*1844*/ 	.byte	0x04, 0x1c
        /*1846*/ 	.short	(.L_39 - .L_38)


	//   ....[0]....
.L_38:
        /*1848*/ 	.word	0x000a3160


	//   ....[1]....
        /*184c*/ 	.word	0x000a3190


	//----- nvinfo : EIATTR_REQNTID
	.align		4
.L_39:
        /*1850*/ 	.byte	0x04, 0x10
        /*1852*/ 	.short	(.L_41 - .L_40)
.L_40:
        /*1854*/ 	.word	0x00000040
        /*1858*/ 	.word	0x00000001
        /*185c*/ 	.word	0x00000001


	//----- nvinfo : EIATTR_CBANK_PARAM_SIZE
	.align		4
.L_41:
        /*1860*/ 	.byte	0x03, 0x19
        /*1862*/ 	.short	0x0050


	//----- nvinfo : EIATTR_PARAM_CBANK
	.align		4
        /*1864*/ 	.byte	0x04, 0x0a
        /*1866*/ 	.short	(.L_43 - .L_42)
	.align		4
.L_42:
        /*1868*/ 	.word	index@(.nv.constant0.matmul_kernel)
        /*186c*/ 	.short	0x0210
        /*186e*/ 	.short	0x0050


	//----- nvinfo : EIATTR_SW_WAR
	.align		4
.L_43:
        /*1870*/ 	.byte	0x04, 0x36
        /*1872*/ 	.short	(.L_45 - .L_44)
.L_44:
        /*1874*/ 	.word	0x00000008
.L_45:


//--------------------- .nv.callgraph             --------------------------
	.section	.nv.callgraph,"",@"SHT_CUDA_CALLGRAPH"
	.align	4
	.sectionentsize	8
	.align		4
        /*0000*/ 	.word	0x00000000
	.align		4
        /*0004*/ 	.word	0xffffffff
	.align		4
        /*0008*/ 	.word	0x00000000
	.align		4
        /*000c*/ 	.word	0xfffffffe
	.align		4
        /*0010*/ 	.word	0x00000000
	.align		4
        /*0014*/ 	.word	0xfffffffd
	.align		4
        /*0018*/ 	.word	0x00000000
	.align		4
        /*001c*/ 	.word	0xfffffffc


//--------------------- .text.matmul_kernel       --------------------------
	.section	.text.matmul_kernel,"ax",@progbits
	.align	128
        .global         matmul_kernel
        .type           matmul_kernel,@function
        .size           matmul_kernel,(.L_x_3 - matmul_kernel)
        .other          matmul_kernel,@"STO_CUDA_ENTRY STV_DEFAULT"
matmul_kernel:
.text.matmul_kernel:
[----:B------:R-:W0:Y:S08]  /*0000*/  LDC R1, c[0x0][0x28] ;  /* 0x00000a00ff017b82 */ /* 0x000e300000000800 */
[----:B------:R-:W1:Y:S01]  /*0010*/  LDC.64 R2, c[0x0][0x228] ;  /* 0x00008a00ff027b82 */ /* 0x000e620000000a00 */
[----:B0-----:R-:W-:Y:S01]  /*0020*/  VIADD R1, R1, 0xffff9680 ;  /* 0xffff968001017836 */ /* 0x001fe20000000000 */
[----:B------:R-:W-:Y:S01]  /*0030*/  UMOV UR4, 0x400 ;  /* 0x0000040000047882 */ /* 0x000fe20000000000 */
[----:B------:R-:W-:-:S02]  /*0040*/  CS2R R14, SRZ ;  /* 0x00000000000e7805 */ /* 0x000fc4000001ff00 */
[----:B------:R-:W-:Y:S02]  /*0050*/  CS2R R16, SRZ ;  /* 0x0000000000107805 */ /* 0x000fe4000001ff00 */
[----:B------:R-:W-:Y:S02]  /*0060*/  CS2R R18, SRZ ;  /* 0x0000000000127805 */ /* 0x000fe4000001ff00 */
[----:B------:R-:W-:Y:S02]  /*0070*/  CS2R R20, SRZ ;  /* 0x0000000000147805 */ /* 0x000fe4000001ff00 */
[----:B------:R-:W-:Y:S01]  /*0080*/  CS2R R22, SRZ ;  /* 0x0000000000167805 */ /* 0x000fe2000001ff00 */
[----:B------:R-:W0:Y:S01]  /*0090*/  LDC R29, c[0x0][0x230] ;  /* 0x00008c00ff1d7b82 */ /* 0x000e220000000800 */
[----:B------:R-:W-:Y:S02]  /*00a0*/  CS2R R24, SRZ ;  /* 0x0000000000187805 */ /* 0x000fe4000001ff00 */
[----:B------:R-:W-:-:S05]  /*00b0*/  CS2R R26, SRZ ;  /* 0x00000000001a7805 */ /* 0x000fca000001ff00 */
[----:B------:R-:W2:Y:S01]  /*00c0*/  S2UR UR5, SR_CgaCtaId ;  /* 0x00000000000579c3 */ /* 0x000ea20000008800 */
[----:B-1----:R-:W-:Y:S01]  /*00d0*/  VIADD R0, R3, 0x7f ;  /* 0x0000007f03007836 */ /* 0x002fe20000000000 */
[----:B------:R0:W-:Y:S04]  /*00e0*/  STL [R1+0x27f4], R3 ;  /* 0x0027f40301007387 */ /* 0x0001e80000100800 */
[----:B------:R-:W-:Y:S01]  /*00f0*/  SHF.R.S32.HI R5, RZ, 0x1f, R0 ;  /* 0x0000001fff057819 */ /* 0x000fe20000011400 */
[----:B------:R1:W-:Y:S03]  /*0100*/  STL [R1+0x27f8], R2 ;  /* 0x0027f80201007387 */ /* 0x0003e60000100800 */
[----:B------:R-:W-:Y:S01]  /*0110*/  LEA.HI R5, R5, R0, RZ, 0x7 ;  /* 0x0000000005057211 */ /* 0x000fe200078f38ff */
[----:B------:R-:W-:Y:S01]  /*0120*/  STL [R1], RZ ;  /* 0x000000ff01007387 */ /* 0x000fe20000100800 */
[----:B0-----:R-:W-:-:S02]  /*0130*/  VIADD R3, R29, 0x7f ;  /* 0x0000007f1d037836 */ /* 0x001fc40000000000 */
[----:B------:R-:W-:Y:S01]  /*0140*/  SHF.R.S32.HI R0, RZ, 0x7, R5 ;  /* 0x00000007ff007819 */ /* 0x000fe20000011405 */
[----:B------:R-:W-:Y:S01]  /*0150*/  STL [R1+0x4], RZ ;  /* 0x000004ff01007387 */ /* 0x000fe20000100800 */
[----:B------:R-:W-:Y:S01]  /*0160*/  ULDC.64 UR6, c[0x0][0x208] ;  /* 0x0000820000067ab9 */ /* 0x000fe20000000a00 */
[----:B--2---:R-:W-:Y:S02]  /*0170*/  ULEA UR4, UR5, UR4, 0x18 ;  /* 0x0000000405047291 */ /* 0x004fe4000f8ec03f */
[----:B------:R-:W-:Y:S01]  /*0180*/  IMAD.SHL.U32 R0, R0, 0x8, RZ ;  /* 0x0000000800007824 */ /* 0x000fe200078e00ff */
[----:B------:R-:W0:Y:S04]  /*0190*/  S2R R5, SR_CTAID.X ;  /* 0x0000000000057919 */ /* 0x000e280000002500 */
[-C--:B------:R-:W-:Y:S01]  /*01a0*/  IABS R9, R0.reuse ;  /* 0x0000000000097213 */ /* 0x080fe20000000000 */
[----:B------:R-:W-:Y:S01]  /*01b0*/  STL [R1+0x8], RZ ;  /* 0x000008ff01007387 */ /* 0x000fe20000100800 */
[----:B------:R-:W-:-:S02]  /*01c0*/  IABS R12, R0 ;  /* 0x00000000000c7213 */ /* 0x000fc40000000000 */
[----:B------:R-:W2:Y:S01]  /*01d0*/  I2F.RP R4, R9 ;  /* 0x0000000900047306 */ /* 0x000ea20000209400 */
[----:B------:R-:W-:Y:S04]  /*01e0*/  STL [R1+0xc], RZ ;  /* 0x00000cff01007387 */ /* 0x000fe80000100800 */
[----:B------:R-:W-:Y:S04]  /*01f0*/  STL [R1+0xd0], RZ ;  /* 0x0000d0ff01007387 */ /* 0x000fe80000100800 */
[----:B------:R-:W-:Y:S04]  /*0200*/  STL [R1+0xd4], RZ ;  /* 0x0000d4ff01007387 */ /* 0x000fe80000100800 */
[----:B------:R-:W-:Y:S01]  /*0210*/  STL [R1+0xd8], RZ ;  /* 0x0000d8ff01007387 */ /* 0x000fe20000100800 */
[----:B--2---:R-:W2:Y:S03]  /*0220*/  MUFU.RCP R4, R4 ;  /* 0x0000000400047308 */ /* 0x004ea60000001000 */
[----:B------:R-:W-:Y:S04]  /*0230*/  STL [R1+0xdc], RZ ;  /* 0x0000dcff01007387 */ /* 0x000fe80000100800 */
[----:B------:R-:W-:Y:S01]  /*0240*/  STL [R1+0xc0], RZ ;  /* 0x0000c0ff01007387 */ /* 0x000fe20000100800 */
[----:B0-----:R-:W-:-:S03]  /*0250*/  IABS R10, R5 ;  /* 0x00000005000a7213 */ /* 0x001fc60000000000 */
[----:B------:R-:W-:Y:S04]  /*0260*/  STL [R1+0xc4], RZ ;  /* 0x0000c4ff01007387 */ /* 0x000fe80000100800 */
[----:B------:R-:W-:Y:S01]  /*0270*/  STL [R1+0xc8], RZ ;  /* 0x0000c8ff01007387 */ /* 0x000fe20000100800 */
[----:B--2---:R-:W-:-:S03]  /*0280*/  VIADD R6, R4, 0xffffffe ;  /* 0x0ffffffe04067836 */ /* 0x004fc60000000000 */
[----:B------:R-:W-:Y:S01]  /*0290*/  STL [R1+0xcc], RZ ;  /* 0x0000ccff01007387 */ /* 0x000fe20000100800 */
[----:B------:R-:W-:Y:S01]  /*02a0*/  IMAD.MOV R4, RZ, RZ, -R12 ;  /* 0x000000ffff047224 */ /* 0x000fe200078e0a0c */
[----:B------:R-:W-:Y:S01]  /*02b0*/  CS2R R12, SRZ ;  /* 0x00000000000c7805 */ /* 0x000fe2000001ff00 */
[----:B------:R0:W2:Y:S01]  /*02c0*/  F2I.FTZ.U32.TRUNC.NTZ R7, R6 ;  /* 0x0000000600077305 */ /* 0x0000a2000021f000 */
[----:B------:R-:W-:Y:S04]  /*02d0*/  STL [R1+0xb0], RZ ;  /* 0x0000b0ff01007387 */ /* 0x000fe80000100800 */
[----:B------:R-:W-:Y:S04]  /*02e0*/  STL [R1+0xb4], RZ ;  /* 0x0000b4ff01007387 */ /* 0x000fe80000100800 */
[----:B------:R-:W-:Y:S01]  /*02f0*/  STL [R1+0xb8], RZ ;  /* 0x0000b8ff01007387 */ /* 0x000fe20000100800 */
[----:B0-----:R-:W-:-:S03]  /*0300*/  IMAD.MOV.U32 R6, RZ, RZ, RZ ;  /* 0x000000ffff067224 */ /* 0x001fc600078e00ff */
[----:B------:R-:W-:Y:S01]  /*0310*/  STL [R1+0xbc], RZ ;  /* 0x0000bcff01007387 */ /* 0x000fe20000100800 */
[----:B--2---:R-:W-:-:S03]  /*0320*/  IMAD.MOV R8, RZ, RZ, -R7 ;  /* 0x000000ffff087224 */ /* 0x004fc600078e0a07 */
[----:B------:R-:W-:Y:S01]  /*0330*/  STL [R1+0xa0], RZ ;  /* 0x0000a0ff01007387 */ /* 0x000fe20000100800 */
[----:B------:R-:W-:-:S03]  /*0340*/  IMAD R11, R8, R9, RZ ;  /* 0x00000009080b7224 */ /* 0x000fc600078e02ff */
[----:B------:R-:W-:Y:S01]  /*0350*/  STL [R1+0xa4], RZ ;  /* 0x0000a4ff01007387 */ /* 0x000fe20000100800 */
[----:B------:R-:W-:Y:S02]  /*0360*/  IMAD.MOV.U32 R8, RZ, RZ, R10 ;  /* 0x000000ffff087224 */ /* 0x000fe400078e000a */
[----:B------:R-:W-:Y:S01]  /*0370*/  IMAD.HI.U32 R7, R7, R11, R6 ;  /* 0x0000000b07077227 */ /* 0x000fe200078e0006 */
[----:B------:R-:W-:Y:S04]  /*0380*/  STL [R1+0xa8], RZ ;  /* 0x0000a8ff01007387 */ /* 0x000fe80000100800 */
[----:B------:R-:W-:Y:S01]  /*0390*/  STL [R1+0xac], RZ ;  /* 0x0000acff01007387 */ /* 0x000fe20000100800 */
[----:B------:R-:W-:-:S03]  /*03a0*/  IMAD.HI.U32 R7, R7, R8, RZ ;  /* 0x0000000807077227 */ /* 0x000fc600078e00ff */
[----:B------:R-:W-:Y:S01]  /*03b0*/  STL [R1+0x90], RZ ;  /* 0x000090ff01007387 */ /* 0x000fe20000100800 */
[----:B------:R-:W-:-:S03]  /*03c0*/  IMAD R4, R7, R4, R8 ;  /* 0x0000000407047224 */ /* 0x000fc600078e0208 */
[----:B------:R-:W-:Y:S02]  /*03d0*/  STL [R1+0x94], RZ ;  /* 0x000094ff01007387 */ /* 0x000fe40000100800 */
[----:B------:R-:W-:Y:S02]  /*03e0*/  ISETP.GT.U32.AND P1, PT, R9, R4, PT ;  /* 0x000000040900720c */ /* 0x000fe40003f24070 */
[----:B------:R-:W-:Y:S04]  /*03f0*/  STL [R1+0x98], RZ ;  /* 0x000098ff01007387 */ /* 0x000fe80000100800 */
[----:B------:R-:W-:Y:S04]  /*0400*/  STL [R1+0x9c], RZ ;  /* 0x00009cff01007387 */ /* 0x000fe80000100800 */
[----:B------:R-:W-:Y:S03]  /*0410*/  STL [R1+0x80], RZ ;  /* 0x000080ff01007387 */ /* 0x000fe60000100800 */
[----:B------:R-:W-:Y:S01]  /*0420*/  @!P1 IMAD.IADD R4, R4, 0x1, -R9 ;  /* 0x0000000104049824 */ /* 0x000fe200078e0a09 */
[----:B------:R-:W-:Y:S01]  /*0430*/  STL [R1+0x84], RZ ;  /* 0x000084ff01007387 */ /* 0x000fe20000100800 */
[----:B------:R-:W-:Y:S01]  /*0440*/  @!P1 VIADD R7, R7, 0x1 ;  /* 0x0000000107079836 */ /* 0x000fe20000000000 */
[----:B------:R-:W-:-:S02]  /*0450*/  ISETP.NE.AND P1, PT, R0, RZ, PT ;  /* 0x000000ff0000720c */ /* 0x000fc40003f25270 */
[----:B------:R-:W-:Y:S01]  /*0460*/  STL [R1+0x88], RZ ;  /* 0x000088ff01007387 */ /* 0x000fe20000100800 */
[----:B------:R-:W-:Y:S02]  /*0470*/  ISETP.GE.U32.AND P0, PT, R4, R9, PT ;  /* 0x000000090400720c */ /* 0x000fe40003f06070 */
[----:B------:R-:W-:Y:S01]  /*0480*/  LOP3.LUT R4, R5, R0, RZ, 0x3c, !PT ;  /* 0x0000000005047212 */ /* 0x000fe200078e3cff */
[----:B------:R-:W-:Y:S03]  /*0490*/  STL [R1+0x8c], RZ ;  /* 0x00008cff01007387 */ /* 0x000fe60000100800 */
[----:B------:R-:W-:Y:S01]  /*04a0*/  ISETP.GE.AND P2, PT, R4, RZ, PT ;  /* 0x000000ff0400720c */ /* 0x000fe20003f46270 */
[----:B------:R-:W-:Y:S01]  /*04b0*/  STL [R1+0x70], RZ ;  /* 0x000070ff01007387 */ /* 0x000fe20000100800 */
[----:B------:R-:W-:-:S03]  /*04c0*/  VIADD R4, R2, 0xff ;  /* 0x000000ff02047836 */ /* 0x000fc60000000000 */
[----:B------:R-:W-:Y:S02]  /*04d0*/  STL [R1+0x74], RZ ;  /* 0x000074ff01007387 */ /* 0x000fe40000100800 */
[----:B------:R-:W-:Y:S02]  /*04e0*/  @P0 VIADD R7, R7, 0x1 ;  /* 0x0000000107070836 */ /* 0x000fe40000000000 */
[----:B------:R-:W-:Y:S02]  /*04f0*/  STL [R1+0x78], RZ ;  /* 0x000078ff01007387 */ /* 0x000fe40000100800 */
[----:B------:R-:W-:Y:S01]  /*0500*/  IMAD.MOV.U32 R6, RZ, RZ, R7 ;  /* 0x000000ffff067224 */ /* 0x000fe200078e0007 */
[----:B------:R-:W-:Y:S01]  /*0510*/  SHF.R.S32.HI R7, RZ, 0x1f, R4 ;  /* 0x0000001fff077819 */ /* 0x000fe20000011404 */
[----:B------:R-:W-:Y:S02]  /*0520*/  STL [R1+0x7c], RZ ;  /* 0x00007cff01007387 */ /* 0x000fe40000100800 */
[----:B------:R-:W-:Y:S01]  /*0530*/  @!P2 IMAD.MOV R6, RZ, RZ, -R6 ;  /* 0x000000ffff06a224 */ /* 0x000fe200078e0a06 */
[----:B------:R-:W-:Y:S01]  /*0540*/  @!P1 LOP3.LUT R6, RZ, R0, RZ, 0x33, !PT ;  /* 0x00000000ff069212 */ /* 0x000fe200078e33ff */
[----:B------:R-:W-:Y:S01]  /*0550*/  STL [R1+0x60], RZ ;  /* 0x000060ff01007387 */ /* 0x000fe20000100800 */
[----:B------:R-:W-:-:S03]  /*0560*/  LEA.HI R7, R7, R4, RZ, 0x8 ;  /* 0x0000000407077211 */ /* 0x000fc600078f40ff */
[----:B------:R-:W-:Y:S01]  /*0570*/  STL [R1+0x64], RZ ;  /* 0x000064ff01007387 */ /* 0x000fe20000100800 */
[----:B------:R-:W-:Y:S02]  /*0580*/  IMAD.SHL.U32 R28, R6, 0x8, RZ ;  /* 0x00000008061c7824 */ /* 0x000fe400078e00ff */
[----:B------:R-:W-:Y:S01]  /*0590*/  IMAD.MOV R6, RZ, RZ, -R6 ;  /* 0x000000ffff067224 */ /* 0x000fe200078e0a06 */
[----:B------:R-:W-:Y:S02]  /*05a0*/  STL [R1+0x68], RZ ;  /* 0x000068ff01007387 */ /* 0x000fe40000100800 */
[----:B------:R-:W-:Y:S01]  /*05b0*/  LEA.HI.SX32 R4, R7, -R28, 0x18 ;  /* 0x8000001c07047211 */ /* 0x000fe200078fc2ff */
[----:B------:R-:W-:Y:S01]  /*05c0*/  IMAD R11, R0, R6, R5 ;  /* 0x00000006000b7224 */ /* 0x000fe200078e0205 */
[----:B------:R-:W-:Y:S01]  /*05d0*/  STL [R1+0x6c], RZ ;  /* 0x00006cff01007387 */ /* 0x000fe20000100800 */
[----:B------:R-:W-:Y:S01]  /*05e0*/  IMAD.MOV.U32 R6, RZ, RZ, RZ ;  /* 0x000000ffff067224 */ /* 0x000fe200078e00ff */
[----:B------:R-:W-:-:S02]  /*05f0*/  VIMNMX R4, R4, 0x8, PT ;  /* 0x0000000804047848 */ /* 0x000fc40003fe0100 */
[----:B------:R-:W-:Y:S02]  /*0600*/  STL [R1+0x50], RZ ;  /* 0x000050ff01007387 */ /* 0x000fe40000100800 */
[-C--:B------:R-:W-:Y:S02]  /*0610*/  IABS R10, R4.reuse ;  /* 0x00000004000a7213 */ /* 0x080fe40000000000 */
[----:B------:R-:W-:Y:S01]  /*0620*/  STL [R1+0x54], RZ ;  /* 0x000054ff01007387 */ /* 0x000fe20000100800 */
[----:B------:R-:W-:Y:S01]  /*0630*/  IABS R0, R4 ;  /* 0x0000000400007213 */ /* 0x000fe20000000000 */
[----:B------:R-:W0:Y:S02]  /*0640*/  I2F.RP R8, R10 ;  /* 0x0000000a00087306 */ /* 0x000e240000209400 */
[----:B------:R-:W-:Y:S04]  /*0650*/  STL [R1+0x58], RZ ;  /* 0x000058ff01007387 */ /* 0x000fe80000100800 */
[----:B------:R-:W-:Y:S04]  /*0660*/  STL [R1+0x5c], RZ ;  /* 0x00005cff01007387 */ /* 0x000fe80000100800 */
[----:B------:R-:W-:Y:S04]  /*0670*/  STL [R1+0x40], RZ ;  /* 0x000040ff01007387 */ /* 0x000fe80000100800 */
[----:B------:R-:W-:Y:S01]  /*0680*/  STL [R1+0x44], RZ ;  /* 0x000044ff01007387 */ /* 0x000fe20000100800 */
[----:B0-----:R-:W0:Y:S03]  /*0690*/  MUFU.RCP R8, R8 ;  /* 0x0000000800087308 */ /* 0x001e260000001000 */
[----:B------:R-:W-:Y:S04]  /*06a0*/  STL [R1+0x48], RZ ;  /* 0x000048ff01007387 */ /* 0x000fe80000100800 */
[----:B------:R-:W-:Y:S04]  /*06b0*/  STL [R1+0x4c], RZ ;  /* 0x00004cff01007387 */ /* 0x000fe80000100800 */
[----:B------:R-:W-:Y:S04]  /*06c0*/  STL [R1+0x30], RZ ;  /* 0x000030ff01007387 */ /* 0x000fe80000100800 */
[----:B------:R-:W-:Y:S01]  /*06d0*/  STL [R1+0x34], RZ ;  /* 0x000034ff01007387 */ /* 0x000fe20000100800 */
[----:B0-----:R-:W-:-:S03]  /*06e0*/  VIADD R7, R8, 0xffffffe ;  /* 0x0ffffffe08077836 */ /* 0x001fc60000000000 */
[----:B------:R-:W-:Y:S04]  /*06f0*/  STL [R1+0x38], RZ ;  /* 0x000038ff01007387 */ /* 0x000fe80000100800 */
[----:B------:R-:W-:Y:S01]  /*0700*/  STL [R1+0x3c], RZ ;  /* 0x00003cff01007387 */ /* 0x000fe20000100800 */
[----:B------:R-:W0:Y:S03]  /*0710*/  F2I.FTZ.U32.TRUNC.NTZ R7, R7 ;  /* 0x0000000700077305 */ /* 0x000e26000021f000 */
[----:B------:R-:W-:Y:S04]  /*0720*/  STL [R1+0x20], RZ ;  /* 0x000020ff01007387 */ /* 0x000fe80000100800 */
[----:B------:R-:W-:Y:S04]  /*0730*/  STL [R1+0x24], RZ ;  /* 0x000024ff01007387 */ /* 0x000fe80000100800 */
[----:B------:R-:W-:Y:S04]  /*0740*/  STL [R1+0x28], RZ ;  /* 0x000028ff01007387 */ /* 0x000fe80000100800 */
[----:B------:R-:W-:Y:S01]  /*0750*/  STL [R1+0x2c], RZ ;  /* 0x00002cff01007387 */ /* 0x000fe20000100800 */
[----:B0-----:R-:W-:-:S03]  /*0760*/  IMAD.MOV R9, RZ, RZ, -R7 ;  /* 0x000000ffff097224 */ /* 0x001fc600078e0a07 */
[----:B------:R-:W-:Y:S01]  /*0770*/  STL [R1+0x10], RZ ;  /* 0x000010ff01007387 */ /* 0x000fe20000100800 */
[----:B------:R-:W-:Y:S01]  /*0780*/  IMAD.MOV.U32 R5, RZ, RZ, R9 ;  /* 0x000000ffff057224 */ /* 0x000fe200078e0009 */
[----:B------:R-:W-:Y:S02]  /*0790*/  IABS R9, R11 ;  /* 0x0000000b00097213 */ /* 0x000fe40000000000 */
[----:B------:R-:W-:Y:S01]  /*07a0*/  STL [R1+0x14], RZ ;  /* 0x000014ff01007387 */ /* 0x000fe20000100800 */
[----:B------:R-:W-:-:S03]  /*07b0*/  IMAD R5, R5, R10, RZ ;  /* 0x0000000a05057224 */ /* 0x000fc600078e02ff */
[----:B------:R-:W-:Y:S01]  /*07c0*/  STL [R1+0x18], RZ ;  /* 0x000018ff01007387 */ /* 0x000fe20000100800 */
[----:B------:R-:W-:-:S03]  /*07d0*/  IMAD.HI.U32 R6, R7, R5, R6 ;  /* 0x0000000507067227 */ /* 0x000fc600078e0006 */
[----:B------:R-:W-:Y:S01]  /*07e0*/  STL [R1+0x1c], RZ ;  /* 0x00001cff01007387 */ /* 0x000fe20000100800 */
[----:B------:R-:W-:Y:S02]  /*07f0*/  IMAD.MOV R5, RZ, RZ, -R0 ;  /* 0x000000ffff057224 */ /* 0x000fe400078e0a00 */
[----:B------:R-:W-:Y:S01]  /*0800*/  IMAD.HI.U32 R0, R6, R9, RZ ;  /* 0x0000000906007227 */ /* 0x000fe200078e00ff */
[----:B------:R-:W-:Y:S01]  /*0810*/  STL [R1+0x350], RZ ;  /* 0x000350ff01007387 */ /* 0x000fe20000100800 */
[----:B------:R-:W-:Y:S02]  /*0820*/  CS2R R6, SRZ ;  /* 0x0000000000067805 */ /* 0x000fe4000001ff00 */
[----:B------:R-:W-:Y:S01]  /*0830*/  IMAD R5, R0, R5, R9 ;  /* 0x0000000500057224 */ /* 0x000fe200078e0209 */
[----:B------:R-:W-:Y:S01]  /*0840*/  STL [R1+0x354], RZ ;  /* 0x000354ff01007387 */ /* 0x000fe20000100800 */
[----:B------:R-:W-:-:S03]  /*0850*/  CS2R R8, SRZ ;  /* 0x0000000000087805 */ /* 0x000fc6000001ff00 */
[----:B------:R-:W-:Y:S01]  /*0860*/  STL [R1+0x358], RZ ;  /* 0x000358ff01007387 */ /* 0x000fe20000100800 */
[----:B------:R-:W-:-:S03]  /*0870*/  ISETP.GT.U32.AND P1, PT, R10, R5, PT ;  /* 0x000000050a00720c */ /* 0x000fc60003f24070 */
[----:B------:R-:W-:Y:S04]  /*0880*/  STL [R1+0x35c], RZ ;  /* 0x00035cff01007387 */ /* 0x000fe80000100800 */
[----:B------:R-:W-:Y:S04]  /*0890*/  STL [R1+0x340], RZ ;  /* 0x000340ff01007387 */ /* 0x000fe80000100800 */
[----:B------:R-:W-:Y:S02]  /*08a0*/  STL [R1+0x344], RZ ;  /* 0x000344ff01007387 */ /* 0x000fe40000100800 */
[----:B------:R-:W-:-:S02]  /*08b0*/  @!P1 IMAD.IADD R5, R5, 0x1, -R10 ;  /* 0x0000000105059824 */ /* 0x000fc400078e0a0a */
[----:B------:R-:W-:Y:S01]  /*08c0*/  STL [R1+0x348], RZ ;  /* 0x000348ff01007387 */ /* 0x000fe20000100800 */
[----:B------:R-:W-:Y:S01]  /*08d0*/  @!P1 VIADD R0, R0, 0x1 ;  /* 0x0000000100009836 */ /* 0x000fe20000000000 */
[----:B------:R-:W-:Y:S02]  /*08e0*/  ISETP.NE.AND P1, PT, R4, RZ, PT ;  /* 0x000000ff0400720c */ /* 0x000fe40003f25270 */
[----:B------:R-:W-:Y:S01]  /*08f0*/  STL [R1+0x34c], RZ ;  /* 0x00034cff01007387 */ /* 0x000fe20000100800 */
[----:B------:R-:W-:Y:S02]  /*0900*/  ISETP.GE.U32.AND P0, PT, R5, R10, PT ;  /* 0x0000000a0500720c */ /* 0x000fe40003f06070 */
[-C--:B------:R-:W-:Y:S01]  /*0910*/  LOP3.LUT R5, R11, R4.reuse, RZ, 0x3c, !PT ;  /* 0x000000040b057212 */ /* 0x080fe200078e3cff */
[----:B------:R-:W-:Y:S03]  /*0920*/  STL [R1+0x330], RZ ;  /* 0x000330ff01007387 */ /* 0x000fe60000100800 */
[----:B------:R-:W-:Y:S01]  /*0930*/  ISETP.GE.AND P2, PT, R5, RZ, PT ;  /* 0x000000ff0500720c */ /* 0x000fe20003f46270 */
[----:B------:R-:W-:Y:S04]  /*0940*/  STL [R1+0x334], RZ ;  /* 0x000334ff01007387 */ /* 0x000fe80000100800 */
[----:B------:R-:W-:Y:S02]  /*0950*/  STL [R1+0x338], RZ ;  /* 0x000338ff01007387 */ /* 0x000fe40000100800 */
[----:B------:R-:W-:Y:S01]  /*0960*/  @P0 VIADD R0, R0, 0x1 ;  /* 0x0000000100000836 */ /* 0x000fe20000000000 */
[----:B------:R-:W-:Y:S01]  /*0970*/  ISETP.GE.AND P0, PT, R3, 0x80, PT ;  /* 0x000000800300780c */ /* 0x000fe20003f06270 */
[----:B------:R-:W-:Y:S04]  /*0980*/  STL [R1+0x33c], RZ ;  /* 0x00033cff01007387 */ /* 0x000fe80000100800 */
[----:B------:R-:W-:Y:S01]  /*0990*/  STL [R1+0x320], RZ ;  /* 0x000320ff01007387 */ /* 0x000fe20000100800 */
[----:B------:R-:W-:Y:S01]  /*09a0*/  @!P2 IMAD.MOV R0, RZ, RZ, -R0 ;  /* 0x000000ffff00a224 */ /* 0x000fe200078e0a00 */
[----:B------:R-:W-:-:S02]  /*09b0*/  @!P1 LOP3.LUT R0, RZ, R4, RZ, 0x33, !PT ;  /* 0x00000004ff009212 */ /* 0x000fc400078e33ff */
[----:B------:R-:W-:Y:S03]  /*09c0*/  STL [R1+0x324], RZ ;  /* 0x000324ff01007387 */ /* 0x000fe60000100800 */
[----:B-1----:R-:W-:Y:S01]  /*09d0*/  IMAD.SHL.U32 R2, R0, 0x80, RZ ;  /* 0x0000008000027824 */ /* 0x002fe200078e00ff */
[----:B------:R-:W-:Y:S01]  /*09e0*/  STL [R1+0x328], RZ ;  /* 0x000328ff01007387 */ /* 0x000fe20000100800 */
[----:B------:R-:W-:Y:S02]  /*09f0*/  IMAD.MOV R5, RZ, RZ, -R0 ;  /* 0x000000ffff057224 */ /* 0x000fe400078e0a00 */
[C---:B------:R-:W-:Y:S01]  /*0a00*/  VIADD R3, R2.reuse, 0x1 ;  /* 0x0000000102037836 */ /* 0x040fe20000000000 */
[----:B------:R-:W-:Y:S01]  /*0a10*/  STL [R1+0x32c], RZ ;  /* 0x00032cff01007387 */ /* 0x000fe20000100800 */
[----:B------:R-:W-:Y:S02]  /*0a20*/  VIADD R0, R2, 0x2 ;  /* 0x0000000202007836 */ /* 0x000fe40000000000 */
[----:B------:R-:W-:Y:S01]  /*0a30*/  IMAD R5, R4, R5, R11 ;  /* 0x0000000504057224 */ /* 0x000fe200078e020b */
[----:B------:R-:W-:Y:S01]  /*0a40*/  STL [R1+0x310], RZ ;  /* 0x000310ff01007387 */ /* 0x000fe20000100800 */
[----:B------:R-:W-:-:S02]  /*0a50*/  CS2R R10, SRZ ;  /* 0x00000000000a7805 */ /* 0x000fc4000001ff00 */
[----:B------:R-:W-:Y:S01]  /*0a60*/  IMAD.IADD R28, R28, 0x1, R5 ;  /* 0x000000011c1c7824 */ /* 0x000fe200078e0205 */
[----:B------:R-:W-:Y:S01]  /*0a70*/  STL [R1+0x314], RZ ;  /* 0x000314ff01007387 */ /* 0x000fe20000100800 */
[----:B------:R-:W-:-:S03]  /*0a80*/  CS2R R4, SRZ ;  /* 0x0000000000047805 */ /* 0x000fc6000001ff00 */
[----:B------:R-:W-:Y:S04]  /*0a90*/  STL [R1+0x318], RZ ;  /* 0x000318ff01007387 */ /* 0x000fe80000100800 */
        /* <DEDUP_REMOVED lines=157> */
[----:B------:R-:W-:Y:S04]  /*1470*/  STL [R1+0xde0], R2 ;  /* 0x000de00201007387 */ /* 0x000fe80000100800 */
[----:B------:R0:W-:Y:S04]  /*1480*/  STL [R1+0x58c], R3 ;  /* 0x00058c0301007387 */ /* 0x0001e80000100800 */
[----:B------:R1:W-:Y:S01]  /*1490*/  STL [R1+0x588], R0 ;  /* 0x0005880001007387 */ /* 0x0003e20000100800 */
[----:B------:R-:W2:Y:S01]  /*14a0*/  S2R R29, SR_TID.X ;  /* 0x00000000001d7919 */ /* 0x000ea20000002100 */
[----:B0-----:R-:W-:-:S02]  /*14b0*/  VIADD R3, R2, 0x3 ;  /* 0x0000000302037836 */ /* 0x001fc40000000000 */
[----:B-1----:R-:W-:-:S03]  /*14c0*/  VIADD R0, R2, 0x4 ;  /* 0x0000000402007836 */ /* 0x002fc60000000000 */
[----:B------:R0:W-:Y:S04]  /*14d0*/  STL [R1+0x584], R3 ;  /* 0x0005840301007387 */ /* 0x0001e80000100800 */
[----:B------:R1:W-:Y:S01]  /*14e0*/  STL [R1+0x580], R0 ;  /* 0x0005800001007387 */ /* 0x0003e20000100800 */
[C---:B0-----:R-:W-:Y:S02]  /*14f0*/  VIADD R3, R2.reuse, 0x5 ;  /* 0x0000000502037836 */ /* 0x041fe40000000000 */
[----:B-1----:R-:W-:-:S03]  /*1500*/  VIADD R0, R2, 0x6 ;  /* 0x0000000602007836 */ /* 0x002fc60000000000 */
[----:B------:R0:W-:Y:S04]  /*1510*/  STL [R1+0x57c], R3 ;  /* 0x00057c0301007387 */ /* 0x0001e80000100800 */
[----:B------:R1:W-:Y:S01]  /*1520*/  STL [R1+0x578], R0 ;  /* 0x0005780001007387 */ /* 0x0003e20000100800 */
[C---:B0-----:R-:W-:Y:S01]  /*1530*/  VIADD R3, R2.reuse, 0x7 ;  /* 0x0000000702037836 */ /* 0x041fe20000000000 */
[----:B--2---:R-:W-:Y:S01]  /*1540*/  LOP3.LUT R29, R29, 0x3f, RZ, 0xc0, !PT ;  /* 0x0000003f1d1d7812 */ /* 0x004fe200078ec0ff */
[----:B-1----:R-:W-:-:S03]  /*1550*/  VIADD R0, R2, 0x8 ;  /* 0x0000000802007836 */ /* 0x002fc60000000000 */
[----:B------:R0:W-:Y:S04]  /*1560*/  STL [R1+0x574], R3 ;  /* 0x0005740301007387 */ /* 0x0001e80000100800 */
[----:B------:R1:W-:Y:S01]  /*1570*/  STL [R1+0x570], R0 ;  /* 0x0005700001007387 */ /* 0x0003e20000100800 */
[C---:B0-----:R-:W-:Y:S02]  /*1580*/  VIADD R3, R2.reuse, 0x9 ;  /* 0x0000000902037836 */ /* 0x041fe40000000000 */
        /* <DEDUP_REMOVED lines=79> */
[C---:B0-----:R-:W-:Y:S01]  /*1a80*/  IADD3 R3, R2.reuse, 0x31, RZ ;  /* 0x0000003102037810 */ /* 0x041fe20007ffe0ff */
[----:B-1----:R-:W-:-:S04]  /*1a90*/  VIADD R0, R2, 0x32 ;  /* 0x0000003202007836 */ /* 0x002fc80000000000 */
        /* <DEDUP_REMOVED lines=102> */
[----:B0-----:R-:W-:Y:S02]  /*2100*/  VIADD R3, R2, 0x65 ;  /* 0x0000006502037836 */ /* 0x001fe40000000000 */
[----:B-1----:R-:W-:-:S03]  /*2110*/  IMAD.SHL.U32 R0, R28, 0x100, RZ ;  /* 0x000001001c007824 */ /* 0x002fc600078e00ff */
[----:B------:R0:W-:Y:S02]  /*2120*/  STL [R1+0x3cc], R3 ;  /* 0x0003cc0301007387 */ /* 0x0001e40000100800 */
[----:B0-----:R-:W-:-:S05]  /*2130*/  VIADD R3, R2, 0x66 ;  /* 0x0000006602037836 */ /* 0x001fca0000000000 */
[----:B------:R0:W-:Y:S02]  /*2140*/  STL [R1+0x3c8], R3 ;  /* 0x0003c80301007387 */ /* 0x0001e40000100800 */
[----:B0-----:R-:W-:-:S05]  /*2150*/  VIADD R3, R2, 0x67 ;  /* 0x0000006702037836 */ /* 0x001fca0000000000 */
[----:B------:R0:W-:Y:S02]  /*2160*/  STL [R1+0x3c4], R3 ;  /* 0x0003c40301007387 */ /* 0x0001e40000100800 */
[----:B0-----:R-:W-:Y:S01]  /*2170*/  PRMT R3, R29, 0x6540, R28 ;  /* 0x000065401d037816 */ /* 0x001fe2000000001c */
[----:B------:R-:W-:Y:S01]  /*2180*/  VIADD R28, R2, 0x69 ;  /* 0x00000069021c7836 */ /* 0x000fe20000000000 */
[----:B------:R-:W-:Y:S01]  /*2190*/  LOP3.LUT R29, R0, 0x40, R29, 0xfe, !PT ;  /* 0x00000040001d7812 */ /* 0x000fe200078efe1d */
[----:B------:R-:W-:-:S04]  /*21a0*/  VIADD R0, R2, 0x68 ;  /* 0x0000006802007836 */ /* 0x000fc80000000000 */
[----:B------:R0:W-:Y:S04]  /*21b0*/  STL [R1+0xfdc], R29 ;  /* 0x000fdc1d01007387 */ /* 0x0001e80000100800 */
[----:B------:R-:W-:Y:S04]  /*21c0*/  STL [R1+0xfd8], R3 ;  /* 0x000fd80301007387 */ /* 0x000fe80000100800 */
[----:B------:R1:W-:Y:S01]  /*21d0*/  STL [R1+0x3c0], R0 ;  /* 0x0003c00001007387 */ /* 0x0003e20000100800 */
[----:B0-----:R-:W-:-:S03]  /*21e0*/  VIADD R29, R2, 0x6b ;  /* 0x0000006b021d7836 */ /* 0x001fc60000000000 */
[----:B------:R0:W-:Y:S01]  /*21f0*/  STL [R1+0x3bc], R28 ;  /* 0x0003bc1c01007387 */ /* 0x0001e20000100800 */
[C---:B-1----:R-:W-:Y:S02]  /*2200*/  VIADD R0, R2.reuse, 0x6a ;  /* 0x0000006a02007836 */ /* 0x042fe40000000000 */
[----:B0-----:R-:W-:-:S03]  /*2210*/  VIADD R28, R2, 0x6c ;  /* 0x0000006c021c7836 */ /* 0x001fc60000000000 */
[----:B------:R0:W-:Y:S04]  /*2220*/  STL [R1+0x3b8], R0 ;  /* 0x0003b80001007387 */ /* 0x0001e80000100800 */
[----:B------:R1:W-:Y:S04]  /*2230*/  STL [R1+0x3b4], R29 ;  /* 0x0003b41d01007387 */ /* 0x0003e80000100800 */
[----:B------:R2:W-:Y:S01]  /*2240*/  STL [R1+0x3b0], R28 ;  /* 0x0003b01c01007387 */ /* 0x0005e20000100800 */
[C---:B0-----:R-:W-:Y:S02]  /*2250*/  VIADD R0, R2.reuse, 0x6d ;  /* 0x0000006d02007836 */ /* 0x041fe40000000000 */
[----:B-1----:R-:W-:-:S03]  /*2260*/  VIADD R29, R2, 0x6e ;  /* 0x0000006e021d7836 */ /* 0x002fc60000000000 */
[----:B------:R0:W-:Y:S01]  /*2270*/  STL [R1+0x3ac], R0 ;  /* 0x0003ac0001007387 */ /* 0x0001e20000100800 */
[----:B--2---:R-:W-:-:S03]  /*2280*/  VIADD R28, R2, 0x6f ;  /* 0x0000006f021c7836 */ /* 0x004fc60000000000 */
        /* <DEDUP_REMOVED lines=26> */
[C---:B0-----:R-:W-:Y:S01]  /*2430*/  IADD3 R0, R2.reuse, 0x7c, RZ ;  /* 0x0000007c02007810 */ /* 0x041fe20007ffe0ff */
[----:B-1----:R-:W-:-:S04]  /*2440*/  VIADD R29, R2, 0x7d ;  /* 0x0000007d021d7836 */ /* 0x002fc80000000000 */
[----:B------:R0:W-:Y:S01]  /*2450*/  STL [R1+0x360], R0 ;  /* 0x0003600001007387 */ /* 0x0001e20000100800 */
[C---:B--2---:R-:W-:Y:S02]  /*2460*/  VIADD R28, R2.reuse, 0x7e ;  /* 0x0000007e021c7836 */ /* 0x044fe40000000000 */
[----:B0-----:R-:W-:Y:S01]  /*2470*/  VIADD R0, R2, 0x7f ;  /* 0x0000007f02007836 */ /* 0x001fe20000000000 */
[C---:B------:R-:W-:Y:S02]  /*2480*/  LOP3.LUT R2, R3.reuse, 0x80, RZ, 0xfc, !PT ;  /* 0x0000008003027812 */ /* 0x040fe400078efcff */
[----:B------:R-:W-:-:S03]  /*2490*/  LOP3.LUT R3, R3, 0xc0, RZ, 0xfc, !PT ;  /* 0x000000c003037812 */ /* 0x000fc600078efcff */
[----:B------:R0:W-:Y:S04]  /*24a0*/  STL [R1+0xfe4], R2 ;  /* 0x000fe40201007387 */ /* 0x0001e80000100800 */
[----:B0-----:R0:W5:Y:S04]  /*24b0*/  LDL.LU R2, [R1+0x27f8] ;  /* 0x0027f80001027983 */ /* 0x0011680000300800 */
[----:B------:R1:W-:Y:S04]  /*24c0*/  STL [R1+0xfe0], R3 ;  /* 0x000fe00301007387 */ /* 0x0003e80000100800 */
[----:B-1----:R0:W5:Y:S01]  /*24d0*/  LDL.LU R3, [R1+0x27f4] ;  /* 0x0027f40001037983 */ /* 0x0021620000300800 */
[----:B------:R-:W-:Y:S05]  /*24e0*/  @!P0 BRA `(.L_x_0) ;  /* 0x00000914004c8947 */ /* 0x000fea0003800000 */
[----:B------:R-:W2:Y:S01]  /*24f0*/  LDL.LU R26, [R1+0x3c0] ;  /* 0x0003c000011a7983 */ /* 0x000ea20000300800 */
[----:B-----5:R-:W-:Y:S01]  /*2500*/  IABS R10, R2 ;  /* 0x00000002000a7213 */ /* 0x020fe20000000000 */
[----:B------:R-:W-:Y:S01]  /*2510*/  ULDC.64 UR8, c[0x0][0x218] ;  /* 0x0000860000087ab9 */ /* 0x000fe20000000a00 */
[----:B------:R-:W-:Y:S01]  /*2520*/  IABS R5, R3 ;  /* 0x0000000300057213 */ /* 0x000fe20000000000 */
[----:B------:R-:W3:Y:S01]  /*2530*/  LDL.LU R27, [R1+0x3c4] ;  /* 0x0003c400011b7983 */ /* 0x000ee20000300800 */
[----:B------:R-:W-:Y:S01]  /*2540*/  ISETP.GE.AND P2, PT, R0, RZ, PT ;  /* 0x000000ff0000720c */ /* 0x000fe20003f46270 */
[----:B------:R-:W-:Y:S02]  /*2550*/  ULDC UR5, c[0x0][0x240] ;  /* 0x0000900000057ab9 */ /* 0x000fe40000000800 */
[----:B------:R-:W4:Y:S01]  /*2560*/  LDL.LU R24, [R1+0x3bc] ;  /* 0x0003bc0001187983 */ /* 0x000f220000300800 */
[----:B--2---:R-:W-:-:S03]  /*2570*/  IMAD.MOV.U32 R25, RZ, RZ, R26 ;  /* 0x000000ffff197224 */ /* 0x004fc600078e001a */
[----:B----4-:R1:W-:Y:S04]  /*2580*/  STL [R1+0x2a30], R24 ;  /* 0x002a301801007387 */ /* 0x0103e80000100800 */
[----:B------:R-:W2:Y:S04]  /*2590*/  LDL R19, [R1+0xfe4] ;  /* 0x000fe40001137983 */ /* 0x000ea80000100800 */
[----:B------:R-:W4:Y:S04]  /*25a0*/  LDL R26, [R1+0xfe0] ;  /* 0x000fe000011a7983 */ /* 0x000f280000100800 */
[----:B-1----:R-:W3:Y:S04]  /*25b0*/  LDL R24, [R1+0xfd8] ;  /* 0x000fd80001187983 */ /* 0x002ee80000100800 */
[----:B------:R-:W4:Y:S04]  /*25c0*/  LDL R20, [R1+0xde0] ;  /* 0x000de00001147983 */ /* 0x000f280000100800 */
[----:B------:R-:W4:Y:S04]  /*25d0*/  LDL.LU R21, [R1+0x364] ;  /* 0x0003640001157983 */ /* 0x000f280000300800 */
[----:B------:R-:W2:Y:S01]  /*25e0*/  LDL.LU R22, [R1+0x368] ;  /* 0x0003680001167983 */ /* 0x000ea20000300800 */
[----:B------:R-:W1:Y:S08]  /*25f0*/  I2F.RP R6, R10 ;  /* 0x0000000a00067306 */ /* 0x000e700000209400 */
[----:B------:R-:W0:Y:S08]  /*2600*/  I2F.RP R4, R5 ;  /* 0x0000000500047306 */ /* 0x000e300000209400 */
[----:B-1----:R-:W1:Y:S08]  /*2610*/  MUFU.RCP R6, R6 ;  /* 0x0000000600067308 */ /* 0x002e700000001000 */
[----:B0-----:R-:W0:Y:S01]  /*2620*/  MUFU.RCP R4, R4 ;  /* 0x0000000400047308 */ /* 0x001e220000001000 */
[----:B--2---:R2:W-:Y:S04]  /*2630*/  STL [R1+0x2a2c], R22 ;  /* 0x002a2c1601007387 */ /* 0x0045e80000100800 */
[----:B--2---:R-:W2:Y:S01]  /*2640*/  LDL R22, [R1+0xfdc] ;  /* 0x000fdc0001167983 */ /* 0x004ea20000100800 */
[----:B-1----:R-:W-:-:S02]  /*2650*/  VIADD R6, R6, 0xffffffe ;  /* 0x0ffffffe06067836 */ /* 0x002fc40000000000 */
[----:B0-----:R-:W-:Y:S01]  /*2660*/  VIADD R4, R4, 0xffffffe ;  /* 0x0ffffffe04047836 */ /* 0x001fe20000000000 */
[----:B---3--:R-:W-:Y:S01]  /*2670*/  IABS R8, R24 ;  /* 0x0000001800087213 */ /* 0x008fe20000000000 */
[----:B------:R0:W1:Y:S01]  /*2680*/  F2I.FTZ.U32.TRUNC.NTZ R7, R6 ;  /* 0x0000000600077305 */ /* 0x000062000021f000 */
[----:B------:R-:W3:Y:S07]  /*2690*/  LDL.LU R23, [R1+0x36c] ;  /* 0x00036c0001177983 */ /* 0x000eee0000300800 */
[----:B------:R1:W4:Y:S01]  /*26a0*/  F2I.FTZ.U32.TRUNC.NTZ R9, R4 ;  /* 0x0000000400097305 */ /* 0x000322000021f000 */
[----:B0-----:R-:W-:-:S02]  /*26b0*/  IMAD.MOV.U32 R6, RZ, RZ, RZ ;  /* 0x000000ffff067224 */ /* 0x001fc400078e00ff */
[----:B-1----:R-:W-:-:S04]  /*26c0*/  IMAD.MOV R4, RZ, RZ, -R7 ;  /* 0x000000ffff047224 */ /* 0x002fc800078e0a07 */
[----:B------:R-:W-:-:S04]  /*26d0*/  IMAD R12, R4, R10, RZ ;  /* 0x0000000a040c7224 */ /* 0x000fc800078e02ff */
[----:B------:R-:W-:-:S04]  /*26e0*/  IMAD.HI.U32 R12, R7, R12, R6 ;  /* 0x0000000c070c7227 */ /* 0x000fc800078e0006 */
[----:B------:R-:W-:Y:S02]  /*26f0*/  IMAD.MOV.U32 R7, RZ, RZ, R8 ;  /* 0x000000ffff077224 */ /* 0x000fe400078e0008 */
[----:B----4-:R-:W-:Y:S02]  /*2700*/  IMAD.MOV R8, RZ, RZ, -R9 ;  /* 0x000000ffff087224 */ /* 0x010fe400078e0a09 */
[----:B------:R-:W-:-:S04]  /*2710*/  IMAD.HI.U32 R13, R12, R7, RZ ;  /* 0x000000070c0d7227 */ /* 0x000fc800078e00ff */
[----:B------:R-:W-:-:S04]  /*2720*/  IMAD.MOV R13, RZ, RZ, -R13 ;  /* 0x000000ffff0d7224 */ /* 0x000fc800078e0a0d */
[----:B------:R-:W-:Y:S01]  /*2730*/  IMAD R7, R10, R13, R7 ;  /* 0x0000000d0a077224 */ /* 0x000fe200078e0207 */
[----:B------:R-:W-:Y:S02]  /*2740*/  IABS R13, R0 ;  /* 0x00000000000d7213 */ /* 0x000fe40000000000 */
[----:B------:R-:W-:Y:S02]  /*2750*/  ISETP.GE.AND P1, PT, R28, RZ, PT ;  /* 0x000000ff1c00720c */ /* 0x000fe40003f26270 */
[----:B------:R-:W-:Y:S02]  /*2760*/  ISETP.GT.U32.AND P0, PT, R10, R7, PT ;  /* 0x000000070a00720c */ /* 0x000fe40003f04070 */
[----:B------:R-:W-:Y:S02]  /*2770*/  IABS R14, R28 ;  /* 0x0000001c000e7213 */ /* 0x000fe40000000000 */
[----:B------:R-:W4:Y:S09]  /*2780*/  LDL.LU R28, [R1+0x360] ;  /* 0x00036000011c7983 */ /* 0x000f320000300800 */
[----:B------:R-:W-:Y:S01]  /*2790*/  @!P0 IMAD.IADD R7, R7, 0x1, -R10 ;  /* 0x0000000107078824 */ /* 0x000fe200078e0a0a */
[----:B------:R-:W-:-:S02]  /*27a0*/  ISETP.GE.AND P6, PT, R24, RZ, PT ;  /* 0x000000ff1800720c */ /* 0x000fc40003fc6270 */
[----:B------:R-:W3:Y:S01]  /*27b0*/  LDL.LU R24, [R1+0x2a30] ;  /* 0x002a300001187983 */ /* 0x000ee20000300800 */
[----:B--2---:R-:W-:-:S05]  /*27c0*/  IABS R4, R22 ;  /* 0x0000001600047213 */ /* 0x004fca0000000000 */
[----:B------:R-:W-:Y:S02]  /*27d0*/  IMAD.MOV.U32 R6, RZ, RZ, R4 ;  /* 0x000000ffff067224 */ /* 0x000fe400078e0004 */
[----:B------:R-:W-:Y:S02]  /*27e0*/  IMAD.MOV.U32 R4, RZ, RZ, R8 ;  /* 0x000000ffff047224 */ /* 0x000fe400078e0008 */
[----:B------:R-:W-:Y:S02]  /*27f0*/  IMAD.MOV.U32 R8, RZ, RZ, RZ ;  /* 0x000000ffff087224 */ /* 0x000fe400078e00ff */
[----:B------:R-:W-:-:S04]  /*2800*/  IMAD R4, R4, R5, RZ ;  /* 0x0000000504047224 */ /* 0x000fc800078e02ff */
[----:B------:R-:W-:Y:S01]  /*2810*/  IMAD.HI.U32 R4, R9, R4, R8 ;  /* 0x0000000409047227 */ /* 0x000fe200078e0008 */
[----:B------:R-:W-:-:S05]  /*2820*/  IABS R9, R19 ;  /* 0x0000001300097213 */ /* 0x000fca0000000000 */
[----:B------:R-:W-:-:S04]  /*2830*/  IMAD.HI.U32 R0, R12, R9, RZ ;  /* 0x000000090c007227 */ /* 0x000fc800078e00ff */
[----:B------:R-:W-:Y:S02]  /*2840*/  IMAD.MOV R0, RZ, RZ, -R0 ;  /* 0x000000ffff007224 */ /* 0x000fe400078e0a00 */
[----:B------:R-:W-:-:S04]  /*2850*/  IMAD.HI.U32 R11, R12, R6, RZ ;  /* 0x000000060c0b7227 */ /* 0x000fc800078e00ff */
[----:B------:R-:W-:Y:S02]  /*2860*/  IMAD R0, R10, R0, R9 ;  /* 0x000000000a007224 */ /* 0x000fe400078e0209 */
[----:B------:R-:W-:-:S03]  /*2870*/  IMAD.MOV R11, RZ, RZ, -R11 ;  /* 0x000000ffff0b7224 */ /* 0x000fc600078e0a0b */
[C---:B------:R-:W-:Y:S01]  /*2880*/  ISETP.GT.U32.AND P5, PT, R10.reuse, R0, PT ;  /* 0x000000000a00720c */ /* 0x040fe20003fa4070 */
[----:B------:R-:W-:-:S05]  /*2890*/  IMAD R6, R10, R11, R6 ;  /* 0x0000000b0a067224 */ /* 0x000fca00078e0206 */
[----:B------:R-:W-:Y:S01]  /*28a0*/  ISETP.GT.U32.AND P3, PT, R10, R6, PT ;  /* 0x000000060a00720c */ /* 0x000fe20003f64070 */
[----:B------:R-:W-:Y:S01]  /*28b0*/  IMAD.HI.U32 R9, R4, R14, RZ ;  /* 0x0000000e04097227 */ /* 0x000fe200078e00ff */
[----:B------:R-:W-:-:S05]  /*28c0*/  IABS R8, R20 ;  /* 0x0000001400087213 */ /* 0x000fca0000000000 */
[----:B------:R-:W-:Y:S01]  /*28d0*/  @!P5 IMAD.IADD R0, R0, 0x1, -R10 ;  /* 0x000000010000d824 */ /* 0x000fe200078e0a0a */
[----:B------:R-:W-:-:S04]  /*28e0*/  ISETP.GT.U32.AND P5, PT, R10, R7, PT ;  /* 0x000000070a00720c */ /* 0x000fc80003fa4070 */
[----:B------:R-:W-:Y:S01]  /*28f0*/  ISETP.GT.U32.AND P0, PT, R10, R0, PT ;  /* 0x000000000a00720c */ /* 0x000fe20003f04070 */
[----:B------:R-:W-:Y:S01]  /*2900*/  IMAD.HI.U32 R15, R4, R8, RZ ;  /* 0x00000008040f7227 */ /* 0x000fe200078e00ff */
[----:B------:R-:W-:-:S03]  /*2910*/  IABS R11, R26 ;  /* 0x0000001a000b7213 */ /* 0x000fc60000000000 */
[----:B------:R-:W-:Y:S02]  /*2920*/  IMAD.MOV R9, RZ, RZ, -R9 ;  /* 0x000000ffff097224 */ /* 0x000fe400078e0a09 */
[----:B------:R-:W-:Y:S02]  /*2930*/  @!P3 IMAD.IADD R6, R6, 0x1, -R10 ;  /* 0x000000010606b824 */ /* 0x000fe400078e0a0a */
[----:B------:R-:W-:Y:S02]  /*2940*/  IMAD.MOV R15, RZ, RZ, -R15 ;  /* 0x000000ffff0f7224 */ /* 0x000fe400078e0a0f */
[----:B------:R-:W-:Y:S01]  /*2950*/  IMAD R14, R5, R9, R14 ;  /* 0x00000009050e7224 */ /* 0x000fe200078e020e */
[----:B------:R-:W-:Y:S01]  /*2960*/  ISETP.GT.U32.AND P3, PT, R10, R6, PT ;  /* 0x000000060a00720c */ /* 0x000fe20003f64070 */
[----:B------:R-:W-:-:S04]  /*2970*/  IMAD.HI.U32 R16, R12, R11, RZ ;  /* 0x0000000b0c107227 */ /* 0x000fc800078e00ff */
[----:B------:R-:W-:Y:S02]  /*2980*/  @!P5 IMAD.IADD R7, R7, 0x1, -R10 ;  /* 0x000000010707d824 */ /* 0x000fe400078e0a0a */
[----:B------:R-:W-:-:S04]  /*2990*/  IMAD.HI.U32 R12, R4, R13, RZ ;  /* 0x0000000d040c7227 */ /* 0x000fc800078e00ff */
[C---:B------:R-:W-:Y:S01]  /*29a0*/  IMAD R8, R5.reuse, R15, R8 ;  /* 0x0000000f05087224 */ /* 0x040fe200078e0208 */
[----:B------:R-:W-:Y:S01]  /*29b0*/  IABS R15, R29 ;  /* 0x0000001d000f7213 */ /* 0x000fe20000000000 */
[----:B------:R-:W-:Y:S01]  /*29c0*/  @!P0 IMAD.IADD R0, R0, 0x1, -R10 ;  /* 0x0000000100008824 */ /* 0x000fe200078e0a0a */
[C---:B------:R-:W-:Y:S01]  /*29d0*/  ISETP.GT.U32.AND P0, PT, R5.reuse, R14, PT ;  /* 0x0000000e0500720c */ /* 0x040fe20003f04070 */
[----:B------:R-:W-:Y:S02]  /*29e0*/  IMAD.MOV R16, RZ, RZ, -R16 ;  /* 0x000000ffff107224 */ /* 0x000fe400078e0a10 */
[----:B------:R-:W-:Y:S01]  /*29f0*/  @!P6 IMAD.MOV R7, RZ, RZ, -R7 ;  /* 0x000000ffff07e224 */ /* 0x000fe200078e0a07 */
[----:B------:R-:W-:Y:S01]  /*2a00*/  ISETP.GE.AND P6, PT, R22, RZ, PT ;  /* 0x000000ff1600720c */ /* 0x000fe20003fc6270 */
[----:B------:R-:W-:Y:S01]  /*2a10*/  IMAD.MOV R12, RZ, RZ, -R12 ;  /* 0x000000ffff0c7224 */ /* 0x000fe200078e0a0c */
[----:B------:R-:W-:Y:S01]  /*2a20*/  IABS R9, R21 ;  /* 0x0000001500097213 */ /* 0x000fe20000000000 */
[----:B------:R-:W-:Y:S01]  /*2a30*/  IMAD R11, R10, R16, R11 ;  /* 0x000000100a0b7224 */ /* 0x000fe200078e020b */
[----:B------:R-:W2:Y:S01]  /*2a40*/  LDL.LU R22, [R1+0x2a2c] ;  /* 0x002a2c0001167983 */ /* 0x000ea20000300800 */
[----:B------:R-:W-:-:S02]  /*2a50*/  IMAD R13, R5, R12, R13 ;  /* 0x0000000c050d7224 */ /* 0x000fc400078e020d */
[----:B------:R-:W-:-:S04]  /*2a60*/  IMAD.HI.U32 R16, R4, R15, RZ ;  /* 0x0000000f04107227 */ /* 0x000fc800078e00ff */
[----:B------:R-:W-:-:S04]  /*2a70*/  IMAD.HI.U32 R17, R4, R9, RZ ;  /* 0x0000000904117227 */ /* 0x000fc800078e00ff */
[----:B------:R-:W-:Y:S02]  /*2a80*/  IMAD.MOV R16, RZ, RZ, -R16 ;  /* 0x000000ffff107224 */ /* 0x000fe400078e0a10 */
[----:B------:R-:W-:Y:S01]  /*2a90*/  @!P3 IMAD.IADD R6, R6, 0x1, -R10 ;  /* 0x000000010606b824 */ /* 0x000fe200078e0a0a */
[C---:B------:R-:W-:Y:S01]  /*2aa0*/  ISETP.GT.U32.AND P3, PT, R5.reuse, R13, PT ;  /* 0x0000000d0500720c */ /* 0x040fe20003f64070 */
[----:B------:R-:W-:Y:S02]  /*2ab0*/  IMAD.MOV R17, RZ, RZ, -R17 ;  /* 0x000000ffff117224 */ /* 0x000fe400078e0a11 */
[----:B------:R-:W-:Y:S01]  /*2ac0*/  IMAD R15, R5, R16, R15 ;  /* 0x00000010050f7224 */ /* 0x000fe200078e020f */
[----:B------:R-:W-:Y:S01]  /*2ad0*/  LOP3.LUT R16, RZ, R2, RZ, 0x33, !PT ;  /* 0x00000002ff107212 */ /* 0x000fe200078e33ff */
[----:B------:R-:W-:Y:S01]  /*2ae0*/  @!P0 IMAD.IADD R14, R14, 0x1, -R5 ;  /* 0x000000010e0e8824 */ /* 0x000fe200078e0a05 */
[----:B------:R-:W-:Y:S01]  /*2af0*/  ISETP.NE.AND P0, PT, R2, RZ, PT ;  /* 0x000000ff0200720c */ /* 0x000fe20003f05270 */
[----:B------:R-:W-:-:S02]  /*2b00*/  @!P6 IMAD.MOV R6, RZ, RZ, -R6 ;  /* 0x000000ffff06e224 */ /* 0x000fc400078e0a06 */
[----:B------:R-:W-:Y:S01]  /*2b10*/  IMAD R9, R5, R17, R9 ;  /* 0x0000001105097224 */ /* 0x000fe200078e0209 */
[C---:B------:R-:W-:Y:S02]  /*2b20*/  SEL R17, R16.reuse, R7, !P0 ;  /* 0x0000000710117207 */ /* 0x040fe40004000000 */
[----:B------:R-:W-:Y:S01]  /*2b30*/  SEL R7, R16, R6, !P0 ;  /* 0x0000000610077207 */ /* 0x000fe20004000000 */
[----:B------:R-:W-:Y:S01]  /*2b40*/  @!P3 IMAD.IADD R13, R13, 0x1, -R5 ;  /* 0x000000010d0db824 */ /* 0x000fe200078e0a05 */
[----:B------:R-:W-:Y:S01]  /*2b50*/  ISETP.GE.AND P3, PT, R26, RZ, PT ;  /* 0x000000ff1a00720c */ /* 0x000fe20003f66270 */
[----:B------:R-:W-:Y:S04]  /*2b60*/  STL [R1+0x79c], R17 ;  /* 0x00079c1101007387 */ /* 0x000fe80000100800 */
[----:B------:R0:W-:Y:S04]  /*2b70*/  STL [R1+0x798], R7 ;  /* 0x0007980701007387 */ /* 0x0001e80000100800 */
[----:B------:R-:W2:Y:S01]  /*2b80*/  LDL.LU R26, [R1+0x380] ;  /* 0x00038000011a7983 */ /* 0x000ea20000300800 */
[----:B------:R-:W-:-:S02]  /*2b90*/  ISETP.GT.U32.AND P4, PT, R10, R11, PT ;  /* 0x0000000b0a00720c */ /* 0x000fc40003f84070 */
[----:B------:R-:W-:-:S11]  /*2ba0*/  ISETP.GT.U32.AND P5, PT, R5, R8, PT ;  /* 0x000000080500720c */ /* 0x000fd60003fa4070 */
[----:B------:R-:W-:-:S05]  /*2bb0*/  @!P4 IMAD.IADD R11, R11, 0x1, -R10 ;  /* 0x000000010b0bc824 */ /* 0x000fca00078e0a0a */
[----:B------:R-:W-:Y:S01]  /*2bc0*/  ISETP.GT.U32.AND P4, PT, R10, R11, PT ;  /* 0x0000000b0a00720c */ /* 0x000fe20003f84070 */
[----:B------:R-:W-:Y:S01]  /*2bd0*/  @!P5 IMAD.IADD R8, R8, 0x1, -R5 ;  /* 0x000000010808d824 */ /* 0x000fe200078e0a05 */
[----:B------:R-:W-:-:S11]  /*2be0*/  ISETP.GE.AND P5, PT, R19, RZ, PT ;  /* 0x000000ff1300720c */ /* 0x000fd60003fa6270 */
[----:B------:R-:W-:Y:S01]  /*2bf0*/  @!P4 IMAD.IADD R11, R11, 0x1, -R10 ;  /* 0x000000010b0bc824 */ /* 0x000fe200078e0a0a */
[C---:B------:R-:W-:Y:S01]  /*2c00*/  ISETP.GT.U32.AND P4, PT, R5.reuse, R15, PT ;  /* 0x0000000f0500720c */ /* 0x040fe20003f84070 */
[----:B------:R-:W-:Y:S01]  /*2c10*/  @!P5 IMAD.MOV R0, RZ, RZ, -R0 ;  /* 0x000000ffff00d224 */ /* 0x000fe200078e0a00 */
[----:B------:R-:W-:-:S11]  /*2c20*/  ISETP.GT.U32.AND P6, PT, R5, R13, PT ;  /* 0x0000000d0500720c */ /* 0x000fd60003fc4070 */
[----:B------:R-:W-:Y:S01]  /*2c30*/  @!P4 IMAD.IADD R15, R15, 0x1, -R5 ;  /* 0x000000010f0fc824 */ /* 0x000fe200078e0a05 */
[C---:B------:R-:W-:Y:S02]  /*2c40*/  ISETP.GT.U32.AND P4, PT, R5.reuse, R8, PT ;  /* 0x000000080500720c */ /* 0x040fe40003f84070 */
[----:B------:R-:W-:Y:S01]  /*2c50*/  SEL R6, R16, R0, !P0 ;  /* 0x0000000010067207 */ /* 0x000fe20004000000 */
[----:B------:R-:W-:Y:S01]  /*2c60*/  @!P3 IMAD.MOV R11, RZ, RZ, -R11 ;  /* 0x000000ffff0bb224 */ /* 0x000fe200078e0a0b */
[----:B----4-:R-:W-:Y:S02]  /*2c70*/  IABS R12, R28 ;  /* 0x0000001c000c7213 */ /* 0x010fe40000000000 */
[----:B------:R-:W-:Y:S01]  /*2c80*/  ISETP.GT.U32.AND P5, PT, R5, R14, PT ;  /* 0x0000000e0500720c */ /* 0x000fe20003fa4070 */
[----:B------:R-:W-:Y:S04]  /*2c90*/  STL [R1+0x794], R6 ;  /* 0x0007940601007387 */ /* 0x000fe80000100800 */
[----:B------:R-:W4:Y:S02]  /*2ca0*/  LDL.LU R19, [R1+0x384] ;  /* 0x0003840001137983 */ /* 0x000f240000300800 */
[----:B------:R-:W-:Y:S01]  /*2cb0*/  @!P4 IMAD.IADD R8, R8, 0x1, -R5 ;  /* 0x000000010808c824 */ /* 0x000fe200078e0a05 */
[----:B------:R-:W-:Y:S01]  /*2cc0*/  ISETP.GE.AND P4, PT, R20, RZ, PT ;  /* 0x000000ff1400720c */ /* 0x000fe20003f86270 */
[----:B------:R-:W-:Y:S01]  /*2cd0*/  IMAD.HI.U32 R18, R4, R12, RZ ;  /* 0x0000000c04127227 */ /* 0x000fe200078e00ff */
[----:B------:R-:W-:-:S02]  /*2ce0*/  SEL R0, R16, R11, !P0 ;  /* 0x0000000b10007207 */ /* 0x000fc40004000000 */
[----:B------:R-:W-:Y:S01]  /*2cf0*/  ISETP.GT.U32.AND P0, PT, R5, R15, PT ;  /* 0x0000000f0500720c */ /* 0x000fe20003f04070 */
[----:B------:R-:W-:Y:S02]  /*2d00*/  @!P6 IMAD.IADD R13, R13, 0x1, -R5 ;  /* 0x000000010d0de824 */ /* 0x000fe400078e0a05 */
[----:B------:R-:W-:Y:S02]  /*2d10*/  IMAD.MOV R18, RZ, RZ, -R18 ;  /* 0x000000ffff127224 */ /* 0x000fe400078e0a12 */
[----:B0-----:R-:W-:Y:S02]  /*2d20*/  IMAD.MOV.U32 R7, RZ, RZ, R13 ;  /* 0x000000ffff077224 */ /* 0x001fe400078e000d */
[----:B------:R-:W-:Y:S02]  /*2d30*/  IMAD R12, R5, R18, R12 ;  /* 0x00000012050c7224 */ /* 0x000fe400078e020c */
[----:B------:R-:W-:Y:S01]  /*2d40*/  @!P5 IMAD.IADD R14, R14, 0x1, -R5 ;  /* 0x000000010e0ed824 */ /* 0x000fe200078e0a05 */
[----:B------:R-:W-:Y:S01]  /*2d50*/  ISETP.GE.AND P5, PT, R29, RZ, PT ;  /* 0x000000ff1d00720c */ /* 0x000fe20003fa6270 */
[----:B------:R-:W-:-:S02]  /*2d60*/  @!P4 IMAD.MOV R8, RZ, RZ, -R8 ;  /* 0x000000ffff08c224 */ /* 0x000fc400078e0a08 */
[----:B------:R-:W-:Y:S01]  /*2d70*/  @!P2 IMAD.MOV R7, RZ, RZ, -R7 ;  /* 0x000000ffff07a224 */ /* 0x000fe200078e0a07 */
[----:B------:R-:W-:Y:S01]  /*2d80*/  STL [R1+0x790], R0 ;  /* 0x0007900001007387 */ /* 0x000fe20000100800 */
[----:B------:R-:W-:Y:S01]  /*2d90*/  ISETP.GT.U32.AND P3, PT, R5, R12, PT ;  /* 0x0000000c0500720c */ /* 0x000fe20003f64070 */
[----:B------:R-:W-:Y:S02]  /*2da0*/  @!P0 IMAD.IADD R15, R15, 0x1, -R5 ;  /* 0x000000010f0f8824 */ /* 0x000fe400078e0a05 */
[----:B------:R-:W4:Y:S04]  /*2db0*/  LDL.LU R20, [R1+0x388] ;  /* 0x0003880001147983 */ /* 0x000f280000300800 */
[----:B------:R0:W-:Y:S04]  /*2dc0*/  STL [R1+0x18c], R8 ;  /* 0x00018c0801007387 */ /* 0x0001e80000100800 */
[----:B------:R1:W-:Y:S01]  /*2dd0*/  STL [R1+0x1a0], R7 ;  /* 0x0001a00701007387 */ /* 0x0003e20000100800 */
[----:B------:R-:W-:Y:S01]  /*2de0*/  ISETP.GT.U32.AND P6, PT, R5, R9, PT ;  /* 0x000000090500720c */ /* 0x000fe20003fc4070 */
[----:B0-----:R-:W-:-:S02]  /*2df0*/  IMAD.MOV.U32 R8, RZ, RZ, R15 ;  /* 0x000000ffff087224 */ /* 0x001fc400078e000f */
[----:B-1----:R-:W-:Y:S02]  /*2e00*/  IMAD.MOV.U32 R7, RZ, RZ, R14 ;  /* 0x000000ffff077224 */ /* 0x002fe400078e000e */
[----:B------:R-:W-:Y:S02]  /*2e10*/  @!P5 IMAD.MOV R8, RZ, RZ, -R8 ;  /* 0x000000ffff08d224 */ /* 0x000fe400078e0a08 */
[----:B------:R-:W-:Y:S02]  /*2e20*/  @!P1 IMAD.MOV R7, RZ, RZ, -R7 ;  /* 0x000000ffff079224 */ /* 0x000fe400078e0a07 */
[--C-:B------:R-:W-:Y:S01]  /*2e30*/  @!P3 IMAD.IADD R12, R12, 0x1, -R5.reuse ;  /* 0x000000010c0cb824 */ /* 0x100fe200078e0a05 */
[----:B------:R-:W-:Y:S02]  /*2e40*/  ISETP.GE.AND P3, PT, R21, RZ, PT ;  /* 0x000000ff1500720c */ /* 0x000fe40003f66270 */
[----:B------:R-:W-:Y:S04]  /*2e50*/  STL [R1+0x19c], R7 ;  /* 0x00019c0701007387 */ /* 0x000fe80000100800 */
[----:B------:R-:W-:Y:S04]  /*2e60*/  STL [R1+0x198], R8 ;  /* 0x0001980801007387 */ /* 0x000fe80000100800 */
[----:B------:R-:W4:Y:S01]  /*2e70*/  LDL.LU R21, [R1+0x38c] ;  /* 0x00038c0001157983 */ /* 0x000f220000300800 */
[----:B------:R-:W-:Y:S01]  /*2e80*/  @!P6 IMAD.IADD R9, R9, 0x1, -R5 ;  /* 0x000000010909e824 */ /* 0x000fe200078e0a05 */
[----:B------:R-:W-:-:S04]  /*2e90*/  ISETP.GT.U32.AND P6, PT, R5, R12, PT ;  /* 0x0000000c0500720c */ /* 0x000fc80003fc4070 */
[----:B------:R-:W-:Y:S02]  /*2ea0*/  ISETP.GT.U32.AND P2, PT, R5, R9, PT ;  /* 0x000000090500720c */ /* 0x000fe40003f44070 */
[----:B---3--:R-:W-:-:S07]  /*2eb0*/  IABS R10, R23 ;  /* 0x00000017000a7213 */ /* 0x008fce0000000000 */
[----:B------:R-:W-:Y:S01]  /*2ec0*/  @!P6 IMAD.IADD R12, R12, 0x1, -R5 ;  /* 0x000000010c0ce824 */ /* 0x000fe200078e0a05 */
[----:B------:R-:W-:-:S03]  /*2ed0*/  ISETP.GE.AND P6, PT, R23, RZ, PT ;  /* 0x000000ff1700720c */ /* 0x000fc60003fc6270 */
[----:B------:R-:W-:Y:S01]  /*2ee0*/  @!P2 IMAD.IADD R9, R9, 0x1, -R5 ;  /* 0x000000010909a824 */ /* 0x000fe200078e0a05 */
[----:B--2---:R-:W-:-:S05]  /*2ef0*/  IABS R2, R22 ;  /* 0x0000001600027213 */ /* 0x004fca0000000000 */
[----:B------:R-:W-:Y:S01]  /*2f00*/  IMAD.HI.U32 R0, R4, R2, RZ ;  /* 0x0000000204007227 */ /* 0x000fe200078e00ff */
[----:B------:R-:W-:Y:S02]  /*2f10*/  ISETP.GE.AND P1, PT, R22, RZ, PT ;  /* 0x000000ff1600720c */ /* 0x000fe40003f26270 */
[----:B------:R-:W2:Y:S01]  /*2f20*/  LDL.LU R22, [R1+0x390] ;  /* 0x0003900001167983 */ /* 0x000ea20000300800 */
[----:B------:R-:W-:-:S03]  /*2f30*/  IMAD.MOV R0, RZ, RZ, -R0 ;  /* 0x000000ffff007224 */ /* 0x000fc600078e0a00 */
[----:B------:R-:W3:Y:S01]  /*2f40*/  LDL.LU R23, [R1+0x394] ;  /* 0x0003940001177983 */ /* 0x000ee20000300800 */
[C---:B------:R-:W-:Y:S01]  /*2f50*/  IMAD R0, R5.reuse, R0, R2 ;  /* 0x0000000005007224 */ /* 0x040fe200078e0202 */
[----:B------:R-:W-:Y:S02]  /*2f60*/  IABS R2, R26 ;  /* 0x0000001a00027213 */ /* 0x000fe40000000000 */
[----:B------:R-:W-:Y:S02]  /*2f70*/  ISETP.GE.AND P2, PT, R26, RZ, PT ;  /* 0x000000ff1a00720c */ /* 0x000fe40003f46270 */
[----:B------:R-:W3:Y:S01]  /*2f80*/  LDL.LU R26, [R1+0x398] ;  /* 0x00039800011a7983 */ /* 0x000ee20000300800 */
[----:B------:R-:W-:Y:S02]  /*2f90*/  ISETP.GT.U32.AND P4, PT, R5, R0, PT ;  /* 0x000000000500720c */ /* 0x000fe40003f84070 */
[----:B------:R-:W-:-:S11]  /*2fa0*/  ISETP.GE.AND P0, PT, R28, RZ, PT ;  /* 0x000000ff1c00720c */ /* 0x000fd60003f06270 */
[----:B------:R-:W-:-:S05]  /*2fb0*/  @!P4 IMAD.IADD R0, R0, 0x1, -R5 ;  /* 0x000000010000c824 */ /* 0x000fca00078e0a05 */
[----:B------:R-:W-:Y:S01]  /*2fc0*/  ISETP.GT.U32.AND P4, PT, R5, R0, PT ;  /* 0x000000000500720c */ /* 0x000fe20003f84070 */
[----:B------:R-:W-:-:S04]  /*2fd0*/  IMAD.HI.U32 R6, R4, R10, RZ ;  /* 0x0000000a04067227 */ /* 0x000fc800078e00ff */
[----:B------:R-:W-:Y:S02]  /*2fe0*/  IMAD.MOV R6, RZ, RZ, -R6 ;  /* 0x000000ffff067224 */ /* 0x000fe400078e0a06 */
[----:B------:R-:W-:Y:S02]  /*2ff0*/  @!P0 IMAD.MOV R12, RZ, RZ, -R12 ;  /* 0x000000ffff0c8224 */ /* 0x000fe400078e0a0c */
[----:B------:R-:W-:-:S04]  /*3000*/  IMAD R6, R5, R6, R10 ;  /* 0x0000000605067224 */ /* 0x000fc800078e020a */
[----:B------:R-:W-:Y:S01]  /*3010*/  @!P4 IMAD.IADD R0, R0, 0x1, -R5 ;  /* 0x000000010000c824 */ /* 0x000fe200078e0a05 */
[----:B------:R0:W-:Y:S01]  /*3020*/  STL [R1+0x194], R12 ;  /* 0x0001940c01007387 */ /* 0x0001e20000100800 */
[----:B------:R-:W-:Y:S01]  /*3030*/  ISETP.GT.U32.AND P5, PT, R5, R6, PT ;  /* 0x000000060500720c */ /* 0x000fe20003fa4070 */
[----:B------:R-:W-:Y:S02]  /*3040*/  @!P3 IMAD.MOV R9, RZ, RZ, -R9 ;  /* 0x000000ffff09b224 */ /* 0x000fe400078e0a09 */
[----:B0-----:R-:W-:Y:S01]  /*3050*/  IMAD.MOV.U32 R12, RZ, RZ, R0 ;  /* 0x000000ffff0c7224 */ /* 0x001fe200078e0000 */
[----:B----4-:R-:W-:-:S03]  /*3060*/  IABS R7, R19 ;  /* 0x0000001300077213 */ /* 0x010fc60000000000 */
[----:B------:R-:W-:Y:S02]  /*3070*/  @!P1 IMAD.MOV R12, RZ, RZ, -R12 ;  /* 0x000000ffff0c9224 */ /* 0x000fe400078e0a0c */
[----:B------:R-:W-:Y:S01]  /*3080*/  IMAD.HI.U32 R11, R4, R7, RZ ;  /* 0x00000007040b7227 */ /* 0x000fe200078e00ff */
[----:B------:R-:W-:Y:S03]  /*3090*/  STL [R1+0x190], R9 ;  /* 0x0001900901007387 */ /* 0x000fe60000100800 */
[----:B------:R-:W-:Y:S01]  /*30a0*/  IMAD.MOV R11, RZ, RZ, -R11 ;  /* 0x000000ffff0b7224 */ /* 0x000fe200078e0a0b */
[----:B------:R0:W-:Y:S03]  /*30b0*/  STL [R1+0x188], R12 ;  /* 0x0001880c01007387 */ /* 0x0001e60000100800 */
[C---:B------:R-:W-:Y:S01]  /*30c0*/  IMAD R7, R5.reuse, R11, R7 ;  /* 0x0000000b05077224 */ /* 0x040fe200078e0207 */
[----:B------:R-:W4:Y:S04]  /*30d0*/  LDL.LU R18, [R1+0x39c] ;  /* 0x00039c0001127983 */ /* 0x000f280000300800 */
[----:B------:R-:W4:Y:S01]  /*30e0*/  LDL.LU R28, [R1+0x3a0] ;  /* 0x0003a000011c7983 */ /* 0x000f220000300800 */
[----:B------:R-:W-:Y:S01]  /*30f0*/  ISETP.GT.U32.AND P1, PT, R5, R7, PT ;  /* 0x000000070500720c */ /* 0x000fe20003f24070 */
[----:B------:R-:W-:-:S02]  /*3100*/  @!P5 IMAD.IADD R6, R6, 0x1, -R5 ;  /* 0x000000010606d824 */ /* 0x000fc400078e0a05 */
[----:B------:R-:W-:-:S03]  /*3110*/  IMAD.HI.U32 R10, R4, R2, RZ ;  /* 0x00000002040a7227 */ /* 0x000fc600078e00ff */
[----:B------:R-:W-:Y:S01]  /*3120*/  ISETP.GT.U32.AND P0, PT, R5, R6, PT ;  /* 0x000000060500720c */ /* 0x000fe20003f04070 */
[----:B------:R-:W-:Y:S01]  /*3130*/  IMAD.MOV R10, RZ, RZ, -R10 ;  /* 0x000000ffff0a7224 */ /* 0x000fe200078e0a0a */
[----:B------:R-:W-:-:S03]  /*3140*/  IABS R8, R20 ;  /* 0x0000001400087213 */ /* 0x000fc60000000000 */
[----:B------:R-:W-:Y:S02]  /*3150*/  IMAD R2, R5, R10, R2 ;  /* 0x0000000a05027224 */ /* 0x000fe400078e0202 */
[----:B------:R-:W-:Y:S02]  /*3160*/  @!P1 IMAD.IADD R7, R7, 0x1, -R5 ;  /* 0x0000000107079824 */ /* 0x000fe400078e0a05 */
[----:B------:R-:W-:-:S03]  /*3170*/  IMAD.HI.U32 R10, R4, R8, RZ ;  /* 0x00000008040a7227 */ /* 0x000fc600078e00ff */
[----:B------:R-:W-:Y:S01]  /*3180*/  ISETP.GT.U32.AND P1, PT, R5, R7, PT ;  /* 0x000000070500720c */ /* 0x000fe20003f24070 */
[----:B------:R-:W-:Y:S02]  /*3190*/  IMAD.MOV R10, RZ, RZ, -R10 ;  /* 0x000000ffff0a7224 */ /* 0x000fe400078e0a0a */
[----:B------:R-:W-:Y:S01]  /*31a0*/  @!P0 IMAD.IADD R6, R6, 0x1, -R5 ;  /* 0x0000000106068824 */ /* 0x000fe200078e0a05 */
[----:B------:R-:W-:Y:S01]  /*31b0*/  ISETP.GE.AND P5, PT, R19, RZ, PT ;  /* 0x000000ff1300720c */ /* 0x000fe20003fa6270 */
[----:B------:R-:W-:Y:S01]  /*31c0*/  IMAD R8, R5, R10, R8 ;  /* 0x0000000a05087224 */ /* 0x000fe200078e0208 */
[----:B------:R-:W-:Y:S01]  /*31d0*/  ISETP.GE.AND P3, PT, R20, RZ, PT ;  /* 0x000000ff1400720c */ /* 0x000fe20003f66270 */
[----:B------:R-:W-:Y:S01]  /*31e0*/  IMAD.MOV.U32 R15, RZ, RZ, R6 ;  /* 0x000000ffff0f7224 */ /* 0x000fe200078e0006 */
[----:B------:R-:W4:Y:S04]  /*31f0*/  LDL.LU R19, [R1+0x3a4] ;  /* 0x0003a40001137983 */ /* 0x000f280000300800 */
[----:B------:R-:W4:Y:S01]  /*3200*/  LDL.LU R20, [R1+0x3a8] ;  /* 0x0003a80001147983 */ /* 0x000f220000300800 */
[----:B0-----:R-:W-:-:S05]  /*3210*/  IABS R12, R21 ;  /* 0x00000015000c7213 */ /* 0x001fca0000000000 */
[----:B------:R-:W-:-:S04]  /*3220*/  IMAD.HI.U32 R13, R4, R12, RZ ;  /* 0x0000000c040d7227 */ /* 0x000fc800078e00ff */
[----:B------:R-:W-:Y:S02]  /*3230*/  IMAD.MOV R13, RZ, RZ, -R13 ;  /* 0x000000ffff0d7224 */ /* 0x000fe400078e0a0d */
[----:B------:R-:W-:Y:S01]  /*3240*/  @!P6 IMAD.MOV R15, RZ, RZ, -R15 ;  /* 0x000000ffff0fe224 */ /* 0x000fe200078e0a0f */
[C---:B------:R-:W-:Y:S01]  /*3250*/  ISETP.GT.U32.AND P6, PT, R5.reuse, R8, PT ;  /* 0x000000080500720c */ /* 0x040fe20003fc4070 */
[C---:B------:R-:W-:Y:S01]  /*3260*/  IMAD R12, R5.reuse, R13, R12 ;  /* 0x0000000d050c7224 */ /* 0x040fe200078e020c */
[----:B------:R-:W-:Y:S01]  /*3270*/  ISETP.GT.U32.AND P4, PT, R5, R2, PT ;  /* 0x000000020500720c */ /* 0x000fe20003f84070 */
[----:B------:R-:W-:-:S03]  /*3280*/  @!P1 IMAD.IADD R7, R7, 0x1, -R5 ;  /* 0x0000000107079824 */ /* 0x000fc600078e0a05 */
[----:B------:R-:W-:-:S07]  /*3290*/  ISETP.GT.U32.AND P1, PT, R5, R12, PT ;  /* 0x0000000c0500720c */ /* 0x000fce0003f24070 */
[--C-:B------:R-:W-:Y:S02]  /*32a0*/  @!P6 IMAD.IADD R8, R8, 0x1, -R5.reuse ;  /* 0x000000010808e824 */ /* 0x100fe400078e0a05 */
[----:B------:R-:W-:-:S04]  /*32b0*/  @!P4 IMAD.IADD R2, R2, 0x1, -R5 ;  /* 0x000000010202c824 */ /* 0x000fc800078e0a05 */
[----:B------:R-:W-:Y:S01]  /*32c0*/  @!P1 IMAD.IADD R12, R12, 0x1, -R5 ;  /* 0x000000010c0c9824 */ /* 0x000fe200078e0a05 */
[C---:B------:R-:W-:Y:S02]  /*32d0*/  ISETP.GT.U32.AND P1, PT, R5.reuse, R8, PT ;  /* 0x000000080500720c */ /* 0x040fe40003f24070 */
[----:B------:R-:W-:Y:S01]  /*32e0*/  ISETP.GT.U32.AND P4, PT, R5, R2, PT ;  /* 0x000000020500720c */ /* 0x000fe20003f84070 */
[----:B------:R-:W-:-:S10]  /*32f0*/  @!P5 IMAD.MOV R7, RZ, RZ, -R7 ;  /* 0x000000ffff07d224 */ /* 0x000fd400078e0a07 */
[--C-:B------:R-:W-:Y:S02]  /*3300*/  @!P1 IMAD.IADD R8, R8, 0x1, -R5.reuse ;  /* 0x0000000108089824 */ /* 0x100fe400078e0a05 */
[----:B------:R-:W-:-:S04]  /*3310*/  @!P4 IMAD.IADD R2, R2, 0x1, -R5 ;  /* 0x000000010202c824 */ /* 0x000fc800078e0a05 */
[----:B------:R-:W-:Y:S01]  /*3320*/  IMAD.MOV.U32 R16, RZ, RZ, R2 ;  /* 0x000000ffff107224 */ /* 0x000fe200078e0002 */
[----:B------:R-:W-:Y:S01]  /*3330*/  ISETP.GE.AND P0, PT, R21, RZ, PT ;  /* 0x000000ff1500720c */ /* 0x000fe20003f06270 */
[----:B------:R0:W-:Y:S02]  /*3340*/  STL [R1+0x184], R15 ;  /* 0x0001840f01007387 */ /* 0x0001e40000100800 */
[----:B------:R-:W-:Y:S02]  /*3350*/  @!P2 IMAD.MOV R16, RZ, RZ, -R16 ;  /* 0x000000ffff10a224 */ /* 0x000fe400078e0a10 */
[----:B------:R-:W4:Y:S01]  /*3360*/  LDL.LU R21, [R1+0x3ac] ;  /* 0x0003ac0001157983 */ /* 0x000f220000300800 */
[----:B--2---:R-:W-:Y:S02]  /*3370*/  IABS R10, R22 ;  /* 0x00000016000a7213 */ /* 0x004fe40000000000 */
[----:B------:R-:W-:Y:S02]  /*3380*/  ISETP.GE.AND P4, PT, R22, RZ, PT ;  /* 0x000000ff1600720c */ /* 0x000fe40003f86270 */
[----:B------:R-:W2:Y:S01]  /*3390*/  LDL.LU R22, [R1+0x3b0] ;  /* 0x0003b00001167983 */ /* 0x000ea20000300800 */
[----:B---3--:R-:W-:-:S05]  /*33a0*/  IABS R9, R26 ;  /* 0x0000001a00097213 */ /* 0x008fca0000000000 */
[----:B------:R-:W-:-:S05]  /*33b0*/  IMAD.HI.U32 R14, R4, R9, RZ ;  /* 0x00000009040e7227 */ /* 0x000fca00078e00ff */
[----:B------:R-:W-:-:S05]  /*33c0*/  IADD3 R14, -R14, RZ, RZ ;  /* 0x000000ff0e0e7210 */ /* 0x000fca0007ffe1ff */
[----:B------:R-:W-:-:S05]  /*33d0*/  IMAD R9, R5, R14, R9 ;  /* 0x0000000e05097224 */ /* 0x000fca00078e0209 */
[----:B------:R-:W-:Y:S01]  /*33e0*/  ISETP.GT.U32.AND P1, PT, R5, R9, PT ;  /* 0x000000090500720c */ /* 0x000fe20003f24070 */
[----:B------:R-:W-:Y:S04]  /*33f0*/  STL [R1+0x180], R16 ;  /* 0x0001801001007387 */ /* 0x000fe80000100800 */
[----:B------:R1:W-:Y:S08]  /*3400*/  STL [R1+0x17c], R7 ;  /* 0x00017c0701007387 */ /* 0x0003f00000100800 */
[----:B------:R-:W-:Y:S01]  /*3410*/  @!P1 IMAD.IADD R9, R9, 0x1, -R5 ;  /* 0x0000000109099824 */ /* 0x000fe200078e0a05 */
[----:B------:R-:W-:-:S02]  /*3420*/  ISETP.GE.AND P1, PT, R26, RZ, PT ;  /* 0x000000ff1a00720c */ /* 0x000fc40003f26270 */
[----:B------:R-:W3:Y:S01]  /*3430*/  LDL.LU R26, [R1+0x3b4] ;  /* 0x0003b400011a7983 */ /* 0x000ee20000300800 */
[----:B------:R-:W-:-:S05]  /*3440*/  IABS R0, R23 ;  /* 0x0000001700007213 */ /* 0x000fca0000000000 */
[----:B------:R-:W-:Y:S01]  /*3450*/  IMAD.HI.U32 R6, R4, R0, RZ ;  /* 0x0000000004067227 */ /* 0x000fe200078e00ff */
[----:B------:R-:W-:-:S03]  /*3460*/  ISETP.GT.U32.AND P2, PT, R5, R12, PT ;  /* 0x0000000c0500720c */ /* 0x000fc60003f44070 */
[----:B------:R-:W-:-:S04]  /*3470*/  IMAD.MOV R6, RZ, RZ, -R6 ;  /* 0x000000ffff067224 */ /* 0x000fc800078e0a06 */
[----:B------:R-:W-:-:S05]  /*3480*/  IMAD R0, R5, R6, R0 ;  /* 0x0000000605007224 */ /* 0x000fca00078e0200 */
[----:B------:R-:W-:Y:S01]  /*3490*/  ISETP.GT.U32.AND P5, PT, R5, R0, PT ;  /* 0x000000000500720c */ /* 0x000fe20003fa4070 */
[----:B------:R-:W-:Y:S02]  /*34a0*/  @!P2 IMAD.IADD R12, R12, 0x1, -R5 ;  /* 0x000000010c0ca824 */ /* 0x000fe400078e0a05 */
[----:B------:R-:W-:Y:S02]  /*34b0*/  @!P3 IMAD.MOV R8, RZ, RZ, -R8 ;  /* 0x000000ffff08b224 */ /* 0x000fe400078e0a08 */
[----:B------:R-:W-:-:S03]  /*34c0*/  @!P0 IMAD.MOV R12, RZ, RZ, -R12 ;  /* 0x000000ffff0c8224 */ /* 0x000fc600078e0a0c */
[----:B------:R1:W-:Y:S04]  /*34d0*/  STL [R1+0x178], R8 ;  /* 0x0001780801007387 */ /* 0x0003e80000100800 */
[----:B------:R-:W-:Y:S01]  /*34e0*/  STL [R1+0x174], R12 ;  /* 0x0001740c01007387 */ /* 0x000fe20000100800 */
[----:B------:R-:W-:Y:S01]  /*34f0*/  @!P5 IMAD.IADD R0, R0, 0x1, -R5 ;  /* 0x000000010000d824 */ /* 0x000fe200078e0a05 */
[----:B------:R-:W-:Y:S02]  /*3500*/  ISETP.GE.AND P5, PT, R23, RZ, PT ;  /* 0x000000ff1700720c */ /* 0x000fe40003fa6270 */
[----:B------:R-:W2:Y:S01]  /*3510*/  LDL.LU R23, [R1+0x3b8] ;  /* 0x0003b80001177983 */ /* 0x000ea20000300800 */
[----:B------:R-:W-:-:S04]  /*3520*/  IMAD.HI.U32 R11, R4, R10, RZ ;  /* 0x0000000a040b7227 */ /* 0x000fc800078e00ff */
[----:B------:R-:W-:-:S04]  /*3530*/  IMAD.MOV R11, RZ, RZ, -R11 ;  /* 0x000000ffff0b7224 */ /* 0x000fc800078e0a0b */
[----:B------:R-:W-:-:S05]  /*3540*/  IMAD R10, R5, R11, R10 ;  /* 0x0000000b050a7224 */ /* 0x000fca00078e020a */
[----:B------:R-:W-:Y:S02]  /*3550*/  ISETP.GT.U32.AND P6, PT, R5, R10, PT ;  /* 0x0000000a0500720c */ /* 0x000fe40003fc4070 */
[----:B----4-:R-:W-:-:S05]  /*3560*/  IABS R13, R28 ;  /* 0x0000001c000d7213 */ /* 0x010fca0000000000 */
[----:B------:R-:W-:-:S06]  /*3570*/  IMAD.HI.U32 R2, R4, R13, RZ ;  /* 0x0000000d04027227 */ /* 0x000fcc00078e00ff */
[----:B------:R-:W-:-:S05]  /*3580*/  @!P6 IMAD.IADD R10, R10, 0x1, -R5 ;  /* 0x000000010a0ae824 */ /* 0x000fca00078e0a05 */
[----:B------:R-:W-:Y:S01]  /*3590*/  ISETP.GT.U32.AND P6, PT, R5, R10, PT ;  /* 0x0000000a0500720c */ /* 0x000fe20003fc4070 */
[----:B------:R-:W-:Y:S01]  /*35a0*/  IMAD.MOV R2, RZ, RZ, -R2 ;  /* 0x000000ffff027224 */ /* 0x000fe200078e0a02 */
[----:B------:R-:W-:-:S03]  /*35b0*/  IABS R6, R18 ;  /* 0x0000001200067213 */ /* 0x000fc60000000000 */
[----:B------:R-:W-:Y:S02]  /*35c0*/  IMAD R2, R5, R2, R13 ;  /* 0x0000000205027224 */ /* 0x000fe400078e020d */
[----:B0-----:R-:W-:-:S04]  /*35d0*/  IMAD.HI.U32 R15, R4, R6, RZ ;  /* 0x00000006040f7227 */ /* 0x001fc800078e00ff */
[----:B------:R-:W-:Y:S02]  /*35e0*/  IMAD.MOV R15, RZ, RZ, -R15 ;  /* 0x000000ffff0f7224 */ /* 0x000fe400078e0a0f */
[----:B------:R-:W-:Y:S01]  /*35f0*/  @!P6 IMAD.IADD R10, R10, 0x1, -R5 ;  /* 0x000000010a0ae824 */ /* 0x000fe200078e0a05 */
[C---:B------:R-:W-:Y:S01]  /*3600*/  ISETP.GT.U32.AND P6, PT, R5.reuse, R2, PT ;  /* 0x000000020500720c */ /* 0x040fe20003fc4070 */
[----:B------:R-:W-:Y:S01]  /*3610*/  IMAD R6, R5, R15, R6 ;  /* 0x0000000f05067224 */ /* 0x000fe200078e0206 */
[----:B------:R-:W-:-:S04]  /*3620*/  IABS R11, R20 ;  /* 0x00000014000b7213 */ /* 0x000fc80000000000 */
[----:B------:R-:W-:Y:S01]  /*3630*/  ISETP.GT.U32.AND P2, PT, R5, R6, PT ;  /* 0x000000060500720c */ /* 0x000fe20003f44070 */
[----:B------:R-:W-:-:S06]  /*3640*/  IMAD.HI.U32 R15, R4, R11, RZ ;  /* 0x0000000b040f7227 */ /* 0x000fcc00078e00ff */
[----:B------:R-:W-:Y:S01]  /*3650*/  @!P6 IMAD.IADD R2, R2, 0x1, -R5 ;  /* 0x000000010202e824 */ /* 0x000fe200078e0a05 */
[----:B------:R-:W-:Y:S01]  /*3660*/  ISETP.GT.U32.AND P6, PT, R5, R9, PT ;  /* 0x000000090500720c */ /* 0x000fe20003fc4070 */
[----:B------:R-:W-:-:S04]  /*3670*/  IMAD.MOV R15, RZ, RZ, -R15 ;  /* 0x000000ffff0f7224 */ /* 0x000fc800078e0a0f */
[C---:B------:R-:W-:Y:S02]  /*3680*/  IMAD R11, R5.reuse, R15, R11 ;  /* 0x0000000f050b7224 */ /* 0x040fe400078e020b */
[--C-:B------:R-:W-:Y:S01]  /*3690*/  @!P2 IMAD.IADD R6, R6, 0x1, -R5.reuse ;  /* 0x000000010606a824 */ /* 0x100fe200078e0a05 */
[C---:B------:R-:W-:Y:S02]  /*36a0*/  ISETP.GT.U32.AND P2, PT, R5.reuse, R0, PT ;  /* 0x000000000500720c */ /* 0x040fe40003f44070 */
[----:B------:R-:W-:Y:S02]  /*36b0*/  IABS R14, R19 ;  /* 0x00000013000e7213 */ /* 0x000fe40000000000 */
[----:B------:R-:W-:Y:S01]  /*36c0*/  ISETP.GT.U32.AND P3, PT, R5, R6, PT ;  /* 0x000000060500720c */ /* 0x000fe20003f64070 */
[----:B------:R-:W-:Y:S01]  /*36d0*/  @!P6 IMAD.IADD R9, R9, 0x1, -R5 ;  /* 0x000000010909e824 */ /* 0x000fe200078e0a05 */
[C---:B------:R-:W-:Y:S01]  /*36e0*/  ISETP.GT.U32.AND P6, PT, R5.reuse, R11, PT ;  /* 0x0000000b0500720c */ /* 0x040fe20003fc4070 */
[----:B-1----:R-:W-:Y:S01]  /*36f0*/  IMAD.HI.U32 R7, R4, R14, RZ ;  /* 0x0000000e04077227 */ /* 0x002fe200078e00ff */
[----:B------:R-:W-:-:S03]  /*3700*/  ISETP.GT.U32.AND P0, PT, R5, R2, PT ;  /* 0x000000020500720c */ /* 0x000fc60003f04070 */
[----:B------:R-:W-:Y:S02]  /*3710*/  IMAD.MOV R7, RZ, RZ, -R7 ;  /* 0x000000ffff077224 */ /* 0x000fe400078e0a07 */
[----:B------:R-:W-:Y:S02]  /*3720*/  IMAD.MOV.U32 R8, RZ, RZ, R10 ;  /* 0x000000ffff087224 */ /* 0x000fe400078e000a */
[--C-:B------:R-:W-:Y:S01]  /*3730*/  @!P2 IMAD.IADD R0, R0, 0x1, -R5.reuse ;  /* 0x000000010000a824 */ /* 0x100fe200078e0a05 */
[----:B------:R-:W-:Y:S01]  /*3740*/  ISETP.GE.AND P2, PT, R18, RZ, PT ;  /* 0x000000ff1200720c */ /* 0x000fe20003f46270 */
[----:B------:R-:W-:Y:S02]  /*3750*/  IMAD R7, R5, R7, R14 ;  /* 0x0000000705077224 */ /* 0x000fe400078e020e */
[--C-:B------:R-:W-:Y:S01]  /*3760*/  @!P3 IMAD.IADD R6, R6, 0x1, -R5.reuse ;  /* 0x000000010606b824 */ /* 0x100fe200078e0a05 */
[----:B------:R-:W-:Y:S01]  /*3770*/  ISETP.GE.AND P3, PT, R28, RZ, PT ;  /* 0x000000ff1c00720c */ /* 0x000fe20003f66270 */
[----:B------:R-:W-:-:S02]  /*3780*/  @!P6 IMAD.IADD R11, R11, 0x1, -R5 ;  /* 0x000000010b0be824 */ /* 0x000fc400078e0a05 */
[----:B------:R-:W-:Y:S02]  /*3790*/  @!P4 IMAD.MOV R8, RZ, RZ, -R8 ;  /* 0x000000ffff08c224 */ /* 0x000fe400078e0a08 */
[----:B------:R-:W-:Y:S02]  /*37a0*/  @!P5 IMAD.MOV R0, RZ, RZ, -R0 ;  /* 0x000000ffff00d224 */ /* 0x000fe400078e0a00 */
[----:B------:R-:W-:Y:S01]  /*37b0*/  @!P1 IMAD.MOV R9, RZ, RZ, -R9 ;  /* 0x000000ffff099224 */ /* 0x000fe200078e0a09 */
[C---:B------:R-:W-:Y:S01]  /*37c0*/  ISETP.GT.U32.AND P4, PT, R5.reuse, R7, PT ;  /* 0x000000070500720c */ /* 0x040fe20003f84070 */
[----:B------:R-:W-:Y:S01]  /*37d0*/  STL [R1+0x170], R8 ;  /* 0x0001700801007387 */ /* 0x000fe20000100800 */
[----:B------:R-:W-:Y:S01]  /*37e0*/  ISETP.GT.U32.AND P1, PT, R5, R11, PT ;  /* 0x0000000b0500720c */ /* 0x000fe20003f24070 */
[----:B------:R-:W-:Y:S02]  /*37f0*/  @!P0 IMAD.IADD R2, R2, 0x1, -R5 ;  /* 0x0000000102028824 */ /* 0x000fe400078e0a05 */
[----:B------:R0:W-:Y:S04]  /*3800*/  STL [R1+0x16c], R0 ;  /* 0x00016c0001007387 */ /* 0x0001e80000100800 */
[----:B------:R1:W-:Y:S01]  /*3810*/  STL [R1+0x168], R9 ;  /* 0x0001680901007387 */ /* 0x0003e20000100800 */
[----:B0-----:R-:W-:-:S02]  /*3820*/  IMAD.MOV.U32 R0, RZ, RZ, R2 ;  /* 0x000000ffff007224 */ /* 0x001fc400078e0002 */
[----:B-1----:R-:W-:Y:S02]  /*3830*/  IMAD.MOV.U32 R9, RZ, RZ, R6 ;  /* 0x000000ffff097224 */ /* 0x002fe400078e0006 */
[----:B------:R-:W-:Y:S02]  /*3840*/  @!P3 IMAD.MOV R0, RZ, RZ, -R0 ;  /* 0x000000ffff00b224 */ /* 0x000fe400078e0a00 */
[----:B------:R-:W-:Y:S02]  /*3850*/  @!P2 IMAD.MOV R9, RZ, RZ, -R9 ;  /* 0x000000ffff09a224 */ /* 0x000fe400078e0a09 */
[--C-:B------:R-:W-:Y:S01]  /*3860*/  @!P4 IMAD.IADD R7, R7, 0x1, -R5.reuse ;  /* 0x000000010707c824 */ /* 0x100fe200078e0a05 */
[----:B------:R-:W-:Y:S01]  /*3870*/  ISETP.GE.AND P4, PT, R20, RZ, PT ;  /* 0x000000ff1400720c */ /* 0x000fe20003f86270 */
[----:B------:R-:W-:Y:S01]  /*3880*/  @!P1 IMAD.IADD R11, R11, 0x1, -R5 ;  /* 0x000000010b0b9824 */ /* 0x000fe200078e0a05 */
[----:B------:R-:W-:Y:S04]  /*3890*/  STL [R1+0x164], R9 ;  /* 0x0001640901007387 */ /* 0x000fe80000100800 */
[----:B------:R0:W-:Y:S04]  /*38a0*/  STL [R1+0x160], R0 ;  /* 0x0001600001007387 */ /* 0x0001e80000100800 */
[----:B------:R-:W4:Y:S01]  /*38b0*/  LDL.LU R20, [R1+0x3c8] ;  /* 0x0003c80001147983 */ /* 0x000f220000300800 */
[----:B------:R-:W-:-:S05]  /*38c0*/  IABS R13, R21 ;  /* 0x00000015000d7213 */ /* 0x000fca0000000000 */
[----:B------:R-:W-:-:S04]  /*38d0*/  IMAD.HI.U32 R8, R4, R13, RZ ;  /* 0x0000000d04087227 */ /* 0x000fc800078e00ff */
[----:B------:R-:W-:-:S04]  /*38e0*/  IMAD.MOV R8, RZ, RZ, -R8 ;  /* 0x000000ffff087224 */ /* 0x000fc800078e0a08 */
[----:B------:R-:W-:-:S05]  /*38f0*/  IMAD R8, R5, R8, R13 ;  /* 0x0000000805087224 */ /* 0x000fca00078e020d */
[----:B------:R-:W-:Y:S02]  /*3900*/  ISETP.GT.U32.AND P5, PT, R5, R8, PT ;  /* 0x000000080500720c */ /* 0x000fe40003fa4070 */
[----:B---3--:R-:W-:Y:S02]  /*3910*/  IABS R6, R26 ;  /* 0x0000001a00067213 */ /* 0x008fe40000000000 */
[----:B------:R-:W-:Y:S01]  /*3920*/  ISETP.GE.AND P1, PT, R26, RZ, PT ;  /* 0x000000ff1a00720c */ /* 0x000fe20003f26270 */
[----:B------:R-:W-:Y:S02]  /*3930*/  IMAD.MOV.U32 R26, RZ, RZ, R27 ;  /* 0x000000ffff1a7224 */ /* 0x000fe400078e001b */
[----:B------:R-:W3:Y:S01]  /*3940*/  LDL.LU R27, [R1+0x3cc] ;  /* 0x0003cc00011b7983 */ /* 0x000ee20000300800 */
[----:B--2---:R-:W-:-:S05]  /*3950*/  IABS R14, R22 ;  /* 0x00000016000e7213 */ /* 0x004fca0000000000 */
[----:B------:R-:W-:Y:S01]  /*3960*/  @!P5 IMAD.IADD R8, R8, 0x1, -R5 ;  /* 0x000000010808d824 */ /* 0x000fe200078e0a05 */
[----:B------:R-:W-:Y:S01]  /*3970*/  ISETP.GT.U32.AND P6, PT, R5, R7, PT ;  /* 0x000000070500720c */ /* 0x000fe20003fc4070 */
[----:B------:R-:W-:-:S03]  /*3980*/  IMAD.HI.U32 R10, R4, R14, RZ ;  /* 0x0000000e040a7227 */ /* 0x000fc600078e00ff */
[----:B------:R-:W-:Y:S01]  /*3990*/  ISETP.GT.U32.AND P5, PT, R5, R8, PT ;  /* 0x000000080500720c */ /* 0x000fe20003fa4070 */
[----:B------:R-:W-:Y:S01]  /*39a0*/  IMAD.MOV R10, RZ, RZ, -R10 ;  /* 0x000000ffff0a7224 */ /* 0x000fe200078e0a0a */
[----:B------:R-:W-:Y:S02]  /*39b0*/  ISETP.GE.AND P0, PT, R19, RZ, PT ;  /* 0x000000ff1300720c */ /* 0x000fe40003f06270 */
[----:B------:R-:W-:Y:S01]  /*39c0*/  ISETP.GE.AND P2, PT, R21, RZ, PT ;  /* 0x000000ff1500720c */ /* 0x000fe20003f46270 */
[----:B------:R-:W-:-:S04]  /*39d0*/  IMAD R10, R5, R10, R14 ;  /* 0x0000000a050a7224 */ /* 0x000fc800078e020e */
[----:B------:R-:W-:Y:S01]  /*39e0*/  @!P6 IMAD.IADD R7, R7, 0x1, -R5 ;  /* 0x000000010707e824 */ /* 0x000fe200078e0a05 */
[----:B------:R-:W-:-:S03]  /*39f0*/  ISETP.GT.U32.AND P3, PT, R5, R10, PT ;  /* 0x0000000a0500720c */ /* 0x000fc60003f64070 */
[----:B------:R-:W-:Y:S02]  /*3a00*/  @!P5 IMAD.IADD R8, R8, 0x1, -R5 ;  /* 0x000000010808d824 */ /* 0x000fe400078e0a05 */
[----:B------:R-:W-:Y:S02]  /*3a10*/  IMAD.MOV.U32 R12, RZ, RZ, R7 ;  /* 0x000000ffff0c7224 */ /* 0x000fe400078e0007 */
[----:B------:R-:W-:Y:S02]  /*3a20*/  IMAD.MOV.U32 R13, RZ, RZ, R8 ;  /* 0x000000ffff0d7224 */ /* 0x000fe400078e0008 */
[----:B------:R-:W-:Y:S02]  /*3a30*/  @!P0 IMAD.MOV R12, RZ, RZ, -R12 ;  /* 0x000000ffff0c8224 */ /* 0x000fe400078e0a0c */
[----:B------:R-:W-:Y:S02]  /*3a40*/  @!P4 IMAD.MOV R11, RZ, RZ, -R11 ;  /* 0x000000ffff0bc224 */ /* 0x000fe400078e0a0b */
[----:B------:R-:W-:Y:S01]  /*3a50*/  @!P2 IMAD.MOV R13, RZ, RZ, -R13 ;  /* 0x000000ffff0da224 */ /* 0x000fe200078e0a0d */
[----:B------:R1:W-:Y:S01]  /*3a60*/  STL [R1+0x15c], R12 ;  /* 0x00015c0c01007387 */ /* 0x0003e20000100800 */
[----:B------:R-:W-:Y:S01]  /*3a70*/  @!P3 IMAD.IADD R10, R10, 0x1, -R5 ;  /* 0x000000010a0ab824 */ /* 0x000fe200078e0a05 */
[----:B------:R-:W-:-:S02]  /*3a80*/  IABS R2, R23 ;  /* 0x0000001700027213 */ /* 0x000fc40000000000 */
[----:B------:R-:W-:Y:S01]  /*3a90*/  STL [R1+0x158], R11 ;  /* 0x0001580b01007387 */ /* 0x000fe20000100800 */
[----:B------:R-:W-:-:S03]  /*3aa0*/  ISETP.GE.AND P3, PT, R23, RZ, PT ;  /* 0x000000ff1700720c */ /* 0x000fc60003f66270 */
[----:B------:R2:W-:Y:S04]  /*3ab0*/  STL [R1+0x154], R13 ;  /* 0x0001540d01007387 */ /* 0x0005e80000100800 */
[----:B------:R-:W4:Y:S01]  /*3ac0*/  LDL.LU R23, [R1+0x3d0] ;  /* 0x0003d00001177983 */ /* 0x000f220000300800 */
[----:B0-----:R-:W-:Y:S02]  /*3ad0*/  IABS R0, R24 ;  /* 0x0000001800007213 */ /* 0x001fe40000000000 */
[----:B------:R-:W-:Y:S02]  /*3ae0*/  ISETP.GE.AND P4, PT, R24, RZ, PT ;  /* 0x000000ff1800720c */ /* 0x000fe40003f86270 */
[----:B------:R-:W4:Y:S01]  /*3af0*/  LDL.LU R24, [R1+0x3d4] ;  /* 0x0003d40001187983 */ /* 0x000f220000300800 */
[----:B------:R-:W-:Y:S01]  /*3b00*/  IMAD.HI.U32 R7, R4, R2, RZ ;  /* 0x0000000204077227 */ /* 0x000fe200078e00ff */
[----:B------:R-:W-:-:S02]  /*3b10*/  ISETP.GT.U32.AND P0, PT, R5, R10, PT ;  /* 0x0000000a0500720c */ /* 0x000fc40003f04070 */
[----:B------:R-:W4:Y:S01]  /*3b20*/  LDL.LU R21, [R1+0x3d8] ;  /* 0x0003d80001157983 */ /* 0x000f220000300800 */
[----:B-1----:R-:W-:-:S04]  /*3b30*/  IMAD.MOV R12, RZ, RZ, -R7 ;  /* 0x000000ffff0c7224 */ /* 0x002fc800078e0a07 */
[----:B------:R-:W-:-:S05]  /*3b40*/  IMAD R2, R5, R12, R2 ;  /* 0x0000000c05027224 */ /* 0x000fca00078e0202 */
[----:B------:R-:W-:Y:S01]  /*3b50*/  ISETP.GT.U32.AND P2, PT, R5, R2, PT ;  /* 0x000000020500720c */ /* 0x000fe20003f44070 */
[----:B------:R-:W-:Y:S01]  /*3b60*/  IMAD.HI.U32 R9, R4, R6, RZ ;  /* 0x0000000604097227 */ /* 0x000fe200078e00ff */
[----:B------:R-:W-:Y:S02]  /*3b70*/  ISETP.GE.AND P6, PT, R22, RZ, PT ;  /* 0x000000ff1600720c */ /* 0x000fe40003fc6270 */
[----:B------:R-:W4:Y:S01]  /*3b80*/  LDL.LU R22, [R1+0x3dc] ;  /* 0x0003dc0001167983 */ /* 0x000f220000300800 */
[----:B------:R-:W-:Y:S02]  /*3b90*/  IMAD.MOV R9, RZ, RZ, -R9 ;  /* 0x000000ffff097224 */ /* 0x000fe400078e0a09 */
[----:B------:R-:W-:-:S04]  /*3ba0*/  IMAD.HI.U32 R7, R4, R0, RZ ;  /* 0x0000000004077227 */ /* 0x000fc800078e00ff */
[C---:B------:R-:W-:Y:S01]  /*3bb0*/  IMAD R6, R5.reuse, R9, R6 ;  /* 0x0000000905067224 */ /* 0x040fe200078e0206 */
[----:B------:R-:W-:Y:S01]  /*3bc0*/  IABS R9, R25 ;  /* 0x0000001900097213 */ /* 0x000fe20000000000 */
[----:B------:R-:W-:Y:S02]  /*3bd0*/  @!P2 IMAD.IADD R2, R2, 0x1, -R5 ;  /* 0x000000010202a824 */ /* 0x000fe400078e0a05 */
[----:B------:R-:W-:Y:S01]  /*3be0*/  IMAD.MOV R7, RZ, RZ, -R7 ;  /* 0x000000ffff077224 */ /* 0x000fe200078e0a07 */
[C---:B------:R-:W-:Y:S01]  /*3bf0*/  ISETP.GT.U32.AND P5, PT, R5.reuse, R6, PT ;  /* 0x000000060500720c */ /* 0x040fe20003fa4070 */
[----:B------:R-:W-:Y:S01]  /*3c00*/  @!P0 IMAD.IADD R10, R10, 0x1, -R5 ;  /* 0x000000010a0a8824 */ /* 0x000fe200078e0a05 */
[----:B------:R-:W-:Y:S01]  /*3c10*/  ISETP.GT.U32.AND P2, PT, R5, R2, PT ;  /* 0x000000020500720c */ /* 0x000fe20003f44070 */
[----:B------:R-:W-:-:S04]  /*3c20*/  IMAD.HI.U32 R12, R4, R9, RZ ;  /* 0x00000009040c7227 */ /* 0x000fc800078e00ff */
[C---:B------:R-:W-:Y:S02]  /*3c30*/  IMAD R0, R5.reuse, R7, R0 ;  /* 0x0000000705007224 */ /* 0x040fe400078e0200 */
[----:B--2---:R-:W-:Y:S02]  /*3c40*/  IMAD.MOV.U32 R13, RZ, RZ, R10 ;  /* 0x000000ffff0d7224 */ /* 0x004fe400078e000a */
[----:B------:R-:W-:Y:S02]  /*3c50*/  IMAD.MOV R12, RZ, RZ, -R12 ;  /* 0x000000ffff0c7224 */ /* 0x000fe400078e0a0c */
[----:B------:R-:W-:Y:S01]  /*3c60*/  @!P6 IMAD.MOV R13, RZ, RZ, -R13 ;  /* 0x000000ffff0de224 */ /* 0x000fe200078e0a0d */
[C---:B------:R-:W-:Y:S01]  /*3c70*/  ISETP.GT.U32.AND P6, PT, R5.reuse, R0, PT ;  /* 0x000000000500720c */ /* 0x040fe20003fc4070 */
[----:B------:R-:W-:Y:S02]  /*3c80*/  IMAD R9, R5, R12, R9 ;  /* 0x0000000c05097224 */ /* 0x000fe400078e0209 */
[----:B------:R-:W-:-:S02]  /*3c90*/  @!P2 IMAD.IADD R2, R2, 0x1, -R5 ;  /* 0x000000010202a824 */ /* 0x000fc400078e0a05 */
[----:B------:R-:W-:Y:S01]  /*3ca0*/  @!P5 IMAD.IADD R6, R6, 0x1, -R5 ;  /* 0x000000010606d824 */ /* 0x000fe200078e0a05 */
[----:B------:R-:W-:-:S04]  /*3cb0*/  ISETP.GT.U32.AND P2, PT, R5, R9, PT ;  /* 0x000000090500720c */ /* 0x000fc80003f44070 */
[----:B------:R-:W-:-:S03]  /*3cc0*/  ISETP.GT.U32.AND P5, PT, R5, R6, PT ;  /* 0x000000060500720c */ /* 0x000fc60003fa4070 */
[--C-:B------:R-:W-:Y:S01]  /*3cd0*/  @!P6 IMAD.IADD R0, R0, 0x1, -R5.reuse ;  /* 0x000000010000e824 */ /* 0x100fe200078e0a05 */
[----:B------:R-:W-:Y:S01]  /*3ce0*/  ISETP.GE.AND P0, PT, R25, RZ, PT ;  /* 0x000000ff1900720c */ /* 0x000fe20003f06270 */
[----:B------:R0:W-:Y:S04]  /*3cf0*/  STL [R1+0x14], R13 ;  /* 0x0000140d01007387 */ /* 0x0001e80000100800 */
[--C-:B------:R-:W-:Y:S01]  /*3d00*/  @!P2 IMAD.IADD R9, R9, 0x1, -R5.reuse ;  /* 0x000000010909a824 */ /* 0x100fe200078e0a05 */
[----:B------:R-:W-:Y:S01]  /*3d10*/  ISETP.GT.U32.AND P2, PT, R5, R0, PT ;  /* 0x000000000500720c */ /* 0x000fe20003f44070 */
[----:B------:R-:W2:Y:S02]  /*3d20*/  LDL.LU R25, [R1+0x3e0] ;  /* 0x0003e00001197983 */ /* 0x000ea40000300800 */
[----:B------:R-:W-:Y:S01]  /*3d30*/  @!P5 IMAD.IADD R6, R6, 0x1, -R5 ;  /* 0x000000010606d824 */ /* 0x000fe200078e0a05 */
[----:B------:R-:W-:-:S02]  /*3d40*/  IABS R8, R26 ;  /* 0x0000001a00087213 */ /* 0x000fc40000000000 */
[----:B------:R-:W-:Y:S01]  /*3d50*/  ISETP.GE.AND P5, PT, R26, RZ, PT ;  /* 0x000000ff1a00720c */ /* 0x000fe20003fa6270 */
[----:B0-----:R-:W-:Y:S01]  /*3d60*/  IMAD.MOV.U32 R13, RZ, RZ, R6 ;  /* 0x000000ffff0d7224 */ /* 0x001fe200078e0006 */
[----:B------:R-:W2:Y:S03]  /*3d70*/  LDL.LU R26, [R1+0x3e4] ;  /* 0x0003e400011a7983 */ /* 0x000ea60000300800 */
[----:B------:R-:W-:Y:S02]  /*3d80*/  @!P1 IMAD.MOV R13, RZ, RZ, -R13 ;  /* 0x000000ffff0d9224 */ /* 0x000fe400078e0a0d */
[----:B------:R-:W-:-:S03]  /*3d90*/  @!P2 IMAD.IADD R0, R0, 0x1, -R5 ;  /* 0x000000010000a824 */ /* 0x000fc600078e0a05 */
[----:B------:R0:W-:Y:S02]  /*3da0*/  STL [R1+0x10], R13 ;  /* 0x0000100d01007387 */ /* 0x0001e40000100800 */
[----:B0-----:R-:W-:-:S04]  /*3db0*/  IMAD.MOV.U32 R13, RZ, RZ, R2 ;  /* 0x000000ffff0d7224 */ /* 0x001fc800078e0002 */
[----:B------:R-:W-:-:S05]  /*3dc0*/  @!P3 IMAD.MOV R13, RZ, RZ, -R13 ;  /* 0x000000ffff0db224 */ /* 0x000fca00078e0a0d */
[----:B------:R-:W-:Y:S01]  /*3dd0*/  STL [R1+0xc], R13 ;  /* 0x00000c0d01007387 */ /* 0x000fe20000100800 */
[----:B------:R-:W-:-:S04]  /*3de0*/  IMAD.HI.U32 R11, R4, R8, RZ ;  /* 0x00000008040b7227 */ /* 0x000fc800078e00ff */
[----:B------:R-:W-:Y:S01]  /*3df0*/  IMAD.MOV R11, RZ, RZ, -R11 ;  /* 0x000000ffff0b7224 */ /* 0x000fe200078e0a0b */
[----:B---3--:R-:W-:-:S05]  /*3e00*/  IABS R28, R27 ;  /* 0x0000001b001c7213 */ /* 0x008fca0000000000 */
[----:B------:R-:W-:-:S04]  /*3e10*/  IMAD.HI.U32 R10, R4, R28, RZ ;  /* 0x0000001c040a7227 */ /* 0x000fc800078e00ff */
[----:B------:R-:W-:-:S04]  /*3e20*/  IMAD.MOV R10, RZ, RZ, -R10 ;  /* 0x000000ffff0a7224 */ /* 0x000fc800078e0a0a */
[----:B------:R-:W-:-:S05]  /*3e30*/  IMAD R28, R5, R10, R28 ;  /* 0x0000000a051c7224 */ /* 0x000fca00078e021c */
[----:B------:R-:W-:-:S13]  /*3e40*/  ISETP.GT.U32.AND P2, PT, R5, R28, PT ;  /* 0x0000001c0500720c */ /* 0x000fda0003f44070 */
[----:B------:R-:W-:Y:S01]  /*3e50*/  @!P2 IMAD.IADD R28, R28, 0x1, -R5 ;  /* 0x000000011c1ca824 */ /* 0x000fe200078e0a05 */
[----:B------:R-:W-:Y:S02]  /*3e60*/  ISETP.GE.AND P2, PT, R27, RZ, PT ;  /* 0x000000ff1b00720c */ /* 0x000fe40003f46270 */
[----:B------:R-:W3:Y:S01]  /*3e70*/  LDL.LU R27, [R1+0x3e8] ;  /* 0x0003e800011b7983 */ /* 0x000ee20000300800 */
[----:B----4-:R-:W-:Y:S01]  /*3e80*/  IABS R29, R20 ;  /* 0x00000014001d7213 */ /* 0x010fe20000000000 */
[C---:B------:R-:W-:Y:S01]  /*3e90*/  IMAD R8, R5.reuse, R11, R8 ;  /* 0x0000000b05087224 */ /* 0x040fe200078e0208 */
[C---:B------:R-:W-:Y:S02]  /*3ea0*/  ISETP.GT.U32.AND P1, PT, R5.reuse, R9, PT ;  /* 0x000000090500720c */ /* 0x040fe40003f24070 */
[----:B------:R-:W-:Y:S01]  /*3eb0*/  IABS R17, R23 ;  /* 0x0000001700117213 */ /* 0x000fe20000000000 */
[----:B------:R-:W-:Y:S01]  /*3ec0*/  IMAD.HI.U32 R7, R4, R29, RZ ;  /* 0x0000001d04077227 */ /* 0x000fe200078e00ff */
[----:B------:R-:W-:-:S03]  /*3ed0*/  ISETP.GT.U32.AND P6, PT, R5, R8, PT ;  /* 0x000000080500720c */ /* 0x000fc60003fc4070 */
[----:B------:R-:W-:-:S04]  /*3ee0*/  IMAD.HI.U32 R12, R4, R17, RZ ;  /* 0x00000011040c7227 */ /* 0x000fc800078e00ff */
[----:B------:R-:W-:Y:S02]  /*3ef0*/  IMAD.MOV R7, RZ, RZ, -R7 ;  /* 0x000000ffff077224 */ /* 0x000fe400078e0a07 */
[----:B------:R-:W-:Y:S02]  /*3f00*/  IMAD.MOV R12, RZ, RZ, -R12 ;  /* 0x000000ffff0c7224 */ /* 0x000fe400078e0a0c */
[C---:B------:R-:W-:Y:S02]  /*3f10*/  IMAD R29, R5.reuse, R7, R29 ;  /* 0x00000007051d7224 */ /* 0x040fe400078e021d */
[----:B------:R-:W-:Y:S02]  /*3f20*/  IMAD R17, R5, R12, R17 ;  /* 0x0000000c05117224 */ /* 0x000fe400078e0211 */
[--C-:B------:R-:W-:Y:S01]  /*3f30*/  @!P1 IMAD.IADD R9, R9, 0x1, -R5.reuse ;  /* 0x0000000109099824 */ /* 0x100fe200078e0a05 */
[C---:B------:R-:W-:Y:S01]  /*3f40*/  ISETP.GT.U32.AND P3, PT, R5.reuse, R29, PT ;  /* 0x0000001d0500720c */ /* 0x040fe20003f64070 */
[----:B------:R-:W-:Y:S01]  /*3f50*/  @!P6 IMAD.IADD R8, R8, 0x1, -R5 ;  /* 0x000000010808e824 */ /* 0x000fe200078e0a05 */
[----:B------:R-:W-:-:S04]  /*3f60*/  ISETP.GT.U32.AND P1, PT, R5, R17, PT ;  /* 0x000000110500720c */ /* 0x000fc80003f24070 */
[----:B------:R-:W-:Y:S01]  /*3f70*/  ISETP.GT.U32.AND P6, PT, R5, R8, PT ;  /* 0x000000080500720c */ /* 0x000fe20003fc4070 */
[----:B------:R-:W-:-:S06]  /*3f80*/  @!P4 IMAD.MOV R0, RZ, RZ, -R0 ;  /* 0x000000ffff00c224 */ /* 0x000fcc00078e0a00 */
[----:B------:R-:W-:Y:S02]  /*3f90*/  @!P3 IADD3 R29, R29, -R5, RZ ;  /* 0x800000051d1db210 */ /* 0x000fe40007ffe0ff */
[--C-:B------:R-:W-:Y:S02]  /*3fa0*/  @!P1 IMAD.IADD R17, R17, 0x1, -R5.reuse ;  /* 0x0000000111119824 */ /* 0x100fe400078e0a05 */
[C---:B------:R-:W-:Y:S02]  /*3fb0*/  ISETP.GT.U32.AND P1, PT, R5.reuse, R29, PT ;  /* 0x0000001d0500720c */ /* 0x040fe40003f24070 */
[----:B------:R-:W-:Y:S01]  /*3fc0*/  @!P6 IMAD.IADD R8, R8, 0x1, -R5 ;  /* 0x000000010808e824 */ /* 0x000fe200078e0a05 */
[----:B------:R-:W-:Y:S01]  /*3fd0*/  ISETP.GT.U32.AND P4, PT, R5, R17, PT ;  /* 0x000000110500720c */ /* 0x000fe20003f84070 */
[----:B------:R0:W-:Y:S01]  /*3fe0*/  STL [R1+0x8], R0 ;  /* 0x0000080001007387 */ /* 0x0001e20000100800 */
[----:B------:R-:W-:Y:S02]  /*3ff0*/  @!P0 IMAD.MOV R9, RZ, RZ, -R9 ;  /* 0x000000ffff098224 */ /* 0x000fe400078e0a09 */
[----:B0-----:R-:W-:-:S04]  /*4000*/  IMAD.MOV.U32 R0, RZ, RZ, R8 ;  /* 0x000000ffff007224 */ /* 0x001fc800078e0008 */
[----:B------:R-:W-:Y:S01]  /*4010*/  @!P5 IMAD.MOV R0, RZ, RZ, -R0 ;  /* 0x000000ffff00d224 */ /* 0x000fe200078e0a00 */
[----:B------:R3:W-:Y:S01]  /*4020*/  STL [R1+0x4], R9 ;  /* 0x0000040901007387 */ /* 0x0007e20000100800 */
[--C-:B------:R-:W-:Y:S01]  /*4030*/  @!P1 IMAD.IADD R29, R29, 0x1, -R5.reuse ;  /* 0x000000011d1d9824 */ /* 0x100fe200078e0a05 */
[----:B------:R-:W-:Y:S02]  /*4040*/  ISETP.GE.AND P1, PT, R23, RZ, PT ;  /* 0x000000ff1700720c */ /* 0x000fe40003f26270 */
[----:B------:R-:W-:Y:S01]  /*4050*/  @!P4 IMAD.IADD R17, R17, 0x1, -R5 ;  /* 0x000000011111c824 */ /* 0x000fe200078e0a05 */
[----:B------:R-:W-:Y:S01]  /*4060*/  STL [R1], R0 ;  /* 0x0000000001007387 */ /* 0x000fe20000100800 */
[----:B------:R-:W-:Y:S02]  /*4070*/  IABS R11, R24 ;  /* 0x00000018000b7213 */ /* 0x000fe40000000000 */
[----:B------:R-:W-:Y:S01]  /*4080*/  ISETP.GE.AND P4, PT, R24, RZ, PT ;  /* 0x000000ff1800720c */ /* 0x000fe20003f86270 */
[----:B------:R-:W4:Y:S04]  /*4090*/  LDL.LU R23, [R1+0x3ec] ;  /* 0x0003ec0001177983 */ /* 0x000f280000300800 */
[----:B------:R-:W4:Y:S01]  /*40a0*/  LDL.LU R24, [R1+0x3f0] ;  /* 0x0003f00001187983 */ /* 0x000f220000300800 */
[----:B------:R-:W-:-:S04]  /*40b0*/  IMAD.HI.U32 R6, R4, R11, RZ ;  /* 0x0000000b04067227 */ /* 0x000fc800078e00ff */
[----:B------:R-:W-:-:S04]  /*40c0*/  IMAD.MOV R2, RZ, RZ, -R6 ;  /* 0x000000ffff027224 */ /* 0x000fc800078e0a06 */
[----:B------:R-:W-:-:S05]  /*40d0*/  IMAD R2, R5, R2, R11 ;  /* 0x0000000205027224 */ /* 0x000fca00078e020b */
[----:B------:R-:W-:Y:S02]  /*40e0*/  ISETP.GT.U32.AND P6, PT, R5, R2, PT ;  /* 0x000000020500720c */ /* 0x000fe40003fc4070 */
[----:B------:R-:W-:Y:S02]  /*40f0*/  IABS R7, R21 ;  /* 0x0000001500077213 */ /* 0x000fe40000000000 */
[----:B------:R-:W-:-:S03]  /*4100*/  IABS R10, R22 ;  /* 0x00000016000a7213 */ /* 0x000fc60000000000 */
[----:B------:R-:W-:-:S04]  /*4110*/  IMAD.HI.U32 R6, R4, R7, RZ ;  /* 0x0000000704067227 */ /* 0x000fc800078e00ff */
[----:B------:R-:W-:-:S04]  /*4120*/  IMAD.HI.U32 R12, R4, R10, RZ ;  /* 0x0000000a040c7227 */ /* 0x000fc800078e00ff */
[----:B------:R-:W-:Y:S01]  /*4130*/  @!P6 IMAD.IADD R2, R2, 0x1, -R5 ;  /* 0x000000010202e824 */ /* 0x000fe200078e0a05 */
[C---:B------:R-:W-:Y:S01]  /*4140*/  ISETP.GT.U32.AND P6, PT, R5.reuse, R28, PT ;  /* 0x0000001c0500720c */ /* 0x040fe20003fc4070 */
[----:B------:R-:W-:Y:S02]  /*4150*/  IMAD.MOV R6, RZ, RZ, -R6 ;  /* 0x000000ffff067224 */ /* 0x000fe400078e0a06 */
[----:B------:R-:W-:Y:S02]  /*4160*/  IMAD.MOV R12, RZ, RZ, -R12 ;  /* 0x000000ffff0c7224 */ /* 0x000fe400078e0a0c */
[C---:B------:R-:W-:Y:S01]  /*4170*/  IMAD R7, R5.reuse, R6, R7 ;  /* 0x0000000605077224 */ /* 0x040fe200078e0207 */
[C---:B------:R-:W-:Y:S01]  /*4180*/  ISETP.GT.U32.AND P0, PT, R5.reuse, R2, PT ;  /* 0x000000020500720c */ /* 0x040fe20003f04070 */
[C---:B------:R-:W-:Y:S01]  /*4190*/  IMAD R6, R5.reuse, R12, R10 ;  /* 0x0000000c05067224 */ /* 0x040fe200078e020a */
[----:B------:R-:W-:Y:S02]  /*41a0*/  ISETP.GE.AND P3, PT, R20, RZ, PT ;  /* 0x000000ff1400720c */ /* 0x000fe40003f66270 */
[----:B------:R-:W-:-:S03]  /*41b0*/  ISETP.GT.U32.AND P5, PT, R5, R7, PT ;  /* 0x000000070500720c */ /* 0x000fc60003fa4070 */
[----:B------:R-:W-:Y:S01]  /*41c0*/  @!P6 IMAD.IADD R28, R28, 0x1, -R5 ;  /* 0x000000011c1ce824 */ /* 0x000fe200078e0a05 */
[----:B------:R-:W-:-:S05]  /*41d0*/  ISETP.GT.U32.AND P6, PT, R5, R6, PT ;  /* 0x000000060500720c */ /* 0x000fca0003fc4070 */
[----:B------:R-:W-:Y:S02]  /*41e0*/  @!P0 IMAD.IADD R2, R2, 0x1, -R5 ;  /* 0x0000000102028824 */ /* 0x000fe400078e0a05 */
[----:B------:R-:W-:Y:S02]  /*41f0*/  @!P3 IMAD.MOV R29, RZ, RZ, -R29 ;  /* 0x000000ffff1db224 */ /* 0x000fe400078e0a1d */
[--C-:B------:R-:W-:Y:S02]  /*4200*/  @!P5 IMAD.IADD R7, R7, 0x1, -R5.reuse ;  /* 0x000000010707d824 */ /* 0x100fe400078e0a05 */
[----:B------:R-:W-:Y:S02]  /*4210*/  IMAD.MOV.U32 R12, RZ, RZ, R2 ;  /* 0x000000ffff0c7224 */ /* 0x000fe400078e0002 */
[----:B------:R-:W-:Y:S02]  /*4220*/  @!P2 IMAD.MOV R28, RZ, RZ, -R28 ;  /* 0x000000ffff1ca224 */ /* 0x000fe400078e0a1c */
[----:B------:R-:W-:Y:S01]  /*4230*/  @!P6 IMAD.IADD R6, R6, 0x1, -R5 ;  /* 0x000000010606e824 */ /* 0x000fe200078e0a05 */
[----:B------:R-:W-:Y:S01]  /*4240*/  ISETP.GT.U32.AND P6, PT, R5, R7, PT ;  /* 0x000000070500720c */ /* 0x000fe20003fc4070 */
[----:B------:R-:W-:-:S02]  /*4250*/  @!P1 IMAD.MOV R17, RZ, RZ, -R17 ;  /* 0x000000ffff119224 */ /* 0x000fc400078e0a11 */
[----:B------:R-:W-:Y:S01]  /*4260*/  @!P4 IMAD.MOV R12, RZ, RZ, -R12 ;  /* 0x000000ffff0cc224 */ /* 0x000fe200078e0a0c */
[----:B------:R-:W-:Y:S01]  /*4270*/  STL [R1+0x2a18], R29 ;  /* 0x002a181d01007387 */ /* 0x000fe20000100800 */
[----:B--2---:R-:W-:-:S03]  /*4280*/  IABS R10, R25 ;  /* 0x00000019000a7213 */ /* 0x004fc60000000000 */
[----:B------:R-:W-:Y:S01]  /*4290*/  STL [R1+0x2a1c], R28 ;  /* 0x002a1c1c01007387 */ /* 0x000fe20000100800 */
[----:B------:R-:W-:-:S03]  /*42a0*/  ISETP.GE.AND P1, PT, R25, RZ, PT ;  /* 0x000000ff1900720c */ /* 0x000fc60003f26270 */
[----:B------:R-:W-:Y:S04]  /*42b0*/  STL [R1+0x2a20], R17 ;  /* 0x002a201101007387 */ /* 0x000fe80000100800 */
[----:B------:R0:W-:Y:S04]  /*42c0*/  STL [R1+0x138], R12 ;  /* 0x0001380c01007387 */ /* 0x0001e80000100800 */
[----:B------:R-:W2:Y:S01]  /*42d0*/  LDL.LU R25, [R1+0x3f4] ;  /* 0x0003f40001197983 */ /* 0x000ea20000300800 */
[----:B------:R-:W-:Y:S01]  /*42e0*/  @!P6 IMAD.IADD R7, R7, 0x1, -R5 ;  /* 0x000000010707e824 */ /* 0x000fe200078e0a05 */
[----:B------:R-:W-:-:S02]  /*42f0*/  IABS R11, R26 ;  /* 0x0000001a000b7213 */ /* 0x000fc40000000000 */
[----:B------:R-:W-:Y:S02]  /*4300*/  ISETP.GE.AND P6, PT, R26, RZ, PT ;  /* 0x000000ff1a00720c */ /* 0x000fe40003fc6270 */
[----:B------:R-:W2:Y:S01]  /*4310*/  LDL.LU R26, [R1+0x3f8] ;  /* 0x0003f800011a7983 */ /* 0x000ea20000300800 */
[----:B------:R-:W-:Y:S02]  /*4320*/  ISETP.GT.U32.AND P3, PT, R5, R6, PT ;  /* 0x000000060500720c */ /* 0x000fe40003f64070 */
[----:B------:R-:W-:Y:S02]  /*4330*/  ISETP.GE.AND P5, PT, R22, RZ, PT ;  /* 0x000000ff1600720c */ /* 0x000fe40003fa6270 */
[----:B------:R-:W2:Y:S09]  /*4340*/  LDL.LU R22, [R1+0x3fc] ;  /* 0x0003fc0001167983 */ /* 0x000eb20000300800 */
[----:B------:R-:W-:-:S02]  /*4350*/  @!P3 IMAD.IADD R6, R6, 0x1, -R5 ;  /* 0x000000010606b824 */ /* 0x000fc400078e0a05 */
[----:B------:R-:W-:-:S04]  /*4360*/  IMAD.HI.U32 R8, R4, R10, RZ ;  /* 0x0000000a04087227 */ /* 0x000fc800078e00ff */
[----:B------:R-:W-:-:S04]  /*4370*/  IMAD.MOV R8, RZ, RZ, -R8 ;  /* 0x000000ffff087224 */ /* 0x000fc800078e0a08 */
[----:B------:R-:W-:Y:S01]  /*4380*/  IMAD R8, R5, R8, R10 ;  /* 0x0000000805087224 */ /* 0x000fe200078e020a */
[----:B---3--:R-:W-:Y:S02]  /*4390*/  IABS R9, R27 ;  /* 0x0000001b00097213 */ /* 0x008fe40000000000 */
[----:B------:R-:W-:Y:S02]  /*43a0*/  ISETP.GE.AND P3, PT, R27, RZ, PT ;  /* 0x000000ff1b00720c */ /* 0x000fe40003f66270 */
[----:B------:R-:W3:Y:S01]  /*43b0*/  LDL.LU R27, [R1+0x400] ;  /* 0x00040000011b7983 */ /* 0x000ee20000300800 */
[----:B------:R-:W-:Y:S02]  /*43c0*/  ISETP.GT.U32.AND P2, PT, R5, R8, PT ;  /* 0x000000080500720c */ /* 0x000fe40003f44070 */
[----:B------:R-:W-:-:S11]  /*43d0*/  ISETP.GE.AND P0, PT, R21, RZ, PT ;  /* 0x000000ff1500720c */ /* 0x000fd60003f06270 */
[----:B------:R-:W-:-:S05]  /*43e0*/  @!P2 IMAD.IADD R8, R8, 0x1, -R5 ;  /* 0x000000010808a824 */ /* 0x000fca00078e0a05 */
[----:B------:R-:W-:Y:S01]  /*43f0*/  ISETP.GT.U32.AND P2, PT, R5, R8, PT ;  /* 0x000000080500720c */ /* 0x000fe20003f44070 */
[----:B0-----:R-:W-:-:S04]  /*4400*/  IMAD.MOV.U32 R12, RZ, RZ, R7 ;  /* 0x000000ffff0c7224 */ /* 0x001fc800078e0007 */
[----:B------:R-:W-:-:S05]  /*4410*/  @!P0 IMAD.MOV R12, RZ, RZ, -R12 ;  /* 0x000000ffff0c8224 */ /* 0x000fca00078e0a0c */
[----:B------:R0:W-:Y:S03]  /*4420*/  STL [R1+0x144], R12 ;  /* 0x0001440c01007387 */ /* 0x0001e60000100800 */
[----:B------:R-:W-:Y:S02]  /*4430*/  @!P2 IMAD.IADD R8, R8, 0x1, -R5 ;  /* 0x000000010808a824 */ /* 0x000fe400078e0a05 */
[----:B------:R-:W-:Y:S02]  /*4440*/  @!P5 IMAD.MOV R6, RZ, RZ, -R6 ;  /* 0x000000ffff06d224 */ /* 0x000fe400078e0a06 */
[----:B0-----:R-:W-:-:S04]  /*4450*/  IMAD.MOV.U32 R12, RZ, RZ, R8 ;  /* 0x000000ffff0c7224 */ /* 0x001fc800078e0008 */
[----:B------:R-:W-:Y:S01]  /*4460*/  @!P1 IMAD.MOV R12, RZ, RZ, -R12 ;  /* 0x000000ffff0c9224 */ /* 0x000fe200078e0a0c */
[----:B------:R-:W-:Y:S04]  /*4470*/  STL [R1+0x148], R6 ;  /* 0x0001480601007387 */ /* 0x000fe80000100800 */
[----:B------:R0:W-:Y:S01]  /*4480*/  STL [R1+0x150], R12 ;  /* 0x0001500c01007387 */ /* 0x0001e20000100800 */
[----:B----4-:R-:W-:Y:S02]  /*4490*/  IABS R14, R24 ;  /* 0x00000018000e7213 */ /* 0x010fe40000000000 */
[----:B------:R-:W-:Y:S02]  /*44a0*/  ISETP.GE.AND P5, PT, R24, RZ, PT ;  /* 0x000000ff1800720c */ /* 0x000fe40003fa6270 */
[----:B------:R-:W4:Y:S01]  /*44b0*/  LDL.LU R24, [R1+0x404] ;  /* 0x0004040001187983 */ /* 0x000f220000300800 */
[----:B------:R-:W-:Y:S01]  /*44c0*/  IMAD.HI.U32 R0, R4, R11, RZ ;  /* 0x0000000b04007227 */ /* 0x000fe200078e00ff */
[----:B------:R-:W-:-:S02]  /*44d0*/  IABS R2, R23 ;  /* 0x0000001700027213 */ /* 0x000fc40000000000 */
[----:B------:R-:W4:Y:S01]  /*44e0*/  LDL.LU R20, [R1+0x408] ;  /* 0x0004080001147983 */ /* 0x000f220000300800 */
[----:B------:R-:W-:Y:S02]  /*44f0*/  IMAD.MOV R0, RZ, RZ, -R0 ;  /* 0x000000ffff007224 */ /* 0x000fe400078e0a00 */
[C---:B------:R-:W-:Y:S01]  /*4500*/  IMAD.HI.U32 R10, R4.reuse, R9, RZ ;  /* 0x00000009040a7227 */ /* 0x040fe200078e00ff */
[----:B------:R-:W4:Y:S03]  /*4510*/  LDL.LU R21, [R1+0x40c] ;  /* 0x00040c0001157983 */ /* 0x000f260000300800 */
[----:B------:R-:W-:Y:S02]  /*4520*/  IMAD R0, R5, R0, R11 ;  /* 0x0000000005007224 */ /* 0x000fe400078e020b */
[----:B------:R-:W-:-:S03]  /*4530*/  IMAD.HI.U32 R7, R4, R2, RZ ;  /* 0x0000000204077227 */ /* 0x000fc600078e00ff */
[C---:B------:R-:W-:Y:S01]  /*4540*/  ISETP.GT.U32.AND P4, PT, R5.reuse, R0, PT ;  /* 0x000000000500720c */ /* 0x040fe20003f84070 */
[----:B------:R-:W-:Y:S02]  /*4550*/  IMAD.MOV R11, RZ, RZ, -R10 ;  /* 0x000000ffff0b7224 */ /* 0x000fe400078e0a0a */
[----:B------:R-:W-:Y:S02]  /*4560*/  IMAD.MOV R10, RZ, RZ, -R7 ;  /* 0x000000ffff0a7224 */ /* 0x000fe400078e0a07 */
[----:B------:R-:W-:-:S05]  /*4570*/  IMAD R7, R5, R11, R9 ;  /* 0x0000000b05077224 */ /* 0x000fca00078e0209 */
[----:B------:R-:W-:-:S03]  /*4580*/  ISETP.GT.U32.AND P2, PT, R5, R7, PT ;  /* 0x000000070500720c */ /* 0x000fc60003f44070 */
[----:B------:R-:W-:Y:S02]  /*4590*/  @!P4 IMAD.IADD R0, R0, 0x1, -R5 ;  /* 0x000000010000c824 */ /* 0x000fe400078e0a05 */
[----:B------:R-:W-:-:S03]  /*45a0*/  IMAD R2, R5, R10, R2 ;  /* 0x0000000a05027224 */ /* 0x000fc600078e0202 */
[C---:B------:R-:W-:Y:S02]  /*45b0*/  ISETP.GT.U32.AND P0, PT, R5.reuse, R0, PT ;  /* 0x000000000500720c */ /* 0x040fe40003f04070 */
[----:B------:R-:W-:-:S03]  /*45c0*/  ISETP.GT.U32.AND P1, PT, R5, R2, PT ;  /* 0x000000020500720c */ /* 0x000fc60003f24070 */
[----:B------:R-:W-:Y:S01]  /*45d0*/  @!P2 IMAD.IADD R7, R7, 0x1, -R5 ;  /* 0x000000010707a824 */ /* 0x000fe200078e0a05 */
[----:B------:R-:W-:Y:S02]  /*45e0*/  ISETP.GE.AND P4, PT, R23, RZ, PT ;  /* 0x000000ff1700720c */ /* 0x000fe40003f86270 */
[----:B------:R-:W4:Y:S02]  /*45f0*/  LDL.LU R23, [R1+0x410] ;  /* 0x0004100001177983 */ /* 0x000f240000300800 */
[----:B------:R-:W-:-:S03]  /*4600*/  ISETP.GT.U32.AND P2, PT, R5, R7, PT ;  /* 0x000000070500720c */ /* 0x000fc60003f44070 */
[--C-:B------:R-:W-:Y:S02]  /*4610*/  @!P0 IMAD.IADD R0, R0, 0x1, -R5.reuse ;  /* 0x0000000100008824 */ /* 0x100fe400078e0a05 */
[----:B------:R-:W-:Y:S02]  /*4620*/  @!P1 IMAD.IADD R2, R2, 0x1, -R5 ;  /* 0x0000000102029824 */ /* 0x000fe400078e0a05 */
[----:B------:R-:W-:Y:S02]  /*4630*/  IMAD.MOV.U32 R15, RZ, RZ, R0 ;  /* 0x000000ffff0f7224 */ /* 0x000fe400078e0000 */
[----:B------:R-:W-:Y:S01]  /*4640*/  IMAD.HI.U32 R9, R4, R14, RZ ;  /* 0x0000000e04097227 */ /* 0x000fe200078e00ff */
[----:B------:R-:W-:-:S03]  /*4650*/  ISETP.GT.U32.AND P1, PT, R5, R2, PT ;  /* 0x000000020500720c */ /* 0x000fc60003f24070 */
[----:B------:R-:W-:Y:S02]  /*4660*/  @!P6 IMAD.MOV R15, RZ, RZ, -R15 ;  /* 0x000000ffff0fe224 */ /* 0x000fe400078e0a0f */
[----:B------:R-:W-:Y:S02]  /*4670*/  IMAD.MOV R9, RZ, RZ, -R9 ;  /* 0x000000ffff097224 */ /* 0x000fe400078e0a09 */
[----:B------:R-:W-:Y:S01]  /*4680*/  @!P2 IMAD.IADD R7, R7, 0x1, -R5 ;  /* 0x000000010707a824 */ /* 0x000fe200078e0a05 */
[----:B------:R1:W-:Y:S01]  /*4690*/  STL [R1+0x14c], R15 ;  /* 0x00014c0f01007387 */ /* 0x0003e20000100800 */
[----:B------:R-:W-:Y:S01]  /*46a0*/  IMAD R14, R5, R9, R14 ;  /* 0x00000009050e7224 */ /* 0x000fe200078e020e */
[----:B--2---:R-:W-:Y:S02]  /*46b0*/  IABS R13, R25 ;  /* 0x00000019000d7213 */ /* 0x004fe40000000000 */
[----:B------:R-:W-:Y:S02]  /*46c0*/  ISETP.GE.AND P0, PT, R25, RZ, PT ;  /* 0x000000ff1900720c */ /* 0x000fe40003f06270 */
[----:B------:R-:W2:Y:S01]  /*46d0*/  LDL.LU R25, [R1+0x414] ;  /* 0x0004140001197983 */ /* 0x000ea20000300800 */
[----:B------:R-:W-:Y:S01]  /*46e0*/  IMAD.HI.U32 R10, R4, R13, RZ ;  /* 0x0000000d040a7227 */ /* 0x000fe200078e00ff */
[----:B------:R-:W-:-:S02]  /*46f0*/  IABS R11, R26 ;  /* 0x0000001a000b7213 */ /* 0x000fc40000000000 */
[----:B------:R-:W-:Y:S01]  /*4700*/  ISETP.GE.AND P2, PT, R26, RZ, PT ;  /* 0x000000ff1a00720c */ /* 0x000fe20003f46270 */
[----:B------:R-:W-:Y:S01]  /*4710*/  IMAD.MOV R10, RZ, RZ, -R10 ;  /* 0x000000ffff0a7224 */ /* 0x000fe200078e0a0a */
[----:B------:R-:W2:Y:S01]  /*4720*/  LDL.LU R26, [R1+0x418] ;  /* 0x00041800011a7983 */ /* 0x000ea20000300800 */
[C---:B------:R-:W-:Y:S02]  /*4730*/  ISETP.GT.U32.AND P6, PT, R5.reuse, R14, PT ;  /* 0x0000000e0500720c */ /* 0x040fe40003fc4070 */
[----:B------:R-:W-:Y:S02]  /*4740*/  IMAD R13, R5, R10, R13 ;  /* 0x0000000a050d7224 */ /* 0x000fe400078e020d */
[----:B------:R-:W-:-:S03]  /*4750*/  @!P1 IMAD.IADD R2, R2, 0x1, -R5 ;  /* 0x0000000102029824 */ /* 0x000fc600078e0a05 */
[----:B------:R-:W-:-:S06]  /*4760*/  ISETP.GT.U32.AND P1, PT, R5, R13, PT ;  /* 0x0000000d0500720c */ /* 0x000fcc0003f24070 */
[----:B------:R-:W-:-:S07]  /*4770*/  @!P6 IMAD.IADD R14, R14, 0x1, -R5 ;  /* 0x000000010e0ee824 */ /* 0x000fce00078e0a05 */
[----:B------:R-:W-:Y:S01]  /*4780*/  @!P1 IMAD.IADD R13, R13, 0x1, -R5 ;  /* 0x000000010d0d9824 */ /* 0x000fe200078e0a05 */
[----:B------:R-:W-:Y:S01]  /*4790*/  ISETP.GT.U32.AND P1, PT, R5, R14, PT ;  /* 0x0000000e0500720c */ /* 0x000fe20003f24070 */
[----:B------:R-:W-:Y:S02]  /*47a0*/  IMAD.MOV.U32 R16, RZ, RZ, R7 ;  /* 0x000000ffff107224 */ /* 0x000fe400078e0007 */
[----:B------:R-:W-:-:S10]  /*47b0*/  @!P4 IMAD.MOV R2, RZ, RZ, -R2 ;  /* 0x000000ffff02c224 */ /* 0x000fd400078e0a02 */
[----:B------:R-:W-:Y:S02]  /*47c0*/  @!P1 IMAD.IADD R14, R14, 0x1, -R5 ;  /* 0x000000010e0e9824 */ /* 0x000fe400078e0a05 */
[----:B------:R-:W-:-:S05]  /*47d0*/  @!P3 IMAD.MOV R16, RZ, RZ, -R16 ;  /* 0x000000ffff10b224 */ /* 0x000fca00078e0a10 */
[----:B------:R-:W-:Y:S04]  /*47e0*/  STL [R1+0x140], R16 ;  /* 0x0001401001007387 */ /* 0x000fe80000100800 */
[----:B------:R1:W-:Y:S01]  /*47f0*/  STL [R1+0x13c], R2 ;  /* 0x00013c0201007387 */ /* 0x0003e20000100800 */
        /* <DEDUP_REMOVED lines=8> */
[----:B0-----:R-:W-:Y:S01]  /*4880*/  IABS R12, R22 ;  /* 0x00000016000c7213 */ /* 0x001fe20000000000 */
[----:B------:R-:W-:-:S04]  /*4890*/  IMAD.HI.U32 R9, R4, R11, RZ ;  /* 0x0000000b04097227 */ /* 0x000fc800078e00ff */
[----:B------:R-:W-:-:S04]  /*48a0*/  IMAD.HI.U32 R6, R4, R12, RZ ;  /* 0x0000000c04067227 */ /* 0x000fc800078e00ff */
[----:B------:R-:W-:Y:S02]  /*48b0*/  IMAD.MOV R6, RZ, RZ, -R6 ;  /* 0x000000ffff067224 */ /* 0x000fe400078e0a06 */
[----:B------:R-:W-:Y:S02]  /*48c0*/  IMAD.MOV R9, RZ, RZ, -R9 ;  /* 0x000000ffff097224 */ /* 0x000fe400078e0a09 */
[C---:B------:R-:W-:Y:S02]  /*48d0*/  IMAD R12, R5.reuse, R6, R12 ;  /* 0x00000006050c7224 */ /* 0x040fe400078e020c */
[C---:B------:R-:W-:Y:S01]  /*48e0*/  IMAD R11, R5.reuse, R9, R11 ;  /* 0x00000009050b7224 */ /* 0x040fe200078e020b */
[----:B------:R-:W-:-:S04]  /*48f0*/  ISETP.GT.U32.AND P3, PT, R5, R13, PT ;  /* 0x0000000d0500720c */ /* 0x000fc80003f64070 */
[C---:B------:R-:W-:Y:S02]  /*4900*/  ISETP.GT.U32.AND P6, PT, R5.reuse, R11, PT ;  /* 0x0000000b0500720c */ /* 0x040fe40003fc4070 */
[----:B------:R-:W-:Y:S02]  /*4910*/  ISETP.GT.U32.AND P4, PT, R5, R12, PT ;  /* 0x0000000c0500720c */ /* 0x000fe40003f84070 */
[----:B----4-:R-:W-:-:S05]  /*4920*/  IABS R6, R24 ;  /* 0x0000001800067213 */ /* 0x010fca0000000000 */
[----:B------:R-:W-:-:S04]  /*4930*/  IMAD.HI.U32 R7, R4, R6, RZ ;  /* 0x0000000604077227 */ /* 0x000fc800078e00ff */
[----:B------:R-:W-:-:S04]  /*4940*/  IMAD.MOV R7, RZ, RZ, -R7 ;  /* 0x000000ffff077224 */ /* 0x000fc800078e0a07 */
[----:B------:R-:W-:Y:S02]  /*4950*/  IMAD R6, R5, R7, R6 ;  /* 0x0000000705067224 */ /* 0x000fe400078e0206 */
[--C-:B------:R-:W-:Y:S02]  /*4960*/  @!P3 IMAD.IADD R13, R13, 0x1, -R5.reuse ;  /* 0x000000010d0db824 */ /* 0x100fe400078e0a05 */
[--C-:B------:R-:W-:Y:S01]  /*4970*/  @!P6 IMAD.IADD R11, R11, 0x1, -R5.reuse ;  /* 0x000000010b0be824 */ /* 0x100fe200078e0a05 */
[----:B------:R-:W-:Y:S01]  /*4980*/  ISETP.GT.U32.AND P3, PT, R5, R6, PT ;  /* 0x000000060500720c */ /* 0x000fe20003f64070 */
[----:B------:R-:W-:-:S03]  /*4990*/  @!P4 IMAD.IADD R12, R12, 0x1, -R5 ;  /* 0x000000010c0cc824 */ /* 0x000fc600078e0a05 */
[----:B------:R-:W-:Y:S01]  /*49a0*/  ISETP.GT.U32.AND P6, PT, R5, R11, PT ;  /* 0x0000000b0500720c */ /* 0x000fe20003fc4070 */
[----:B------:R-:W-:-:S08]  /*49b0*/  @!P5 IMAD.MOV R14, RZ, RZ, -R14 ;  /* 0x000000ffff0ed224 */ /* 0x000fd000078e0a0e */
[----:B------:R-:W-:Y:S01]  /*49c0*/  @!P3 IMAD.IADD R6, R6, 0x1, -R5 ;  /* 0x000000010606b824 */ /* 0x000fe200078e0a05 */
[----:B------:R-:W-:Y:S01]  /*49d0*/  ISETP.GT.U32.AND P3, PT, R5, R12, PT ;  /* 0x0000000c0500720c */ /* 0x000fe20003f64070 */
[----:B------:R-:W-:Y:S02]  /*49e0*/  @!P0 IMAD.MOV R13, RZ, RZ, -R13 ;  /* 0x000000ffff0d8224 */ /* 0x000fe400078e0a0d */
[----:B------:R-:W-:Y:S01]  /*49f0*/  @!P6 IMAD.IADD R11, R11, 0x1, -R5 ;  /* 0x000000010b0be824 */ /* 0x000fe200078e0a05 */
[----:B------:R-:W-:Y:S03]  /*4a00*/  STL [R1+0x100], R14 ;  /* 0x0001000e01007387 */ /* 0x000fe60000100800 */
[----:B------:R-:W-:Y:S01]  /*4a10*/  @!P2 IMAD.MOV R11, RZ, RZ, -R11 ;  /* 0x000000ffff0ba224 */ /* 0x000fe200078e0a0b */
[----:B------:R-:W-:Y:S01]  /*4a20*/  ISETP.GE.AND P4, PT, R22, RZ, PT ;  /* 0x000000ff1600720c */ /* 0x000fe20003f86270 */
[----:B------:R-:W-:Y:S04]  /*4a30*/  STL [R1+0x10c], R13 ;  /* 0x00010c0d01007387 */ /* 0x000fe80000100800 */
[----:B------:R-:W4:Y:S01]  /*4a40*/  LDL.LU R22, [R1+0x420] ;  /* 0x0004200001167983 */ /* 0x000f220000300800 */
[----:B------:R-:W-:Y:S01]  /*4a50*/  @!P3 IMAD.IADD R12, R12, 0x1, -R5 ;  /* 0x000000010c0cb824 */ /* 0x000fe200078e0a05 */
[----:B------:R-:W-:-:S02]  /*4a60*/  ISETP.GE.AND P3, PT, R24, RZ, PT ;  /* 0x000000ff1800720c */ /* 0x000fc40003f66270 */
[----:B------:R0:W-:Y:S04]  /*4a70*/  STL [R1+0x134], R11 ;  /* 0x0001340b01007387 */ /* 0x0001e80000100800 */
[----:B------:R-:W4:Y:S01]  /*4a80*/  LDL.LU R24, [R1+0x424] ;  /* 0x0004240001187983 */ /* 0x000f220000300800 */
[----:B------:R-:W-:-:S05]  /*4a90*/  IABS R0, R20 ;  /* 0x0000001400007213 */ /* 0x000fca0000000000 */
[----:B-1----:R-:W-:-:S04]  /*4aa0*/  IMAD.HI.U32 R15, R4, R0, RZ ;  /* 0x00000000040f7227 */ /* 0x002fc800078e00ff */
[----:B------:R-:W-:-:S04]  /*4ab0*/  IMAD.MOV R15, RZ, RZ, -R15 ;  /* 0x000000ffff0f7224 */ /* 0x000fc800078e0a0f */
[----:B------:R-:W-:-:S05]  /*4ac0*/  IMAD R0, R5, R15, R0 ;  /* 0x0000000f05007224 */ /* 0x000fca00078e0200 */
[----:B------:R-:W-:Y:S02]  /*4ad0*/  ISETP.GT.U32.AND P6, PT, R5, R0, PT ;  /* 0x000000000500720c */ /* 0x000fe40003fc4070 */
[----:B------:R-:W-:Y:S02]  /*4ae0*/  IABS R10, R21 ;  /* 0x00000015000a7213 */ /* 0x000fe40000000000 */
[----:B------:R-:W-:-:S03]  /*4af0*/  IABS R9, R23 ;  /* 0x0000001700097213 */ /* 0x000fc60000000000 */
[----:B------:R-:W-:Y:S01]  /*4b00*/  IMAD.HI.U32 R2, R4, R10, RZ ;  /* 0x0000000a04027227 */ /* 0x000fe200078e00ff */
[----:B------:R-:W-:-:S03]  /*4b10*/  ISETP.GT.U32.AND P5, PT, R5, R6, PT ;  /* 0x000000060500720c */ /* 0x000fc60003fa4070 */
        /* <DEDUP_REMOVED lines=8> */
[----:B--2---:R-:W-:Y:S02]  /*4ba0*/  IABS R2, R26 ;  /* 0x0000001a00027213 */ /* 0x004fe40000000000 */
[----:B------:R-:W-:-:S03]  /*4bb0*/  ISETP.GT.U32.AND P2, PT, R5, R10, PT ;  /* 0x0000000a0500720c */ /* 0x000fc60003f44070 */
[--C-:B------:R-:W-:Y:S01]  /*4bc0*/  @!P6 IMAD.IADD R8, R8, 0x1, -R5.reuse ;  /* 0x000000010808e824 */ /* 0x100fe200078e0a05 */
[----:B------:R-:W-:Y:S01]  /*4bd0*/  ISETP.GT.U32.AND P6, PT, R5, R9, PT ;  /* 0x000000090500720c */ /* 0x000fe20003fc4070 */
[----:B------:R-:W-:Y:S01]  /*4be0*/  @!P5 IMAD.IADD R6, R6, 0x1, -R5 ;  /* 0x000000010606d824 */ /* 0x000fe200078e0a05 */
[----:B------:R-:W-:Y:S01]  /*4bf0*/  ISETP.GE.AND P5, PT, R20, RZ, PT ;  /* 0x000000ff1400720c */ /* 0x000fe20003fa6270 */
[----:B0-----:R-:W-:-:S04]  /*4c00*/  IMAD.HI.U32 R11, R4, R2, RZ ;  /* 0x00000002040b7227 */ /* 0x001fc800078e00ff */
[----:B------:R-:W-:Y:S02]  /*4c10*/  IMAD.MOV R11, RZ, RZ, -R11 ;  /* 0x000000ffff0b7224 */ /* 0x000fe400078e0a0b */
[--C-:B------:R-:W-:Y:S02]  /*4c20*/  @!P0 IMAD.IADD R0, R0, 0x1, -R5.reuse ;  /* 0x0000000100008824 */ /* 0x100fe400078e0a05 */
[--C-:B------:R-:W-:Y:S02]  /*4c30*/  @!P2 IMAD.IADD R10, R10, 0x1, -R5.reuse ;  /* 0x000000010a0aa824 */ /* 0x100fe400078e0a05 */
[----:B------:R-:W-:Y:S02]  /*4c40*/  IMAD R2, R5, R11, R2 ;  /* 0x0000000b05027224 */ /* 0x000fe400078e0202 */
[----:B------:R-:W-:Y:S02]  /*4c50*/  IMAD.MOV.U32 R11, RZ, RZ, R0 ;  /* 0x000000ffff0b7224 */ /* 0x000fe400078e0000 */
[----:B------:R-:W-:Y:S01]  /*4c60*/  @!P6 IMAD.IADD R9, R9, 0x1, -R5 ;  /* 0x000000010909e824 */ /* 0x000fe200078e0a05 */
[----:B------:R-:W-:Y:S01]  /*4c70*/  ISETP.GT.U32.AND P6, PT, R5, R10, PT ;  /* 0x0000000a0500720c */ /* 0x000fe20003fc4070 */
[----:B------:R-:W-:Y:S01]  /*4c80*/  @!P4 IMAD.MOV R12, RZ, RZ, -R12 ;  /* 0x000000ffff0cc224 */ /* 0x000fe200078e0a0c */
[----:B------:R-:W-:Y:S01]  /*4c90*/  @!P3 IADD3 R6, -R6, RZ, RZ ;  /* 0x000000ff0606b210 */ /* 0x000fe20007ffe1ff */
[----:B------:R-:W-:-:S02]  /*4ca0*/  @!P1 IMAD.MOV R8, RZ, RZ, -R8 ;  /* 0x000000ffff089224 */ /* 0x000fc400078e0a08 */
[----:B------:R-:W-:Y:S01]  /*4cb0*/  @!P5 IMAD.MOV R11, RZ, RZ, -R11 ;  /* 0x000000ffff0bd224 */ /* 0x000fe200078e0a0b */
[----:B------:R-:W-:Y:S01]  /*4cc0*/  STL [R1+0x114], R12 ;  /* 0x0001140c01007387 */ /* 0x000fe20000100800 */
[----:B------:R-:W-:-:S03]  /*4cd0*/  IABS R7, R25 ;  /* 0x0000001900077213 */ /* 0x000fc60000000000 */
[----:B------:R3:W-:Y:S01]  /*4ce0*/  STL [R1+0x118], R8 ;  /* 0x0001180801007387 */ /* 0x0007e20000100800 */
[----:B------:R-:W-:-:S03]  /*4cf0*/  ISETP.GE.AND P3, PT, R25, RZ, PT ;  /* 0x000000ff1900720c */ /* 0x000fc60003f66270 */
[----:B------:R-:W-:Y:S04]  /*4d00*/  STL [R1+0x12c], R6 ;  /* 0x00012c0601007387 */ /* 0x000fe80000100800 */
[----:B------:R0:W-:Y:S04]  /*4d10*/  STL [R1+0x130], R11 ;  /* 0x0001300b01007387 */ /* 0x0001e80000100800 */
[----:B------:R-:W2:Y:S01]  /*4d20*/  LDL.LU R25, [R1+0x428] ;  /* 0x0004280001197983 */ /* 0x000ea20000300800 */
[----:B------:R-:W-:Y:S01]  /*4d30*/  @!P6 IMAD.IADD R10, R10, 0x1, -R5 ;  /* 0x000000010a0ae824 */ /* 0x000fe200078e0a05 */
[----:B------:R-:W-:-:S02]  /*4d40*/  ISETP.GE.AND P6, PT, R26, RZ, PT ;  /* 0x000000ff1a00720c */ /* 0x000fc40003fc6270 */
[----:B------:R-:W2:Y:S01]  /*4d50*/  LDL.LU R26, [R1+0x42c] ;  /* 0x00042c00011a7983 */ /* 0x000ea20000300800 */
[----:B------:R-:W-:Y:S02]  /*4d60*/  ISETP.GT.U32.AND P4, PT, R5, R9, PT ;  /* 0x000000090500720c */ /* 0x000fe40003f84070 */
[----:B------:R-:W-:Y:S02]  /*4d70*/  ISETP.GE.AND P2, PT, R23, RZ, PT ;  /* 0x000000ff1700720c */ /* 0x000fe40003f46270 */
[----:B------:R-:W2:Y:S09]  /*4d80*/  LDL.LU R23, [R1+0x430] ;  /* 0x0004300001177983 */ /* 0x000eb20000300800 */
[----:B------:R-:W-:Y:S01]  /*4d90*/  @!P4 IMAD.IADD R9, R9, 0x1, -R5 ;  /* 0x000000010909c824 */ /* 0x000fe200078e0a05 */
[----:B---3--:R-:W-:-:S02]  /*4da0*/  IABS R8, R27 ;  /* 0x0000001b00087213 */ /* 0x008fc40000000000 */
[----:B------:R-:W-:Y:S02]  /*4db0*/  ISETP.GE.AND P4, PT, R27, RZ, PT ;  /* 0x000000ff1b00720c */ /* 0x000fe40003f86270 */
[----:B------:R-:W3:Y:S01]  /*4dc0*/  LDL.LU R27, [R1+0x434] ;  /* 0x00043400011b7983 */ /* 0x000ee20000300800 */
[----:B------:R-:W-:-:S04]  /*4dd0*/  IMAD.HI.U32 R13, R4, R7, RZ ;  /* 0x00000007040d7227 */ /* 0x000fc800078e00ff */
[----:B------:R-:W-:-:S04]  /*4de0*/  IMAD.MOV R13, RZ, RZ, -R13 ;  /* 0x000000ffff0d7224 */ /* 0x000fc800078e0a0d */
[----:B------:R-:W-:-:S05]  /*4df0*/  IMAD R7, R5, R13, R7 ;  /* 0x0000000d05077224 */ /* 0x000fca00078e0207 */
        /* <DEDUP_REMOVED lines=16> */
[----:B------:R-:W-:Y:S01]  /*4f00*/  ISETP.GT.U32.AND P5, PT, R5, R2, PT ;  /* 0x000000020500720c */ /* 0x000fe20003fa4070 */
[----:B------:R-:W-:Y:S01]  /*4f10*/  IMAD.HI.U32 R6, R4, R8, RZ ;  /* 0x0000000804067227 */ /* 0x000fe200078e00ff */
[----:B------:R-:W-:Y:S01]  /*4f20*/  IABS R0, R22 ;  /* 0x0000001600007213 */ /* 0x000fe20000000000 */
[----:B------:R-:W4:Y:S02]  /*4f30*/  LDL.LU R20, [R1+0x43c] ;  /* 0x00043c0001147983 */ /* 0x000f240000300800 */
[----:B------:R-:W-:-:S02]  /*4f40*/  IMAD.MOV R6, RZ, RZ, -R6 ;  /* 0x000000ffff067224 */ /* 0x000fc400078e0a06 */
[----:B------:R-:W-:Y:S01]  /*4f50*/  IMAD.HI.U32 R10, R4, R0, RZ ;  /* 0x00000000040a7227 */ /* 0x000fe200078e00ff */
[----:B------:R-:W4:Y:S03]  /*4f60*/  LDL.LU R21, [R1+0x440] ;  /* 0x0004400001157983 */ /* 0x000f260000300800 */
[----:B------:R-:W-:Y:S02]  /*4f70*/  IMAD R8, R5, R6, R8 ;  /* 0x0000000605087224 */ /* 0x000fe400078e0208 */
[----:B------:R-:W-:-:S03]  /*4f80*/  @!P5 IMAD.IADD R2, R2, 0x1, -R5 ;  /* 0x000000010202d824 */ /* 0x000fc600078e0a05 */
[C---:B------:R-:W-:Y:S01]  /*4f90*/  ISETP.GT.U32.AND P1, PT, R5.reuse, R8, PT ;  /* 0x000000080500720c */ /* 0x040fe20003f24070 */
[----:B------:R-:W-:Y:S01]  /*4fa0*/  IMAD.MOV R10, RZ, RZ, -R10 ;  /* 0x000000ffff0a7224 */ /* 0x000fe200078e0a0a */
[----:B------:R-:W-:-:S03]  /*4fb0*/  ISETP.GT.U32.AND P0, PT, R5, R2, PT ;  /* 0x000000020500720c */ /* 0x000fc60003f04070 */
[----:B------:R-:W-:-:S05]  /*4fc0*/  IMAD R0, R5, R10, R0 ;  /* 0x0000000a05007224 */ /* 0x000fca00078e0200 */
[----:B------:R-:W-:-:S03]  /*4fd0*/  ISETP.GT.U32.AND P3, PT, R5, R0, PT ;  /* 0x000000000500720c */ /* 0x000fc60003f64070 */
[--C-:B------:R-:W-:Y:S02]  /*4fe0*/  @!P1 IMAD.IADD R8, R8, 0x1, -R5.reuse ;  /* 0x0000000108089824 */ /* 0x100fe400078e0a05 */
[----:B------:R-:W-:-:S03]  /*4ff0*/  @!P0 IMAD.IADD R2, R2, 0x1, -R5 ;  /* 0x0000000102028824 */ /* 0x000fc600078e0a05 */
[----:B------:R-:W-:Y:S01]  /*5000*/  ISETP.GT.U32.AND P1, PT, R5, R8, PT ;  /* 0x000000080500720c */ /* 0x000fe20003f24070 */
[----:B------:R-:W-:Y:S02]  /*5010*/  IMAD.MOV.U32 R15, RZ, RZ, R2 ;  /* 0x000000ffff0f7224 */ /* 0x000fe400078e0002 */
[----:B------:R-:W-:-:S04]  /*5020*/  IMAD.HI.U32 R6, R4, R14, RZ ;  /* 0x0000000e04067227 */ /* 0x000fc800078e00ff */
[----:B------:R-:W-:Y:S02]  /*5030*/  @!P3 IMAD.IADD R0, R0, 0x1, -R5 ;  /* 0x000000010000b824 */ /* 0x000fe400078e0a05 */
[----:B------:R-:W-:Y:S01]  /*5040*/  @!P6 IMAD.MOV R15, RZ, RZ, -R15 ;  /* 0x000000ffff0fe224 */ /* 0x000fe200078e0a0f */
[----:B------:R-:W-:Y:S01]  /*5050*/  ISETP.GE.AND P5, PT, R22, RZ, PT ;  /* 0x000000ff1600720c */ /* 0x000fe20003fa6270 */
[----:B------:R-:W-:Y:S01]  /*5060*/  IMAD.MOV R6, RZ, RZ, -R6 ;  /* 0x000000ffff067224 */ /* 0x000fe200078e0a06 */
[----:B------:R-:W-:Y:S01]  /*5070*/  ISETP.GT.U32.AND P3, PT, R5, R0, PT ;  /* 0x000000000500720c */ /* 0x000fe20003f64070 */
[----:B------:R-:W4:Y:S01]  /*5080*/  LDL.LU R22, [R1+0x444] ;  /* 0x0004440001167983 */ /* 0x000f220000300800 */
[----:B------:R-:W-:-:S03]  /*5090*/  @!P1 IMAD.IADD R8, R8, 0x1, -R5 ;  /* 0x0000000108089824 */ /* 0x000fc600078e0a05 */
[----:B------:R1:W-:Y:S01]  /*50a0*/  STL [R1+0x11c], R15 ;  /* 0x00011c0f01007387 */ /* 0x0003e20000100800 */
[----:B------:R-:W-:-:S05]  /*50b0*/  IMAD R14, R5, R6, R14 ;  /* 0x00000006050e7224 */ /* 0x000fca00078e020e */
[----:B------:R-:W-:Y:S02]  /*50c0*/  ISETP.GT.U32.AND P6, PT, R5, R14, PT ;  /* 0x0000000e0500720c */ /* 0x000fe40003fc4070 */
[----:B------:R-:W-:Y:S01]  /*50d0*/  @!P3 IMAD.IADD R0, R0, 0x1, -R5 ;  /* 0x000000010000b824 */ /* 0x000fe200078e0a05 */
[----:B--2---:R-:W-:Y:S02]  /*50e0*/  IABS R13, R25 ;  /* 0x00000019000d7213 */ /* 0x004fe40000000000 */
[----:B------:R-:W-:Y:S02]  /*50f0*/  ISETP.GE.AND P0, PT, R25, RZ, PT ;  /* 0x000000ff1900720c */ /* 0x000fe40003f06270 */
[----:B0-----:R-:W-:Y:S01]  /*5100*/  IABS R11, R26 ;  /* 0x0000001a000b7213 */ /* 0x001fe20000000000 */
[----:B------:R-:W-:Y:S01]  /*5110*/  IMAD.HI.U32 R10, R4, R13, RZ ;  /* 0x0000000d040a7227 */ /* 0x000fe200078e00ff */
[----:B------:R-:W-:Y:S01]  /*5120*/  ISETP.GE.AND P1, PT, R26, RZ, PT ;  /* 0x000000ff1a00720c */ /* 0x000fe20003f26270 */
[----:B------:R-:W2:Y:S02]  /*5130*/  LDL.LU R25, [R1+0x448] ;  /* 0x0004480001197983 */ /* 0x000ea40000300800 */
[----:B------:R-:W-:-:S02]  /*5140*/  IMAD.MOV R10, RZ, RZ, -R10 ;  /* 0x000000ffff0a7224 */ /* 0x000fc400078e0a0a */
[----:B------:R-:W2:Y:S02]  /*5150*/  LDL.LU R26, [R1+0x44c] ;  /* 0x00044c00011a7983 */ /* 0x000ea40000300800 */
[----:B------:R-:W-:-:S05]  /*5160*/  IMAD R13, R5, R10, R13 ;  /* 0x0000000a050d7224 */ /* 0x000fca00078e020d */
[----:B------:R-:W-:Y:S01]  /*5170*/  ISETP.GT.U32.AND P3, PT, R5, R13, PT ;  /* 0x0000000d0500720c */ /* 0x000fe20003f64070 */
[----:B------:R-:W-:-:S12]  /*5180*/  @!P6 IMAD.IADD R14, R14, 0x1, -R5 ;  /* 0x000000010e0ee824 */ /* 0x000fd800078e0a05 */
        /* <DEDUP_REMOVED lines=16> */
[----:B------:R-:W-:Y:S01]  /*5290*/  IABS R12, R23 ;  /* 0x00000017000c7213 */ /* 0x000fe20000000000 */
        /* <DEDUP_REMOVED lines=8> */
[----:B------:R-:W-:-:S07]  /*5320*/  ISETP.GT.U32.AND P5, PT, R5, R12, PT ;  /* 0x0000000c0500720c */ /* 0x000fce0003fa4070 */
[----:B------:R-:W-:-:S04]  /*5330*/  @!P4 IMAD.IADD R13, R13, 0x1, -R5 ;  /* 0x000000010d0dc824 */ /* 0x000fc800078e0a05 */
[----:B------:R-:W-:Y:S01]  /*5340*/  @!P6 IMAD.IADD R11, R11, 0x1, -R5 ;  /* 0x000000010b0be824 */ /* 0x000fe200078e0a05 */
[----:B----4-:R-:W-:-:S05]  /*5350*/  IABS R6, R24 ;  /* 0x0000001800067213 */ /* 0x010fca0000000000 */
[----:B------:R-:W-:-:S04]  /*5360*/  IMAD.HI.U32 R8, R4, R6, RZ ;  /* 0x0000000604087227 */ /* 0x000fc800078e00ff */
[----:B------:R-:W-:-:S04]  /*5370*/  IMAD.MOV R8, RZ, RZ, -R8 ;  /* 0x000000ffff087224 */ /* 0x000fc800078e0a08 */
[----:B------:R-:W-:-:S05]  /*5380*/  IMAD R6, R5, R8, R6 ;  /* 0x0000000805067224 */ /* 0x000fca00078e0206 */
[C---:B------:R-:W-:Y:S02]  /*5390*/  ISETP.GT.U32.AND P4, PT, R5.reuse, R6, PT ;  /* 0x000000060500720c */ /* 0x040fe40003f84070 */
[----:B------:R-:W-:Y:S01]  /*53a0*/  ISETP.GT.U32.AND P6, PT, R5, R11, PT ;  /* 0x0000000b0500720c */ /* 0x000fe20003fc4070 */
[----:B------:R-:W-:Y:S02]  /*53b0*/  @!P5 IMAD.IADD R12, R12, 0x1, -R5 ;  /* 0x000000010c0cd824 */ /* 0x000fe400078e0a05 */
[----:B------:R-:W-:-:S08]  /*53c0*/  @!P2 IMAD.MOV R14, RZ, RZ, -R14 ;  /* 0x000000ffff0ea224 */ /* 0x000fd000078e0a0e */
[--C-:B------:R-:W-:Y:S01]  /*53d0*/  @!P4 IMAD.IADD R6, R6, 0x1, -R5.reuse ;  /* 0x000000010606c824 */ /* 0x100fe200078e0a05 */
[----:B------:R-:W-:Y:S01]  /*53e0*/  ISETP.GT.U32.AND P4, PT, R5, R12, PT ;  /* 0x0000000c0500720c */ /* 0x000fe20003f84070 */
[----:B------:R-:W-:Y:S02]  /*53f0*/  @!P6 IMAD.IADD R11, R11, 0x1, -R5 ;  /* 0x000000010b0be824 */ /* 0x000fe400078e0a05 */
[----:B------:R-:W-:Y:S02]  /*5400*/  @!P0 IMAD.MOV R13, RZ, RZ, -R13 ;  /* 0x000000ffff0d8224 */ /* 0x000fe400078e0a0d */
[----:B------:R-:W-:Y:S01]  /*5410*/  @!P1 IMAD.MOV R11, RZ, RZ, -R11 ;  /* 0x000000ffff0b9224 */ /* 0x000fe200078e0a0b */
[----:B------:R-:W-:Y:S01]  /*5420*/  STL [R1+0xc4], R14 ;  /* 0x0000c40e01007387 */ /* 0x000fe20000100800 */
[----:B------:R-:W-:-:S03]  /*5430*/  ISETP.GE.AND P5, PT, R23, RZ, PT ;  /* 0x000000ff1700720c */ /* 0x000fc60003fa6270 */
[----:B------:R-:W-:Y:S03]  /*5440*/  STL [R1+0xd0], R13 ;  /* 0x0000d00d01007387 */ /* 0x000fe60000100800 */
[----:B------:R-:W-:Y:S01]  /*5450*/  @!P4 IMAD.IADD R12, R12, 0x1, -R5 ;  /* 0x000000010c0cc824 */ /* 0x000fe200078e0a05 */
[----:B------:R-:W4:Y:S01]  /*5460*/  LDL.LU R23, [R1+0x454] ;  /* 0x0004540001177983 */ /* 0x000f220000300800 */
[----:B------:R-:W-:-:S03]  /*5470*/  ISETP.GE.AND P4, PT, R24, RZ, PT ;  /* 0x000000ff1800720c */ /* 0x000fc60003f86270 */
[----:B------:R2:W-:Y:S04]  /*5480*/  STL [R1+0xfc], R11 ;  /* 0x0000fc0b01007387 */ /* 0x0005e80000100800 */
[----:B------:R-:W4:Y:S01]  /*5490*/  LDL.LU R24, [R1+0x458] ;  /* 0x0004580001187983 */ /* 0x000f220000300800 */
[----:B------:R-:W-:-:S05]  /*54a0*/  IABS R2, R20 ;  /* 0x0000001400027213 */ /* 0x000fca0000000000 */
[----:B-1----:R-:W-:-:S04]  /*54b0*/  IMAD.HI.U32 R15, R4, R2, RZ ;  /* 0x00000002040f7227 */ /* 0x002fc800078e00ff */
[----:B------:R-:W-:-:S04]  /*54c0*/  IMAD.MOV R15, RZ, RZ, -R15 ;  /* 0x000000ffff0f7224 */ /* 0x000fc800078e0a0f */
[----:B------:R-:W-:-:S05]  /*54d0*/  IMAD R2, R5, R15, R2 ;  /* 0x0000000f05027224 */ /* 0x000fca00078e0202 */
[C---:B------:R-:W-:Y:S02]  /*54e0*/  ISETP.GT.U32.AND P6, PT, R5.reuse, R2, PT ;  /* 0x000000020500720c */ /* 0x040fe40003fc4070 */
[----:B------:R-:W-:Y:S02]  /*54f0*/  IABS R10, R21 ;  /* 0x00000015000a7213 */ /* 0x000fe40000000000 */
[----:B------:R-:W-:-:S03]  /*5500*/  ISETP.GT.U32.AND P2, PT, R5, R6, PT ;  /* 0x000000060500720c */ /* 0x000fc60003f44070 */
[----:B0-----:R-:W-:-:S04]  /*5510*/  IMAD.HI.U32 R0, R4, R10, RZ ;  /* 0x0000000a04007227 */ /* 0x001fc800078e00ff */
[----:B------:R-:W-:Y:S02]  /*5520*/  IMAD.MOV R0, RZ, RZ, -R0 ;  /* 0x000000ffff007224 */ /* 0x000fe400078e0a00 */
[--C-:B------:R-:W-:Y:S02]  /*5530*/  @!P6 IMAD.IADD R2, R2, 0x1, -R5.reuse ;  /* 0x000000010202e824 */ /* 0x100fe400078e0a05 */
[C---:B------:R-:W-:Y:S01]  /*5540*/  IMAD R10, R5.reuse, R0, R10 ;  /* 0x00000000050a7224 */ /* 0x040fe200078e020a */
[C---:B------:R-:W-:Y:S02]  /*5550*/  ISETP.GT.U32.AND P6, PT, R5.reuse, R7, PT ;  /* 0x000000070500720c */ /* 0x040fe40003fc4070 */
[C---:B------:R-:W-:Y:S02]  /*5560*/  ISETP.GT.U32.AND P0, PT, R5.reuse, R2, PT ;  /* 0x000000020500720c */ /* 0x040fe40003f04070 */
[----:B------:R-:W-:Y:S02]  /*5570*/  ISETP.GT.U32.AND P1, PT, R5, R10, PT ;  /* 0x0000000a0500720c */ /* 0x000fe40003f24070 */
[----:B--2---:R-:W-:Y:S01]  /*5580*/  IABS R0, R26 ;  /* 0x0000001a00007213 */ /* 0x004fe20000000000 */
[----:B------:R-:W-:Y:S01]  /*5590*/  @!P2 IMAD.IADD R6, R6, 0x1, -R5 ;  /* 0x000000010606a824 */ /* 0x000fe200078e0a05 */
[----:B------:R-:W-:-:S02]  /*55a0*/  IABS R9, R22 ;  /* 0x0000001600097213 */ /* 0x000fc40000000000 */
[----:B------:R-:W-:Y:S01]  /*55b0*/  ISETP.GE.AND P2, PT, R20, RZ, PT ;  /* 0x000000ff1400720c */ /* 0x000fe20003f46270 */
[----:B------:R-:W-:-:S04]  /*55c0*/  IMAD.HI.U32 R11, R4, R0, RZ ;  /* 0x00000000040b7227 */ /* 0x000fc800078e00ff */
[----:B------:R-:W-:-:S04]  /*55d0*/  IMAD.HI.U32 R8, R4, R9, RZ ;  /* 0x0000000904087227 */ /* 0x000fc800078e00ff */
[----:B------:R-:W-:Y:S02]  /*55e0*/  IMAD.MOV R11, RZ, RZ, -R11 ;  /* 0x000000ffff0b7224 */ /* 0x000fe400078e0a0b */
[--C-:B------:R-:W-:Y:S02]  /*55f0*/  @!P0 IMAD.IADD R2, R2, 0x1, -R5.reuse ;  /* 0x0000000102028824 */ /* 0x100fe400078e0a05 */
[----:B------:R-:W-:Y:S02]  /*5600*/  IMAD.MOV R8, RZ, RZ, -R8 ;  /* 0x000000ffff087224 */ /* 0x000fe400078e0a08 */
[----:B------:R-:W-:Y:S02]  /*5610*/  @!P6 IMAD.IADD R7, R7, 0x1, -R5 ;  /* 0x000000010707e824 */ /* 0x000fe400078e0a05 */
[----:B------:R-:W-:Y:S02]  /*5620*/  IMAD R0, R5, R11, R0 ;  /* 0x0000000b05007224 */ /* 0x000fe400078e0200 */
[----:B------:R-:W-:-:S02]  /*5630*/  IMAD.MOV.U32 R11, RZ, RZ, R2 ;  /* 0x000000ffff0b7224 */ /* 0x000fc400078e0002 */
[----:B------:R-:W-:Y:S02]  /*5640*/  @!P1 IMAD.IADD R10, R10, 0x1, -R5 ;  /* 0x000000010a0a9824 */ /* 0x000fe400078e0a05 */
[----:B------:R-:W-:Y:S02]  /*5650*/  @!P5 IMAD.MOV R12, RZ, RZ, -R12 ;  /* 0x000000ffff0cd224 */ /* 0x000fe400078e0a0c */
[C---:B------:R-:W-:Y:S02]  /*5660*/  IMAD R9, R5.reuse, R8, R9 ;  /* 0x0000000805097224 */ /* 0x040fe400078e0209 */
[----:B------:R-:W-:Y:S02]  /*5670*/  @!P3 IMAD.MOV R7, RZ, RZ, -R7 ;  /* 0x000000ffff07b224 */ /* 0x000fe400078e0a07 */
[----:B------:R-:W-:Y:S02]  /*5680*/  @!P4 IMAD.MOV R6, RZ, RZ, -R6 ;  /* 0x000000ffff06c224 */ /* 0x000fe400078e0a06 */
[----:B------:R-:W-:Y:S01]  /*5690*/  @!P2 IMAD.MOV R11, RZ, RZ, -R11 ;  /* 0x000000ffff0ba224 */ /* 0x000fe200078e0a0b */
[C---:B------:R-:W-:Y:S01]  /*56a0*/  ISETP.GT.U32.AND P5, PT, R5.reuse, R10, PT ;  /* 0x0000000a0500720c */ /* 0x040fe20003fa4070 */
[----:B------:R-:W-:Y:S01]  /*56b0*/  STL [R1+0xd4], R12 ;  /* 0x0000d40c01007387 */ /* 0x000fe20000100800 */
[----:B------:R-:W-:-:S03]  /*56c0*/  ISETP.GT.U32.AND P6, PT, R5, R9, PT ;  /* 0x000000090500720c */ /* 0x000fc60003fc4070 */
[----:B------:R3:W-:Y:S01]  /*56d0*/  STL [R1+0xd8], R7 ;  /* 0x0000d80701007387 */ /* 0x0007e20000100800 */
[----:B------:R-:W-:Y:S02]  /*56e0*/  IABS R8, R25 ;  /* 0x0000001900087213 */ /* 0x000fe40000000000 */
[----:B------:R-:W-:Y:S01]  /*56f0*/  ISETP.GE.AND P4, PT, R25, RZ, PT ;  /* 0x000000ff1900720c */ /* 0x000fe20003f86270 */
[----:B------:R-:W-:Y:S04]  /*5700*/  STL [R1+0xf4], R6 ;  /* 0x0000f40601007387 */ /* 0x000fe80000100800 */
[----:B------:R0:W-:Y:S04]  /*5710*/  STL [R1+0xf8], R11 ;  /* 0x0000f80b01007387 */ /* 0x0001e80000100800 */
[----:B------:R-:W2:Y:S01]  /*5720*/  LDL.LU R25, [R1+0x45c] ;  /* 0x00045c0001197983 */ /* 0x000ea20000300800 */
[--C-:B------:R-:W-:Y:S01]  /*5730*/  @!P5 IMAD.IADD R10, R10, 0x1, -R5.reuse ;  /* 0x000000010a0ad824 */ /* 0x100fe200078e0a05 */
[----:B------:R-:W-:Y:S01]  /*5740*/  ISETP.GE.AND P5, PT, R26, RZ, PT ;  /* 0x000000ff1a00720c */ /* 0x000fe20003fa6270 */
[----:B------:R-:W-:Y:S01]  /*5750*/  @!P6 IMAD.IADD R9, R9, 0x1, -R5 ;  /* 0x000000010909e824 */ /* 0x000fe200078e0a05 */
[----:B------:R-:W2:Y:S04]  /*5760*/  LDL.LU R26, [R1+0x490] ;  /* 0x00049000011a7983 */ /* 0x000ea80000300800 */
[----:B------:R-:W-:-:S02]  /*5770*/  ISETP.GT.U32.AND P3, PT, R5, R9, PT ;  /* 0x000000090500720c */ /* 0x000fc40003f64070 */
        /* <DEDUP_REMOVED lines=22> */
[----:B------:R-:W-:Y:S01]  /*58e0*/  ISETP.GT.U32.AND P2, PT, R5, R0, PT ;  /* 0x000000000500720c */ /* 0x000fe20003f44070 */
[----:B------:R-:W-:Y:S01]  /*58f0*/  IMAD.HI.U32 R6, R4, R7, RZ ;  /* 0x0000000704067227 */ /* 0x000fe200078e00ff */
[----:B----4-:R-:W-:Y:S02]  /*5900*/  IABS R14, R24 ;  /* 0x00000018000e7213 */ /* 0x010fe40000000000 */
[----:B------:R-:W-:-:S02]  /*5910*/  ISETP.GE.AND P1, PT, R24, RZ, PT ;  /* 0x000000ff1800720c */ /* 0x000fc40003f26270 */
[----:B------:R-:W4:Y:S01]  /*5920*/  LDL.LU R24, [R1+0x49c] ;  /* 0x00049c0001187983 */ /* 0x000f220000300800 */
[----:B------:R-:W-:Y:S01]  /*5930*/  IABS R2, R23 ;  /* 0x0000001700027213 */ /* 0x000fe20000000000 */
[----:B------:R-:W-:Y:S02]  /*5940*/  IMAD.MOV R6, RZ, RZ, -R6 ;  /* 0x000000ffff067224 */ /* 0x000fe400078e0a06 */
[----:B------:R-:W4:Y:S02]  /*5950*/  LDL.LU R20, [R1+0x4a0] ;  /* 0x0004a00001147983 */ /* 0x000f240000300800 */
[C---:B------:R-:W-:Y:S02]  /*5960*/  IMAD R7, R5.reuse, R6, R7 ;  /* 0x0000000605077224 */ /* 0x040fe400078e0207 */
[----:B------:R-:W-:Y:S01]  /*5970*/  IMAD.HI.U32 R10, R4, R2, RZ ;  /* 0x00000002040a7227 */ /* 0x000fe200078e00ff */
[----:B------:R-:W4:Y:S02]  /*5980*/  LDL.LU R21, [R1+0x4a4] ;  /* 0x0004a40001157983 */ /* 0x000f240000300800 */
[----:B------:R-:W-:Y:S01]  /*5990*/  ISETP.GT.U32.AND P6, PT, R5, R7, PT ;  /* 0x000000070500720c */ /* 0x000fe20003fc4070 */
[----:B------:R-:W-:-:S02]  /*59a0*/  @!P2 IMAD.IADD R0, R0, 0x1, -R5 ;  /* 0x000000010000a824 */ /* 0x000fc400078e0a05 */
[----:B------:R-:W-:-:S03]  /*59b0*/  IMAD.MOV R10, RZ, RZ, -R10 ;  /* 0x000000ffff0a7224 */ /* 0x000fc600078e0a0a */
[C---:B------:R-:W-:Y:S01]  /*59c0*/  ISETP.GT.U32.AND P0, PT, R5.reuse, R0, PT ;  /* 0x000000000500720c */ /* 0x040fe20003f04070 */
[----:B------:R-:W-:-:S05]  /*59d0*/  IMAD R2, R5, R10, R2 ;  /* 0x0000000a05027224 */ /* 0x000fca00078e0202 */
[----:B------:R-:W-:Y:S01]  /*59e0*/  ISETP.GT.U32.AND P4, PT, R5, R2, PT ;  /* 0x000000020500720c */ /* 0x000fe20003f84070 */
[----:B------:R-:W-:-:S05]  /*59f0*/  @!P6 IMAD.IADD R7, R7, 0x1, -R5 ;  /* 0x000000010707e824 */ /* 0x000fca00078e0a05 */
[----:B------:R-:W-:Y:S01]  /*5a00*/  ISETP.GT.U32.AND P6, PT, R5, R7, PT ;  /* 0x000000070500720c */ /* 0x000fe20003fc4070 */
[----:B------:R-:W-:Y:S02]  /*5a10*/  @!P0 IMAD.IADD R0, R0, 0x1, -R5 ;  /* 0x0000000100008824 */ /* 0x000fe400078e0a05 */
[----:B------:R-:W-:-:S04]  /*5a20*/  IMAD.HI.U32 R6, R4, R14, RZ ;  /* 0x0000000e04067227 */ /* 0x000fc800078e00ff */
[----:B------:R-:W-:Y:S02]  /*5a30*/  @!P4 IMAD.IADD R2, R2, 0x1, -R5 ;  /* 0x000000010202c824 */ /* 0x000fe400078e0a05 */
[----:B------:R-:W-:Y:S01]  /*5a40*/  IMAD.MOV.U32 R15, RZ, RZ, R0 ;  /* 0x000000ffff0f7224 */ /* 0x000fe200078e0000 */
[----:B------:R-:W-:Y:S01]  /*5a50*/  ISETP.GE.AND P2, PT, R23, RZ, PT ;  /* 0x000000ff1700720c */ /* 0x000fe20003f46270 */
[----:B------:R-:W-:Y:S01]  /*5a60*/  IMAD.MOV R6, RZ, RZ, -R6 ;  /* 0x000000ffff067224 */ /* 0x000fe200078e0a06 */
[----:B------:R-:W-:Y:S01]  /*5a70*/  ISETP.GT.U32.AND P4, PT, R5, R2, PT ;  /* 0x000000020500720c */ /* 0x000fe20003f84070 */
[----:B------:R-:W-:Y:S01]  /*5a80*/  @!P5 IMAD.MOV R15, RZ, RZ, -R15 ;  /* 0x000000ffff0fd224 */ /* 0x000fe200078e0a0f */
[----:B------:R-:W4:Y:S01]  /*5a90*/  LDL.LU R23, [R1+0x4a8] ;  /* 0x0004a80001177983 */ /* 0x000f220000300800 */
[----:B------:R-:W-:Y:S02]  /*5aa0*/  @!P6 IMAD.IADD R7, R7, 0x1, -R5 ;  /* 0x000000010707e824 */ /* 0x000fe400078e0a05 */
[C---:B------:R-:W-:Y:S01]  /*5ab0*/  IMAD R14, R5.reuse, R6, R14 ;  /* 0x00000006050e7224 */ /* 0x040fe200078e020e */
[----:B------:R1:W-:Y:S04]  /*5ac0*/  STL [R1+0xdc], R15 ;  /* 0x0000dc0f01007387 */ /* 0x0003e80000100800 */
[----:B------:R-:W-:-:S03]  /*5ad0*/  ISETP.GT.U32.AND P5, PT, R5, R14, PT ;  /* 0x0000000e0500720c */ /* 0x000fc60003fa4070 */
[----:B------:R-:W-:Y:S01]  /*5ae0*/  @!P4 IMAD.IADD R2, R2, 0x1, -R5 ;  /* 0x000000010202c824 */ /* 0x000fe200078e0a05 */
[----:B--2---:R-:W-:-:S05]  /*5af0*/  IABS R13, R25 ;  /* 0x00000019000d7213 */ /* 0x004fca0000000000 */
[----:B------:R-:W-:Y:S01]  /*5b00*/  IMAD.HI.U32 R10, R4, R13, RZ ;  /* 0x0000000d040a7227 */ /* 0x000fe200078e00ff */
[----:B------:R-:W-:Y:S02]  /*5b10*/  ISETP.GE.AND P0, PT, R25, RZ, PT ;  /* 0x000000ff1900720c */ /* 0x000fe40003f06270 */
[----:B0-----:R-:W-:Y:S01]  /*5b20*/  IABS R11, R26 ;  /* 0x0000001a000b7213 */ /* 0x001fe20000000000 */
[----:B------:R-:W2:Y:S01]  /*5b30*/  LDL.LU R25, [R1+0x4ac] ;  /* 0x0004ac0001197983 */ /* 0x000ea20000300800 */
[----:B------:R-:W-:Y:S02]  /*5b40*/  IADD3 R10, -R10, RZ, RZ ;  /* 0x000000ff0a0a7210 */ /* 0x000fe40007ffe1ff */
[----:B------:R-:W-:Y:S02]  /*5b50*/  ISETP.GE.AND P6, PT, R26, RZ, PT ;  /* 0x000000ff1a00720c */ /* 0x000fe40003fc6270 */
[----:B------:R-:W2:Y:S01]  /*5b60*/  LDL.LU R26, [R1+0x4b0] ;  /* 0x0004b000011a7983 */ /* 0x000ea20000300800 */
        /* <DEDUP_REMOVED lines=30> */
[--C-:B------:R-:W-:Y:S02]  /*5d50*/  @!P5 IMAD.IADD R11, R11, 0x1, -R5.reuse ;  /* 0x000000010b0bd824 */ /* 0x100fe400078e0a05 */
[----:B------:R-:W-:-:S03]  /*5d60*/  @!P2 IMAD.IADD R12, R12, 0x1, -R5 ;  /* 0x000000010c0ca824 */ /* 0x000fc600078e0a05 */
[----:B------:R-:W-:Y:S01]  /*5d70*/  ISETP.GT.U32.AND P5, PT, R5, R11, PT ;  /* 0x0000000b0500720c */ /* 0x000fe20003fa4070 */
[----:B------:R-:W-:Y:S01]  /*5d80*/  @!P1 IMAD.MOV R14, RZ, RZ, -R14 ;  /* 0x000000ffff0e9224 */ /* 0x000fe200078e0a0e */
[----:B----4-:R-:W-:-:S05]  /*5d90*/  IABS R6, R24 ;  /* 0x0000001800067213 */ /* 0x010fca0000000000 */
[----:B------:R-:W-:-:S04]  /*5da0*/  IMAD.HI.U32 R7, R4, R6, RZ ;  /* 0x0000000604077227 */ /* 0x000fc800078e00ff */
[----:B------:R-:W-:-:S04]  /*5db0*/  IMAD.MOV R7, RZ, RZ, -R7 ;  /* 0x000000ffff077224 */ /* 0x000fc800078e0a07 */
[----:B------:R-:W-:-:S05]  /*5dc0*/  IMAD R6, R5, R7, R6 ;  /* 0x0000000705067224 */ /* 0x000fca00078e0206 */
[----:B------:R-:W-:Y:S01]  /*5dd0*/  ISETP.GT.U32.AND P3, PT, R5, R6, PT ;  /* 0x000000060500720c */ /* 0x000fe20003f64070 */
[----:B------:R-:W-:Y:S02]  /*5de0*/  @!P5 IMAD.IADD R11, R11, 0x1, -R5 ;  /* 0x000000010b0bd824 */ /* 0x000fe400078e0a05 */
[----:B------:R-:W-:-:S10]  /*5df0*/  @!P0 IMAD.MOV R13, RZ, RZ, -R13 ;  /* 0x000000ffff0d8224 */ /* 0x000fd400078e0a0d */
[----:B------:R-:W-:Y:S01]  /*5e00*/  @!P3 IMAD.IADD R6, R6, 0x1, -R5 ;  /* 0x000000010606b824 */ /* 0x000fe200078e0a05 */
[----:B------:R-:W-:Y:S01]  /*5e10*/  ISETP.GT.U32.AND P3, PT, R5, R12, PT ;  /* 0x0000000c0500720c */ /* 0x000fe20003f64070 */
[----:B------:R-:W-:Y:S01]  /*5e20*/  @!P6 IMAD.MOV R11, RZ, RZ, -R11 ;  /* 0x000000ffff0be224 */ /* 0x000fe200078e0a0b */
[----:B------:R-:W-:Y:S01]  /*5e30*/  STL [R1+0x88], R14 ;  /* 0x0000880e01007387 */ /* 0x000fe20000100800 */
[----:B------:R-:W-:-:S03]  /*5e40*/  ISETP.GE.AND P2, PT, R22, RZ, PT ;  /* 0x000000ff1600720c */ /* 0x000fc60003f46270 */
[----:B------:R-:W-:Y:S04]  /*5e50*/  STL [R1+0x94], R13 ;  /* 0x0000940d01007387 */ /* 0x000fe80000100800 */
[----:B------:R-:W4:Y:S03]  /*5e60*/  LDL.LU R22, [R1+0x4b8] ;  /* 0x0004b80001167983 */ /* 0x000f260000300800 */
[----:B------:R-:W-:Y:S01]  /*5e70*/  @!P3 IMAD.IADD R12, R12, 0x1, -R5 ;  /* 0x000000010c0cb824 */ /* 0x000fe200078e0a05 */
[----:B------:R2:W-:Y:S01]  /*5e80*/  STL [R1+0xc0], R11 ;  /* 0x0000c00b01007387 */ /* 0x0005e20000100800 */
[----:B------:R-:W-:-:S03]  /*5e90*/  ISETP.GE.AND P3, PT, R24, RZ, PT ;  /* 0x000000ff1800720c */ /* 0x000fc60003f66270 */
[----:B------:R-:W4:Y:S01]  /*5ea0*/  LDL.LU R24, [R1+0x4bc] ;  /* 0x0004bc0001187983 */ /* 0x000f220000300800 */
[----:B------:R-:W-:-:S05]  /*5eb0*/  IABS R0, R20 ;  /* 0x0000001400007213 */ /* 0x000fca0000000000 */
[----:B-1----:R-:W-:-:S04]  /*5ec0*/  IMAD.HI.U32 R15, R4, R0, RZ ;  /* 0x00000000040f7227 */ /* 0x002fc800078e00ff */
[----:B------:R-:W-:-:S04]  /*5ed0*/  IMAD.MOV R15, RZ, RZ, -R15 ;  /* 0x000000ffff0f7224 */ /* 0x000fc800078e0a0f */
[----:B------:R-:W-:-:S05]  /*5ee0*/  IMAD R0, R5, R15, R0 ;  /* 0x0000000f05007224 */ /* 0x000fca00078e0200 */
[----:B------:R-:W-:Y:S02]  /*5ef0*/  ISETP.GT.U32.AND P5, PT, R5, R0, PT ;  /* 0x000000000500720c */ /* 0x000fe40003fa4070 */
[----:B------:R-:W-:-:S05]  /*5f00*/  IABS R10, R21 ;  /* 0x00000015000a7213 */ /* 0x000fca0000000000 */
[----:B0-----:R-:W-:-:S06]  /*5f10*/  IMAD.HI.U32 R2, R4, R10, RZ ;  /* 0x0000000a04027227 */ /* 0x001fcc00078e00ff */
[----:B------:R-:W-:Y:S01]  /*5f20*/  @!P5 IMAD.IADD R0, R0, 0x1, -R5 ;  /* 0x000000010000d824 */ /* 0x000fe200078e0a05 */
[C---:B------:R-:W-:Y:S01]  /*5f30*/  ISETP.GT.U32.AND P5, PT, R5.reuse, R6, PT ;  /* 0x000000060500720c */ /* 0x040fe20003fa4070 */
[----:B------:R-:W-:Y:S01]  /*5f40*/  IMAD.MOV R2, RZ, RZ, -R2 ;  /* 0x000000ffff027224 */ /* 0x000fe200078e0a02 */
[C---:B------:R-:W-:Y:S02]  /*5f50*/  ISETP.GT.U32.AND P1, PT, R5.reuse, R8, PT ;  /* 0x000000080500720c */ /* 0x040fe40003f24070 */
[C---:B------:R-:W-:Y:S01]  /*5f60*/  ISETP.GT.U32.AND P0, PT, R5.reuse, R0, PT ;  /* 0x000000000500720c */ /* 0x040fe20003f04070 */
[----:B------:R-:W-:Y:S01]  /*5f70*/  IMAD R10, R5, R2, R10 ;  /* 0x00000002050a7224 */ /* 0x000fe200078e020a */
[----:B------:R-:W-:-:S05]  /*5f80*/  IABS R9, R23 ;  /* 0x0000001700097213 */ /* 0x000fca0000000000 */
[----:B------:R-:W-:-:S04]  /*5f90*/  IMAD.HI.U32 R7, R4, R9, RZ ;  /* 0x0000000904077227 */ /* 0x000fc800078e00ff */
[----:B------:R-:W-:Y:S01]  /*5fa0*/  @!P5 IMAD.IADD R6, R6, 0x1, -R5 ;  /* 0x000000010606d824 */ /* 0x000fe200078e0a05 */
[----:B------:R-:W-:Y:S02]  /*5fb0*/  ISETP.GE.AND P5, PT, R20, RZ, PT ;  /* 0x000000ff1400720c */ /* 0x000fe40003fa6270 */
[----:B--2---:R-:W-:-:S05]  /*5fc0*/  IABS R2, R26 ;  /* 0x0000001a00027213 */ /* 0x004fca0000000000 */
[----:B------:R-:W-:-:S04]  /*5fd0*/  IMAD.HI.U32 R11, R4, R2, RZ ;  /* 0x00000002040b7227 */ /* 0x000fc800078e00ff */
[----:B------:R-:W-:Y:S02]  /*5fe0*/  IMAD.MOV R11, RZ, RZ, -R11 ;  /* 0x000000ffff0b7224 */ /* 0x000fe400078e0a0b */
[----:B------:R-:W-:Y:S02]  /*5ff0*/  IMAD.MOV R7, RZ, RZ, -R7 ;  /* 0x000000ffff077224 */ /* 0x000fe400078e0a07 */
[--C-:B------:R-:W-:Y:S02]  /*6000*/  @!P0 IMAD.IADD R0, R0, 0x1, -R5.reuse ;  /* 0x0000000100008824 */ /* 0x100fe400078e0a05 */
[----:B------:R-:W-:Y:S02]  /*6010*/  @!P1 IMAD.IADD R8, R8, 0x1, -R5 ;  /* 0x0000000108089824 */ /* 0x000fe400078e0a05 */
[C---:B------:R-:W-:Y:S02]  /*6020*/  IMAD R2, R5.reuse, R11, R2 ;  /* 0x0000000b05027224 */ /* 0x040fe400078e0202 */
[----:B------:R-:W-:-:S02]  /*6030*/  IMAD R9, R5, R7, R9 ;  /* 0x0000000705097224 */ /* 0x000fc400078e0209 */
[----:B------:R-:W-:Y:S02]  /*6040*/  IMAD.MOV.U32 R11, RZ, RZ, R0 ;  /* 0x000000ffff0b7224 */ /* 0x000fe400078e0000 */
[----:B------:R-:W-:Y:S01]  /*6050*/  @!P2 IMAD.MOV R12, RZ, RZ, -R12 ;  /* 0x000000ffff0ca224 */ /* 0x000fe200078e0a0c */
[C---:B------:R-:W-:Y:S01]  /*6060*/  ISETP.GT.U32.AND P6, PT, R5.reuse, R10, PT ;  /* 0x0000000a0500720c */ /* 0x040fe20003fc4070 */
[----:B------:R-:W-:Y:S02]  /*6070*/  @!P4 IMAD.MOV R8, RZ, RZ, -R8 ;  /* 0x000000ffff08c224 */ /* 0x000fe400078e0a08 */
[----:B------:R-:W-:Y:S01]  /*6080*/  @!P3 IMAD.MOV R6, RZ, RZ, -R6 ;  /* 0x000000ffff06b224 */ /* 0x000fe200078e0a06 */
[----:B------:R-:W-:Y:S01]  /*6090*/  ISETP.GT.U32.AND P1, PT, R5, R9, PT ;  /* 0x000000090500720c */ /* 0x000fe20003f24070 */
        /* <DEDUP_REMOVED lines=8> */
[--C-:B------:R-:W-:Y:S02]  /*6120*/  @!P6 IMAD.IADD R10, R10, 0x1, -R5.reuse ;  /* 0x000000010a0ae824 */ /* 0x100fe400078e0a05 */
[----:B------:R-:W-:-:S03]  /*6130*/  @!P1 IMAD.IADD R9, R9, 0x1, -R5 ;  /* 0x0000000109099824 */ /* 0x000fc600078e0a05 */
[C---:B------:R-:W-:Y:S02]  /*6140*/  ISETP.GT.U32.AND P1, PT, R5.reuse, R10, PT ;  /* 0x0000000a0500720c */ /* 0x040fe40003f24070 */
[----:B------:R-:W-:Y:S02]  /*6150*/  ISETP.GT.U32.AND P2, PT, R5, R9, PT ;  /* 0x000000090500720c */ /* 0x000fe40003f44070 */
[----:B------:R-:W-:-:S09]  /*6160*/  ISETP.GE.AND P6, PT, R23, RZ, PT ;  /* 0x000000ff1700720c */ /* 0x000fd20003fc6270 */
[--C-:B------:R-:W-:Y:S01]  /*6170*/  @!P1 IMAD.IADD R10, R10, 0x1, -R5.reuse ;  /* 0x000000010a0a9824 */ /* 0x100fe200078e0a05 */
[----:B------:R-:W-:Y:S01]  /*6180*/  ISETP.GE.AND P1, PT, R26, RZ, PT ;  /* 0x000000ff1a00720c */ /* 0x000fe20003f26270 */
[----:B------:R-:W-:Y:S01]  /*6190*/  @!P2 IMAD.IADD R9, R9, 0x1, -R5 ;  /* 0x000000010909a824 */ /* 0x000fe200078e0a05 */
[----:B------:R-:W2:Y:S04]  /*61a0*/  LDL.LU R26, [R1+0x4c4] ;  /* 0x0004c400011a7983 */ /* 0x000ea80000300800 */
[----:B------:R-:W2:Y:S01]  /*61b0*/  LDL.LU R23, [R1+0x4c8] ;  /* 0x0004c80001177983 */ /* 0x000ea20000300800 */
[----:B---3--:R-:W-:Y:S02]  /*61c0*/  IABS R8, R27 ;  /* 0x0000001b00087213 */ /* 0x008fe40000000000 */
[----:B------:R-:W-:-:S02]  /*61d0*/  ISETP.GE.AND P2, PT, R27, RZ, PT ;  /* 0x000000ff1b00720c */ /* 0x000fc40003f46270 */
        /* <DEDUP_REMOVED lines=17> */
[----:B------:R-:W-:-:S13]  /*62f0*/  ISETP.GT.U32.AND P5, PT, R5, R2, PT ;  /* 0x000000020500720c */ /* 0x000fda0003fa4070 */
[----:B------:R-:W-:-:S05]  /*6300*/  @!P5 IMAD.IADD R2, R2, 0x1, -R5 ;  /* 0x000000010202d824 */ /* 0x000fca00078e0a05 */
[----:B------:R-:W-:Y:S02]  /*6310*/  ISETP.GT.U32.AND P0, PT, R5, R2, PT ;  /* 0x000000020500720c */ /* 0x000fe40003f04070 */
[----:B----4-:R-:W-:Y:S02]  /*6320*/  IABS R14, R24 ;  /* 0x00000018000e7213 */ /* 0x010fe40000000000 */
[----:B------:R-:W-:Y:S02]  /*6330*/  ISETP.GE.AND P6, PT, R24, RZ, PT ;  /* 0x000000ff1800720c */ /* 0x000fe40003fc6270 */
[----:B------:R-:W4:Y:S04]  /*6340*/  LDL.LU R24, [R1+0x4d0] ;  /* 0x0004d00001187983 */ /* 0x000f280000300800 */
[----:B------:R-:W4:Y:S01]  /*6350*/  LDL.LU R20, [R1+0x4d4] ;  /* 0x0004d40001147983 */ /* 0x000f220000300800 */
[----:B------:R-:W-:-:S02]  /*6360*/  IABS R0, R22 ;  /* 0x0000001600007213 */ /* 0x000fc40000000000 */
[----:B------:R-:W-:Y:S01]  /*6370*/  @!P0 IMAD.IADD R2, R2, 0x1, -R5 ;  /* 0x0000000102028824 */ /* 0x000fe200078e0a05 */
[----:B------:R-:W-:Y:S01]  /*6380*/  ISETP.GE.AND P5, PT, R22, RZ, PT ;  /* 0x000000ff1600720c */ /* 0x000fe20003fa6270 */
[----:B------:R-:W4:Y:S01]  /*6390*/  LDL.LU R21, [R1+0x4d8] ;  /* 0x0004d80001157983 */ /* 0x000f220000300800 */
[----:B------:R-:W-:-:S03]  /*63a0*/  IMAD.HI.U32 R10, R4, R0, RZ ;  /* 0x00000000040a7227 */ /* 0x000fc600078e00ff */
[----:B------:R-:W4:Y:S01]  /*63b0*/  LDL.LU R22, [R1+0x4dc] ;  /* 0x0004dc0001167983 */ /* 0x000f220000300800 */
[----:B------:R-:W-:-:S04]  /*63c0*/  IMAD.MOV R10, RZ, RZ, -R10 ;  /* 0x000000ffff0a7224 */ /* 0x000fc800078e0a0a */
[----:B------:R-:W-:-:S05]  /*63d0*/  IMAD R0, R5, R10, R0 ;  /* 0x0000000a05007224 */ /* 0x000fca00078e0200 */
[----:B------:R-:W-:Y:S01]  /*63e0*/  ISETP.GT.U32.AND P3, PT, R5, R0, PT ;  /* 0x000000000500720c */ /* 0x000fe20003f64070 */
[----:B------:R-:W-:Y:S02]  /*63f0*/  IMAD.MOV.U32 R15, RZ, RZ, R2 ;  /* 0x000000ffff0f7224 */ /* 0x000fe400078e0002 */
[----:B------:R-:W-:-:S04]  /*6400*/  IMAD.HI.U32 R6, R4, R8, RZ ;  /* 0x0000000804067227 */ /* 0x000fc800078e00ff */
[----:B------:R-:W-:Y:S02]  /*6410*/  @!P1 IMAD.MOV R15, RZ, RZ, -R15 ;  /* 0x000000ffff0f9224 */ /* 0x000fe400078e0a0f */
[----:B------:R-:W-:-:S03]  /*6420*/  IMAD.MOV R6, RZ, RZ, -R6 ;  /* 0x000000ffff067224 */ /* 0x000fc600078e0a06 */
[----:B------:R1:W-:Y:S01]  /*6430*/  STL [R1+0xa0], R15 ;  /* 0x0000a00f01007387 */ /* 0x0003e20000100800 */
[----:B------:R-:W-:Y:S02]  /*6440*/  @!P3 IMAD.IADD R0, R0, 0x1, -R5 ;  /* 0x000000010000b824 */ /* 0x000fe400078e0a05 */
[C---:B------:R-:W-:Y:S02]  /*6450*/  IMAD R8, R5.reuse, R6, R8 ;  /* 0x0000000605087224 */ /* 0x040fe400078e0208 */
[----:B------:R-:W-:Y:S01]  /*6460*/  IMAD.HI.U32 R6, R4, R14, RZ ;  /* 0x0000000e04067227 */ /* 0x000fe200078e00ff */
[----:B------:R-:W-:-:S03]  /*6470*/  ISETP.GT.U32.AND P3, PT, R5, R0, PT ;  /* 0x000000000500720c */ /* 0x000fc60003f64070 */
[----:B------:R-:W-:-:S04]  /*6480*/  IMAD.MOV R6, RZ, RZ, -R6 ;  /* 0x000000ffff067224 */ /* 0x000fc800078e0a06 */
[C---:B------:R-:W-:Y:S01]  /*6490*/  IMAD R14, R5.reuse, R6, R14 ;  /* 0x00000006050e7224 */ /* 0x040fe200078e020e */
[----:B------:R-:W-:-:S04]  /*64a0*/  ISETP.GT.U32.AND P4, PT, R5, R8, PT ;  /* 0x000000080500720c */ /* 0x000fc80003f84070 */
[----:B------:R-:W-:Y:S01]  /*64b0*/  ISETP.GT.U32.AND P1, PT, R5, R14, PT ;  /* 0x0000000e0500720c */ /* 0x000fe20003f24070 */
[----:B------:R-:W-:-:S08]  /*64c0*/  @!P3 IMAD.IADD R0, R0, 0x1, -R5 ;  /* 0x000000010000b824 */ /* 0x000fd000078e0a05 */
[----:B------:R-:W-:-:S04]  /*64d0*/  @!P4 IMAD.IADD R8, R8, 0x1, -R5 ;  /* 0x000000010808c824 */ /* 0x000fc800078e0a05 */
[----:B------:R-:W-:Y:S01]  /*64e0*/  @!P1 IMAD.IADD R14, R14, 0x1, -R5 ;  /* 0x000000010e0e9824 */ /* 0x000fe200078e0a05 */
[----:B--2---:R-:W-:Y:S02]  /*64f0*/  ISETP.GE.AND P0, PT, R25, RZ, PT ;  /* 0x000000ff1900720c */ /* 0x004fe40003f06270 */
[----:B------:R-:W-:Y:S02]  /*6500*/  IABS R13, R25 ;  /* 0x00000019000d7213 */ /* 0x000fe40000000000 */
[----:B------:R-:W2:Y:S03]  /*6510*/  LDL.LU R25, [R1+0x4e0] ;  /* 0x0004e00001197983 */ /* 0x000ea60000300800 */
[----:B------:R-:W-:-:S04]  /*6520*/  IMAD.HI.U32 R10, R4, R13, RZ ;  /* 0x0000000d040a7227 */ /* 0x000fc800078e00ff */
[----:B------:R-:W-:-:S04]  /*6530*/  IMAD.MOV R10, RZ, RZ, -R10 ;  /* 0x000000ffff0a7224 */ /* 0x000fc800078e0a0a */
[----:B------:R-:W-:-:S05]  /*6540*/  IMAD R13, R5, R10, R13 ;  /* 0x0000000a050d7224 */ /* 0x000fca00078e020d */
[C---:B------:R-:W-:Y:S02]  /*6550*/  ISETP.GT.U32.AND P3, PT, R5.reuse, R13, PT ;  /* 0x0000000d0500720c */ /* 0x040fe40003f64070 */
[----:B------:R-:W-:-:S11]  /*6560*/  ISETP.GT.U32.AND P4, PT, R5, R8, PT ;  /* 0x000000080500720c */ /* 0x000fd60003f84070 */
[--C-:B------:R-:W-:Y:S01]  /*6570*/  @!P3 IMAD.IADD R13, R13, 0x1, -R5.reuse ;  /* 0x000000010d0db824 */ /* 0x100fe200078e0a05 */
[----:B------:R-:W-:Y:S01]  /*6580*/  ISETP.GT.U32.AND P3, PT, R5, R14, PT ;  /* 0x0000000e0500720c */ /* 0x000fe20003f64070 */
[----:B------:R-:W-:-:S04]  /*6590*/  @!P4 IMAD.IADD R8, R8, 0x1, -R5 ;  /* 0x000000010808c824 */ /* 0x000fc800078e0a05 */
[----:B------:R-:W-:-:S08]  /*65a0*/  IMAD.MOV.U32 R16, RZ, RZ, R8 ;  /* 0x000000ffff107224 */ /* 0x000fd000078e0008 */
[----:B------:R-:W-:Y:S01]  /*65b0*/  @!P3 IMAD.IADD R14, R14, 0x1, -R5 ;  /* 0x000000010e0eb824 */ /* 0x000fe200078e0a05 */
[----:B---3--:R-:W-:-:S05]  /*65c0*/  IABS R7, R27 ;  /* 0x0000001b00077213 */ /* 0x008fca0000000000 */
[----:B------:R-:W-:-:S04]  /*65d0*/  IMAD.HI.U32 R2, R4, R7, RZ ;  /* 0x0000000704027227 */ /* 0x000fc800078e00ff */
[----:B------:R-:W-:-:S04]  /*65e0*/  IMAD.MOV R2, RZ, RZ, -R2 ;  /* 0x000000ffff027224 */ /* 0x000fc800078e0a02 */
[----:B------:R-:W-:-:S05]  /*65f0*/  IMAD R7, R5, R2, R7 ;  /* 0x0000000205077224 */ /* 0x000fca00078e0207 */
[----:B------:R-:W-:Y:S01]  /*6600*/  ISETP.GT.U32.AND P3, PT, R5, R7, PT ;  /* 0x000000070500720c */ /* 0x000fe20003f64070 */
[----:B------:R-:W-:Y:S02]  /*6610*/  @!P2 IMAD.MOV R16, RZ, RZ, -R16 ;  /* 0x000000ffff10a224 */ /* 0x000fe400078e0a10 */
[----:B------:R-:W-:Y:S01]  /*6620*/  @!P5 IMAD.MOV R0, RZ, RZ, -R0 ;  /* 0x000000ffff00d224 */ /* 0x000fe200078e0a00 */
[----:B0-----:R-:W-:Y:S02]  /*6630*/  IABS R11, R26 ;  /* 0x0000001a000b7213 */ /* 0x001fe40000000000 */
[----:B------:R-:W-:Y:S02]  /*6640*/  ISETP.GE.AND P4, PT, R26, RZ, PT ;  /* 0x000000ff1a00720c */ /* 0x000fe40003f86270 */
[----:B------:R-:W3:Y:S04]  /*6650*/  LDL.LU R26, [R1+0x4e4] ;  /* 0x0004e400011a7983 */ /* 0x000ee80000300800 */
[----:B------:R-:W-:Y:S01]  /*6660*/  STL [R1+0x90], R16 ;  /* 0x0000901001007387 */ /* 0x000fe20000100800 */
[----:B------:R-:W-:Y:S01]  /*6670*/  @!P3 IMAD.IADD R7, R7, 0x1, -R5 ;  /* 0x000000010707b824 */ /* 0x000fe200078e0a05 */
[----:B------:R-:W-:-:S02]  /*6680*/  ISETP.GE.AND P3, PT, R27, RZ, PT ;  /* 0x000000ff1b00720c */ /* 0x000fc40003f66270 */
[----:B------:R0:W-:Y:S04]  /*6690*/  STL [R1+0x8c], R0 ;  /* 0x00008c0001007387 */ /* 0x0001e80000100800 */
[----:B------:R-:W3:Y:S01]  /*66a0*/  LDL.LU R27, [R1+0x4e8] ;  /* 0x0004e800011b7983 */ /* 0x000ee20000300800 */
[----:B------:R-:W-:-:S04]  /*66b0*/  IMAD.HI.U32 R9, R4, R11, RZ ;  /* 0x0000000b04097227 */ /* 0x000fc800078e00ff */
[----:B------:R-:W-:Y:S01]  /*66c0*/  IMAD.MOV R9, RZ, RZ, -R9 ;  /* 0x000000ffff097224 */ /* 0x000fe200078e0a09 */
[----:B------:R-:W-:-:S03]  /*66d0*/  IABS R12, R23 ;  /* 0x00000017000c7213 */ /* 0x000fc60000000000 */
[----:B------:R-:W-:Y:S02]  /*66e0*/  IMAD R11, R5, R9, R11 ;  /* 0x00000009050b7224 */ /* 0x000fe400078e020b */
[----:B------:R-:W-:-:S03]  /*66f0*/  IMAD.HI.U32 R6, R4, R12, RZ ;  /* 0x0000000c04067227 */ /* 0x000fc600078e00ff */
[----:B------:R-:W-:Y:S01]  /*6700*/  ISETP.GT.U32.AND P1, PT, R5, R11, PT ;  /* 0x0000000b0500720c */ /* 0x000fe20003f24070 */
[----:B------:R-:W-:-:S04]  /*6710*/  IMAD.MOV R6, RZ, RZ, -R6 ;  /* 0x000000ffff067224 */ /* 0x000fc800078e0a06 */
[----:B------:R-:W-:-:S08]  /*6720*/  IMAD R12, R5, R6, R12 ;  /* 0x00000006050c7224 */ /* 0x000fd000078e020c */
[----:B------:R-:W-:Y:S01]  /*6730*/  @!P1 IMAD.IADD R11, R11, 0x1, -R5 ;  /* 0x000000010b0b9824 */ /* 0x000fe200078e0a05 */
[----:B------:R-:W-:-:S04]  /*6740*/  ISETP.GT.U32.AND P1, PT, R5, R13, PT ;  /* 0x0000000d0500720c */ /* 0x000fc80003f24070 */
[C---:B------:R-:W-:Y:S02]  /*6750*/  ISETP.GT.U32.AND P2, PT, R5.reuse, R11, PT ;  /* 0x0000000b0500720c */ /* 0x040fe40003f44070 */
[----:B------:R-:W-:-:S07]  /*6760*/  ISETP.GT.U32.AND P5, PT, R5, R12, PT ;  /* 0x0000000c0500720c */ /* 0x000fce0003fa4070 */
[----:B------:R-:W-:-:S04]  /*6770*/  @!P1 IMAD.IADD R13, R13, 0x1, -R5 ;  /* 0x000000010d0d9824 */ /* 0x000fc800078e0a05 */
[----:B------:R-:W-:Y:S02]  /*6780*/  @!P2 IADD3 R11, R11, -R5, RZ ;  /* 0x800000050b0ba210 */ /* 0x000fe40007ffe0ff */
[----:B------:R-:W-:Y:S02]  /*6790*/  @!P5 IMAD.IADD R12, R12, 0x1, -R5 ;  /* 0x000000010c0cd824 */ /* 0x000fe400078e0a05 */
[----:B------:R-:W-:Y:S01]  /*67a0*/  @!P0 IMAD.MOV R13, RZ, RZ, -R13 ;  /* 0x000000ffff0d8224 */ /* 0x000fe200078e0a0d */
[----:B----4-:R-:W-:-:S05]  /*67b0*/  IABS R6, R24 ;  /* 0x0000001800067213 */ /* 0x010fca0000000000 */
[----:B------:R-:W-:Y:S01]  /*67c0*/  IMAD.HI.U32 R8, R4, R6, RZ ;  /* 0x0000000604087227 */ /* 0x000fe200078e00ff */
[----:B------:R-:W-:-:S03]  /*67d0*/  IABS R2, R20 ;  /* 0x0000001400027213 */ /* 0x000fc60000000000 */
[----:B------:R-:W-:Y:S02]  /*67e0*/  IMAD.MOV R8, RZ, RZ, -R8 ;  /* 0x000000ffff087224 */ /* 0x000fe400078e0a08 */
[----:B-1----:R-:W-:-:S04]  /*67f0*/  IMAD.HI.U32 R15, R4, R2, RZ ;  /* 0x00000002040f7227 */ /* 0x002fc800078e00ff */
[----:B------:R-:W-:Y:S02]  /*6800*/  IMAD R6, R5, R8, R6 ;  /* 0x0000000805067224 */ /* 0x000fe400078e0206 */
[----:B------:R-:W-:-:S03]  /*6810*/  IMAD.MOV R15, RZ, RZ, -R15 ;  /* 0x000000ffff0f7224 */ /* 0x000fc600078e0a0f */
[C---:B------:R-:W-:Y:S01]  /*6820*/  ISETP.GT.U32.AND P1, PT, R5.reuse, R6, PT ;  /* 0x000000060500720c */ /* 0x040fe20003f24070 */
[----:B------:R-:W-:-:S05]  /*6830*/  IMAD R2, R5, R15, R2 ;  /* 0x0000000f05027224 */ /* 0x000fca00078e0202 */
[----:B------:R-:W-:-:S07]  /*6840*/  ISETP.GT.U32.AND P2, PT, R5, R2, PT ;  /* 0x000000020500720c */ /* 0x000fce0003f44070 */
[----:B------:R-:W-:Y:S01]  /*6850*/  @!P1 IMAD.IADD R6, R6, 0x1, -R5 ;  /* 0x0000000106069824 */ /* 0x000fe200078e0a05 */
[----:B------:R-:W-:-:S04]  /*6860*/  ISETP.GT.U32.AND P1, PT, R5, R12, PT ;  /* 0x0000000c0500720c */ /* 0x000fc80003f24070 */
[C---:B------:R-:W-:Y:S01]  /*6870*/  ISETP.GT.U32.AND P0, PT, R5.reuse, R6, PT ;  /* 0x000000060500720c */ /* 0x040fe20003f04070 */
[----:B------:R-:W-:Y:S01]  /*6880*/  @!P2 IMAD.IADD R2, R2, 0x1, -R5 ;  /* 0x000000010202a824 */ /* 0x000fe200078e0a05 */
[----:B------:R-:W-:Y:S01]  /*6890*/  ISETP.GT.U32.AND P2, PT, R5, R7, PT ;  /* 0x000000070500720c */ /* 0x000fe20003f44070 */
[----:B------:R-:W-:Y:S01]  /*68a0*/  @!P6 IMAD.MOV R14, RZ, RZ, -R14 ;  /* 0x000000ffff0ee224 */ /* 0x000fe200078e0a0e */
[----:B------:R-:W-:Y:S02]  /*68b0*/  ISETP.GE.AND P5, PT, R23, RZ, PT ;  /* 0x000000ff1700720c */ /* 0x000fe40003fa6270 */
[----:B------:R-:W-:Y:S01]  /*68c0*/  ISETP.GT.U32.AND P6, PT, R5, R2, PT ;  /* 0x000000020500720c */ /* 0x000fe20003fc4070 */
[----:B------:R-:W-:Y:S02]  /*68d0*/  @!P4 IMAD.MOV R11, RZ, RZ, -R11 ;  /* 0x000000ffff0bc224 */ /* 0x000fe400078e0a0b */
[--C-:B------:R-:W-:Y:S01]  /*68e0*/  @!P1 IMAD.IADD R12, R12, 0x1, -R5.reuse ;  /* 0x000000010c0c9824 */ /* 0x100fe200078e0a05 */
[----:B------:R-:W-:Y:S01]  /*68f0*/  ISETP.GE.AND P1, PT, R24, RZ, PT ;  /* 0x000000ff1800720c */ /* 0x000fe20003f26270 */
[----:B------:R-:W-:Y:S02]  /*6900*/  STL [R1+0x38], R14 ;  /* 0x0000380e01007387 */ /* 0x000fe40000100800 */
[----:B------:R-:W-:Y:S01]  /*6910*/  @!P0 IMAD.IADD R6, R6, 0x1, -R5 ;  /* 0x0000000106068824 */ /* 0x000fe200078e0a05 */
[----:B------:R-:W-:Y:S01]  /*6920*/  ISETP.GE.AND P0, PT, R20, RZ, PT ;  /* 0x000000ff1400720c */ /* 0x000fe20003f06270 */
[----:B------:R-:W-:Y:S01]  /*6930*/  STL [R1+0x54], R13 ;  /* 0x0000540d01007387 */ /* 0x000fe20000100800 */
[----:B------:R-:W-:-:S03]  /*6940*/  IABS R9, R22 ;  /* 0x0000001600097213 */ /* 0x000fc60000000000 */
[----:B------:R-:W4:Y:S01]  /*6950*/  LDL.LU R23, [R1+0x4ec] ;  /* 0x0004ec0001177983 */ /* 0x000f220000300800 */
[----:B------:R-:W-:-:S03]  /*6960*/  @!P2 IMAD.IADD R7, R7, 0x1, -R5 ;  /* 0x000000010707a824 */ /* 0x000fc600078e0a05 */
[----:B------:R-:W-:Y:S04]  /*6970*/  STL [R1+0x84], R11 ;  /* 0x0000840b01007387 */ /* 0x000fe80000100800 */
[----:B------:R-:W4:Y:S01]  /*6980*/  LDL.LU R24, [R1+0x4f0] ;  /* 0x0004f00001187983 */ /* 0x000f220000300800 */
[----:B------:R-:W-:-:S04]  /*6990*/  IMAD.HI.U32 R8, R4, R9, RZ ;  /* 0x0000000904087227 */ /* 0x000fc800078e00ff */
[----:B------:R-:W-:Y:S02]  /*69a0*/  @!P6 IMAD.IADD R2, R2, 0x1, -R5 ;  /* 0x000000010202e824 */ /* 0x000fe400078e0a05 */
[----:B------:R-:W-:Y:S02]  /*69b0*/  @!P5 IMAD.MOV R12, RZ, RZ, -R12 ;  /* 0x000000ffff0cd224 */ /* 0x000fe400078e0a0c */
[----:B------:R-:W-:Y:S02]  /*69c0*/  @!P3 IMAD.MOV R7, RZ, RZ, -R7 ;  /* 0x000000ffff07b224 */ /* 0x000fe400078e0a07 */
[----:B------:R-:W-:Y:S02]  /*69d0*/  @!P1 IMAD.MOV R6, RZ, RZ, -R6 ;  /* 0x000000ffff069224 */ /* 0x000fe400078e0a06 */
[----:B------:R-:W-:Y:S02]  /*69e0*/  IMAD.MOV R8, RZ, RZ, -R8 ;  /* 0x000000ffff087224 */ /* 0x000fe400078e0a08 */
[----:B------:R-:W-:Y:S01]  /*69f0*/  @!P0 IMAD.MOV R2, RZ, RZ, -R2 ;  /* 0x000000ffff028224 */ /* 0x000fe200078e0a02 */
[----:B------:R-:W-:Y:S01]  /*6a00*/  STL [R1+0x5c], R12 ;  /* 0x00005c0c01007387 */ /* 0x000fe20000100800 */
[----:B------:R-:W-:-:S03]  /*6a10*/  IMAD R9, R5, R8, R9 ;  /* 0x0000000805097224 */ /* 0x000fc600078e0209 */
[----:B------:R1:W-:Y:S04]  /*6a20*/  STL [R1+0x64], R7 ;  /* 0x0000640701007387 */ /* 0x0003e80000100800 */
[----:B------:R-:W-:Y:S04]  /*6a30*/  STL [R1+0x78], R6 ;  /* 0x0000780601007387 */ /* 0x000fe80000100800 */
[----:B------:R-:W-:Y:S01]  /*6a40*/  STL [R1+0x80], R2 ;  /* 0x0000800201007387 */ /* 0x000fe20000100800 */
[----:B--2---:R-:W-:Y:S02]  /*6a50*/  IABS R8, R25 ;  /* 0x0000001900087213 */ /* 0x004fe40000000000 */
[----:B------:R-:W-:-:S02]  /*6a60*/  ISETP.GE.AND P1, PT, R25, RZ, PT ;  /* 0x000000ff1900720c */ /* 0x000fc40003f26270 */
[----:B------:R-:W2:Y:S01]  /*6a70*/  LDL.LU R25, [R1+0x4f4] ;  /* 0x0004f40001197983 */ /* 0x000ea20000300800 */
[----:B------:R-:W-:-:S05]  /*6a80*/  IABS R10, R21 ;  /* 0x00000015000a7213 */ /* 0x000fca0000000000 */
[----:B0-----:R-:W-:-:S04]  /*6a90*/  IMAD.HI.U32 R0, R4, R10, RZ ;  /* 0x0000000a04007227 */ /* 0x001fc800078e00ff */
[----:B------:R-:W-:-:S04]  /*6aa0*/  IMAD.MOV R0, RZ, RZ, -R0 ;  /* 0x000000ffff007224 */ /* 0x000fc800078e0a00 */
[C---:B------:R-:W-:Y:S01]  /*6ab0*/  IMAD R10, R5.reuse, R0, R10 ;  /* 0x00000000050a7224 */ /* 0x040fe200078e020a */
[----:B------:R-:W-:-:S04]  /*6ac0*/  ISETP.GT.U32.AND P2, PT, R5, R9, PT ;  /* 0x000000090500720c */ /* 0x000fc80003f44070 */
[----:B------:R-:W-:-:S09]  /*6ad0*/  ISETP.GT.U32.AND P4, PT, R5, R10, PT ;  /* 0x0000000a0500720c */ /* 0x000fd20003f84070 */
[----:B------:R-:W-:-:S04]  /*6ae0*/  @!P2 IMAD.IADD R9, R9, 0x1, -R5 ;  /* 0x000000010909a824 */ /* 0x000fc800078e0a05 */
[----:B------:R-:W-:Y:S01]  /*6af0*/  @!P4 IMAD.IADD R10, R10, 0x1, -R5 ;  /* 0x000000010a0ac824 */ /* 0x000fe200078e0a05 */
[----:B------:R-:W-:-:S04]  /*6b00*/  ISETP.GT.U32.AND P5, PT, R5, R9, PT ;  /* 0x000000090500720c */ /* 0x000fc80003fa4070 */
[----:B------:R-:W-:-:S09]  /*6b10*/  ISETP.GT.U32.AND P2, PT, R5, R10, PT ;  /* 0x0000000a0500720c */ /* 0x000fd20003f44070 */
[----:B------:R-:W-:-:S04]  /*6b20*/  @!P5 IMAD.IADD R9, R9, 0x1, -R5 ;  /* 0x000000010909d824 */ /* 0x000fc800078e0a05 */
[----:B------:R-:W-:Y:S01]  /*6b30*/  @!P2 IMAD.IADD R10, R10, 0x1, -R5 ;  /* 0x000000010a0aa824 */ /* 0x000fe200078e0a05 */
[----:B---3--:R-:W-:Y:S02]  /*6b40*/  IABS R0, R26 ;  /* 0x0000001a00007213 */ /* 0x008fe40000000000 */
[----:B------:R-:W-:Y:S02]  /*6b50*/  ISETP.GE.AND P2, PT, R26, RZ, PT ;  /* 0x000000ff1a00720c */ /* 0x000fe40003f46270 */
[----:B------:R-:W3:Y:S04]  /*6b60*/  LDL.LU R26, [R1+0x4f8] ;  /* 0x0004f800011a7983 */ /* 0x000ee80000300800 */
[----:B------:R-:W3:Y:S01]  /*6b70*/  LDL.LU R19, [R1+0x4fc] ;  /* 0x0004fc0001137983 */ /* 0x000ee20000300800 */
[----:B-1----:R-:W-:-:S02]  /*6b80*/  IABS R7, R27 ;  /* 0x0000001b00077213 */ /* 0x002fc40000000000 */
[----:B------:R-:W-:Y:S02]  /*6b90*/  ISETP.GE.AND P5, PT, R27, RZ, PT ;  /* 0x000000ff1b00720c */ /* 0x000fe40003fa6270 */
[----:B------:R-:W3:Y:S01]  /*6ba0*/  LDL.LU R27, [R1+0x500] ;  /* 0x00050000011b7983 */ /* 0x000ee20000300800 */
[----:B------:R-:W-:-:S04]  /*6bb0*/  IMAD.HI.U32 R13, R4, R8, RZ ;  /* 0x00000008040d7227 */ /* 0x000fc800078e00ff */
[----:B------:R-:W-:-:S04]  /*6bc0*/  IMAD.MOV R13, RZ, RZ, -R13 ;  /* 0x000000ffff0d7224 */ /* 0x000fc800078e0a0d */
[----:B------:R-:W-:-:S05]  /*6bd0*/  IMAD R8, R5, R13, R8 ;  /* 0x0000000d05087224 */ /* 0x000fca00078e0208 */
[----:B------:R-:W-:Y:S01]  /*6be0*/  ISETP.GT.U32.AND P3, PT, R5, R8, PT ;  /* 0x000000080500720c */ /* 0x000fe20003f64070 */
[----:B------:R-:W-:Y:S01]  /*6bf0*/  IMAD.HI.U32 R11, R4, R0, RZ ;  /* 0x00000000040b7227 */ /* 0x000fe200078e00ff */
[----:B------:R-:W-:-:S03]  /*6c00*/  ISETP.GE.AND P6, PT, R21, RZ, PT ;  /* 0x000000ff1500720c */ /* 0x000fc60003fc6270 */
[----:B------:R-:W-:-:S08]  /*6c10*/  IMAD.MOV R11, RZ, RZ, -R11 ;  /* 0x000000ffff0b7224 */ /* 0x000fd000078e0a0b */
[----:B------:R-:W-:Y:S02]  /*6c20*/  @!P3 IMAD.IADD R8, R8, 0x1, -R5 ;  /* 0x000000010808b824 */ /* 0x000fe400078e0a05 */
[----:B------:R-:W-:-:S03]  /*6c30*/  IMAD R0, R5, R11, R0 ;  /* 0x0000000b05007224 */ /* 0x000fc600078e0200 */
[C---:B------:R-:W-:Y:S01]  /*6c40*/  ISETP.GT.U32.AND P3, PT, R5.reuse, R8, PT ;  /* 0x000000080500720c */ /* 0x040fe20003f64070 */
[----:B------:R-:W-:Y:S01]  /*6c50*/  IMAD.MOV.U32 R11, RZ, RZ, R10 ;  /* 0x000000ffff0b7224 */ /* 0x000fe200078e000a */
[----:B------:R-:W-:Y:S02]  /*6c60*/  ISETP.GE.AND P4, PT, R22, RZ, PT ;  /* 0x000000ff1600720c */ /* 0x000fe40003f86270 */
[----:B------:R-:W-:Y:S01]  /*6c70*/  ISETP.GT.U32.AND P0, PT, R5, R0, PT ;  /* 0x000000000500720c */ /* 0x000fe20003f04070 */
[----:B------:R-:W-:-:S05]  /*6c80*/  @!P6 IMAD.MOV R11, RZ, RZ, -R11 ;  /* 0x000000ffff0be224 */ /* 0x000fca00078e0a0b */
[----:B------:R0:W-:Y:S03]  /*6c90*/  STL [R1+0x74], R11 ;  /* 0x0000740b01007387 */ /* 0x0001e60000100800 */
[----:B------:R-:W-:Y:S02]  /*6ca0*/  @!P3 IMAD.IADD R8, R8, 0x1, -R5 ;  /* 0x000000010808b824 */ /* 0x000fe400078e0a05 */
[----:B------:R-:W-:Y:S02]  /*6cb0*/  @!P4 IMAD.MOV R9, RZ, RZ, -R9 ;  /* 0x000000ffff09c224 */ /* 0x000fe400078e0a09 */
[----:B0-----:R-:W-:Y:S02]  /*6cc0*/  IMAD.MOV.U32 R11, RZ, RZ, R8 ;  /* 0x000000ffff0b7224 */ /* 0x001fe400078e0008 */
[----:B------:R-:W-:Y:S02]  /*6cd0*/  @!P0 IMAD.IADD R0, R0, 0x1, -R5 ;  /* 0x0000000100008824 */ /* 0x000fe400078e0a05 */
[----:B------:R-:W-:Y:S01]  /*6ce0*/  @!P1 IMAD.MOV R11, RZ, RZ, -R11 ;  /* 0x000000ffff0b9224 */ /* 0x000fe200078e0a0b */
[----:B------:R-:W-:Y:S02]  /*6cf0*/  STL [R1+0x6c], R9 ;  /* 0x00006c0901007387 */ /* 0x000fe40000100800 */
[----:B------:R-:W-:-:S02]  /*6d00*/  ISETP.GT.U32.AND P0, PT, R5, R0, PT ;  /* 0x000000000500720c */ /* 0x000fc40003f04070 */
[----:B------:R0:W-:Y:S11]  /*6d10*/  STL [R1+0x70], R11 ;  /* 0x0000700b01007387 */ /* 0x0001f60000100800 */
[----:B------:R-:W-:-:S02]  /*6d20*/  @!P0 IMAD.IADD R0, R0, 0x1, -R5 ;  /* 0x0000000100008824 */ /* 0x000fc400078e0a05 */
[----:B------:R-:W-:-:S04]  /*6d30*/  IMAD.HI.U32 R2, R4, R7, RZ ;  /* 0x0000000704027227 */ /* 0x000fc800078e00ff */
[----:B------:R-:W-:-:S04]  /*6d40*/  IMAD.MOV R2, RZ, RZ, -R2 ;  /* 0x000000ffff027224 */ /* 0x000fc800078e0a02 */
[----:B------:R-:W-:-:S05]  /*6d50*/  IMAD R7, R5, R2, R7 ;  /* 0x0000000205077224 */ /* 0x000fca00078e0207 */
[----:B------:R-:W-:Y:S01]  /*6d60*/  ISETP.GT.U32.AND P3, PT, R5, R7, PT ;  /* 0x000000070500720c */ /* 0x000fe20003f64070 */
[----:B------:R-:W-:-:S04]  /*6d70*/  IMAD.MOV.U32 R12, RZ, RZ, R0 ;  /* 0x000000ffff0c7224 */ /* 0x000fc800078e0000 */
[----:B------:R-:W-:Y:S01]  /*6d80*/  @!P2 IMAD.MOV R12, RZ, RZ, -R12 ;  /* 0x000000ffff0ca224 */ /* 0x000fe200078e0a0c */
[----:B----4-:R-:W-:Y:S02]  /*6d90*/  IABS R13, R24 ;  /* 0x00000018000d7213 */ /* 0x010fe40000000000 */
[----:B------:R-:W-:Y:S02]  /*6da0*/  ISETP.GE.AND P4, PT, R24, RZ, PT ;  /* 0x000000ff1800720c */ /* 0x000fe40003f86270 */
[----:B------:R-:W4:Y:S01]  /*6db0*/  LDL.LU R24, [R1+0x504] ;  /* 0x0005040001187983 */ /* 0x000f220000300800 */
[----:B------:R-:W-:-:S05]  /*6dc0*/  IABS R6, R23 ;  /* 0x0000001700067213 */ /* 0x000fca0000000000 */
[----:B------:R-:W-:-:S04]  /*6dd0*/  IMAD.HI.U32 R10, R4, R6, RZ ;  /* 0x00000006040a7227 */ /* 0x000fc800078e00ff */
[----:B------:R-:W-:-:S04]  /*6de0*/  IMAD.MOV R10, RZ, RZ, -R10 ;  /* 0x000000ffff0a7224 */ /* 0x000fc800078e0a0a */
[----:B------:R-:W-:Y:S01]  /*6df0*/  IMAD R6, R5, R10, R6 ;  /* 0x0000000a05067224 */ /* 0x000fe200078e0206 */
[----:B--2---:R-:W-:Y:S02]  /*6e00*/  ISETP.GE.AND P0, PT, R25, RZ, PT ;  /* 0x000000ff1900720c */ /* 0x004fe40003f06270 */
[----:B------:R-:W-:Y:S02]  /*6e10*/  IABS R18, R25 ;  /* 0x0000001900127213 */ /* 0x000fe40000000000 */
[----:B------:R-:W2:Y:S01]  /*6e20*/  LDL.LU R25, [R1+0x508] ;  /* 0x0005080001197983 */ /* 0x000ea20000300800 */
[----:B------:R-:W-:-:S03]  /*6e30*/  ISETP.GT.U32.AND P1, PT, R5, R6, PT ;  /* 0x000000060500720c */ /* 0x000fc60003f24070 */
[----:B------:R-:W2:Y:S04]  /*6e40*/  LDL.LU R21, [R1+0x50c] ;  /* 0x00050c0001157983 */ /* 0x000ea80000300800 */
[----:B------:R-:W2:Y:S01]  /*6e50*/  LDL.LU R22, [R1+0x510] ;  /* 0x0005100001167983 */ /* 0x000ea20000300800 */
[----:B------:R-:W-:-:S05]  /*6e60*/  IMAD.HI.U32 R2, R4, R13, RZ ;  /* 0x0000000d04027227 */ /* 0x000fca00078e00ff */
[----:B------:R-:W-:Y:S02]  /*6e70*/  @!P1 IMAD.IADD R6, R6, 0x1, -R5 ;  /* 0x0000000106069824 */ /* 0x000fe400078e0a05 */
[----:B------:R-:W-:Y:S02]  /*6e80*/  IMAD.MOV R2, RZ, RZ, -R2 ;  /* 0x000000ffff027224 */ /* 0x000fe400078e0a02 */
[----:B0-----:R-:W-:Y:S01]  /*6e90*/  IMAD.HI.U32 R11, R4, R18, RZ ;  /* 0x00000012040b7227 */ /* 0x001fe200078e00ff */
[----:B------:R-:W-:-:S03]  /*6ea0*/  ISETP.GT.U32.AND P1, PT, R5, R6, PT ;  /* 0x000000060500720c */ /* 0x000fc60003f24070 */
[----:B------:R-:W-:Y:S02]  /*6eb0*/  IMAD R13, R5, R2, R13 ;  /* 0x00000002050d7224 */ /* 0x000fe400078e020d */
[----:B------:R-:W-:Y:S02]  /*6ec0*/  IMAD.MOV R11, RZ, RZ, -R11 ;  /* 0x000000ffff0b7224 */ /* 0x000fe400078e0a0b */
[----:B------:R-:W-:Y:S01]  /*6ed0*/  @!P3 IMAD.IADD R7, R7, 0x1, -R5 ;  /* 0x000000010707b824 */ /* 0x000fe200078e0a05 */
[C---:B------:R-:W-:Y:S01]  /*6ee0*/  ISETP.GT.U32.AND P2, PT, R5.reuse, R13, PT ;  /* 0x0000000d0500720c */ /* 0x040fe20003f44070 */
[----:B------:R-:W-:-:S03]  /*6ef0*/  IMAD R18, R5, R11, R18 ;  /* 0x0000000b05127224 */ /* 0x000fc600078e0212 */
[C---:B------:R-:W-:Y:S01]  /*6f00*/  ISETP.GT.U32.AND P3, PT, R5.reuse, R7, PT ;  /* 0x000000070500720c */ /* 0x040fe20003f64070 */
[----:B------:R-:W-:Y:S01]  /*6f10*/  @!P1 IMAD.IADD R6, R6, 0x1, -R5 ;  /* 0x0000000106069824 */ /* 0x000fe200078e0a05 */
[----:B------:R-:W-:Y:S01]  /*6f20*/  ISETP.GT.U32.AND P1, PT, R5, R18, PT ;  /* 0x000000120500720c */ /* 0x000fe20003f24070 */
[----:B------:R0:W-:Y:S01]  /*6f30*/  STL [R1+0x68], R12 ;  /* 0x0000680c01007387 */ /* 0x0001e20000100800 */
[----:B------:R-:W-:-:S03]  /*6f40*/  ISETP.GE.AND P6, PT, R23, RZ, PT ;  /* 0x000000ff1700720c */ /* 0x000fc60003fc6270 */
[----:B------:R-:W2:Y:S02]  /*6f50*/  LDL.LU R23, [R1+0x514] ;  /* 0x0005140001177983 */ /* 0x000ea40000300800 */
[----:B------:R-:W-:-:S04]  /*6f60*/  @!P2 IMAD.IADD R13, R13, 0x1, -R5 ;  /* 0x000000010d0da824 */ /* 0x000fc800078e0a05 */
[--C-:B------:R-:W-:Y:S02]  /*6f70*/  @!P3 IMAD.IADD R7, R7, 0x1, -R5.reuse ;  /* 0x000000010707b824 */ /* 0x100fe400078e0a05 */
[----:B------:R-:W-:Y:S01]  /*6f80*/  @!P1 IMAD.IADD R18, R18, 0x1, -R5 ;  /* 0x0000000112129824 */ /* 0x000fe200078e0a05 */
[----:B------:R-:W-:Y:S01]  /*6f90*/  ISETP.GT.U32.AND P1, PT, R5, R13, PT ;  /* 0x0000000d0500720c */ /* 0x000fe20003f24070 */
[----:B------:R-:W-:Y:S02]  /*6fa0*/  IMAD.MOV.U32 R14, RZ, RZ, R7 ;  /* 0x000000ffff0e7224 */ /* 0x000fe400078e0007 */
[----:B------:R-:W-:-:S10]  /*6fb0*/  @!P6 IMAD.MOV R6, RZ, RZ, -R6 ;  /* 0x000000ffff06e224 */ /* 0x000fd400078e0a06 */
[----:B------:R-:W-:Y:S02]  /*6fc0*/  @!P1 IMAD.IADD R13, R13, 0x1, -R5 ;  /* 0x000000010d0d9824 */ /* 0x000fe400078e0a05 */
[----:B------:R-:W-:Y:S01]  /*6fd0*/  @!P5 IMAD.MOV R14, RZ, RZ, -R14 ;  /* 0x000000ffff0ed224 */ /* 0x000fe200078e0a0e */
[----:B---3--:R-:W-:Y:S02]  /*6fe0*/  IABS R9, R26 ;  /* 0x0000001a00097213 */ /* 0x008fe40000000000 */
[----:B------:R-:W-:Y:S02]  /*6ff0*/  ISETP.GE.AND P3, PT, R26, RZ, PT ;  /* 0x000000ff1a00720c */ /* 0x000fe40003f66270 */
[----:B------:R-:W3:Y:S01]  /*7000*/  LDL.LU R26, [R1+0x518] ;  /* 0x00051800011a7983 */ /* 0x000ee20000300800 */
[----:B------:R-:W-:-:S05]  /*7010*/  IABS R10, R27 ;  /* 0x0000001b000a7213 */ /* 0x000fca0000000000 */
[----:B------:R-:W-:-:S04]  /*7020*/  IMAD.HI.U32 R0, R4, R10, RZ ;  /* 0x0000000a04007227 */ /* 0x000fc800078e00ff */
[----:B------:R-:W-:-:S04]  /*7030*/  IMAD.MOV R0, RZ, RZ, -R0 ;  /* 0x000000ffff007224 */ /* 0x000fc800078e0a00 */
[----:B------:R-:W-:-:S05]  /*7040*/  IMAD R10, R5, R0, R10 ;  /* 0x00000000050a7224 */ /* 0x000fca00078e020a */
[----:B------:R-:W-:Y:S01]  /*7050*/  ISETP.GT.U32.AND P1, PT, R5, R10, PT ;  /* 0x0000000a0500720c */ /* 0x000fe20003f24070 */
[----:B------:R-:W-:Y:S04]  /*7060*/  STL [R1+0x50], R14 ;  /* 0x0000500e01007387 */ /* 0x000fe80000100800 */
[----:B------:R1:W-:Y:S08]  /*7070*/  STL [R1+0x44], R6 ;  /* 0x0000440601007387 */ /* 0x0003f00000100800 */
[----:B------:R-:W-:Y:S01]  /*7080*/  @!P1 IMAD.IADD R10, R10, 0x1, -R5 ;  /* 0x000000010a0a9824 */ /* 0x000fe200078e0a05 */
[----:B------:R-:W-:-:S02]  /*7090*/  ISETP.GE.AND P1, PT, R27, RZ, PT ;  /* 0x000000ff1b00720c */ /* 0x000fc40003f26270 */
        /* <DEDUP_REMOVED lines=10> */
[C---:B------:R-:W-:Y:S02]  /*7140*/  ISETP.GT.U32.AND P2, PT, R5.reuse, R18, PT ;  /* 0x000000120500720c */ /* 0x040fe40003f44070 */
[C---:B------:R-:W-:Y:S02]  /*7150*/  ISETP.GT.U32.AND P6, PT, R5.reuse, R20, PT ;  /* 0x000000140500720c */ /* 0x040fe40003fc4070 */
[----:B------:R-:W-:-:S09]  /*7160*/  ISETP.GT.U32.AND P5, PT, R5, R9, PT ;  /* 0x000000090500720c */ /* 0x000fd20003fa4070 */
[--C-:B------:R-:W-:Y:S02]  /*7170*/  @!P2 IMAD.IADD R18, R18, 0x1, -R5.reuse ;  /* 0x000000011212a824 */ /* 0x100fe400078e0a05 */
[--C-:B------:R-:W-:Y:S02]  /*7180*/  @!P6 IMAD.IADD R20, R20, 0x1, -R5.reuse ;  /* 0x000000011414e824 */ /* 0x100fe400078e0a05 */
[----:B------:R-:W-:Y:S02]  /*7190*/  @!P5 IMAD.IADD R9, R9, 0x1, -R5 ;  /* 0x000000010909d824 */ /* 0x000fe400078e0a05 */
[----:B------:R-:W-:Y:S01]  /*71a0*/  @!P4 IMAD.MOV R13, RZ, RZ, -R13 ;  /* 0x000000ffff0dc224 */ /* 0x000fe200078e0a0d */
[----:B------:R-:W-:Y:S01]  /*71b0*/  ISETP.GT.U32.AND P4, PT, R5, R10, PT ;  /* 0x0000000a0500720c */ /* 0x000fe20003f84070 */
[----:B------:R-:W-:Y:S02]  /*71c0*/  @!P0 IMAD.MOV R18, RZ, RZ, -R18 ;  /* 0x000000ffff128224 */ /* 0x000fe400078e0a12 */
[----:B------:R-:W-:Y:S01]  /*71d0*/  @!P3 IMAD.MOV R9, RZ, RZ, -R9 ;  /* 0x000000ffff09b224 */ /* 0x000fe200078e0a09 */
[----:B------:R-:W-:Y:S04]  /*71e0*/  STL [R1+0x29f4], R13 ;  /* 0x0029f40d01007387 */ /* 0x000fe80000100800 */
[----:B------:R-:W-:Y:S04]  /*71f0*/  STL [R1+0x29f8], R18 ;  /* 0x0029f81201007387 */ /* 0x000fe80000100800 */
[----:B------:R3:W-:Y:S01]  /*7200*/  STL [R1+0x34], R9 ;  /* 0x0000340901007387 */ /* 0x0007e20000100800 */
[----:B------:R-:W-:Y:S01]  /*7210*/  @!P4 IMAD.IADD R10, R10, 0x1, -R5 ;  /* 0x000000010a0ac824 */ /* 0x000fe200078e0a05 */
[----:B------:R-:W-:-:S02]  /*7220*/  ISETP.GE.AND P6, PT, R19, RZ, PT ;  /* 0x000000ff1300720c */ /* 0x000fc40003fc6270 */
[----:B----4-:R-:W-:-:S05]  /*7230*/  IABS R2, R24 ;  /* 0x0000001800027213 */ /* 0x010fca0000000000 */
[----:B------:R-:W-:-:S04]  /*7240*/  IMAD.HI.U32 R7, R4, R2, RZ ;  /* 0x0000000204077227 */ /* 0x000fc800078e00ff */
[----:B------:R-:W-:-:S04]  /*7250*/  IMAD.MOV R7, RZ, RZ, -R7 ;  /* 0x000000ffff077224 */ /* 0x000fc800078e0a07 */
[----:B------:R-:W-:-:S05]  /*7260*/  IMAD R2, R5, R7, R2 ;  /* 0x0000000705027224 */ /* 0x000fca00078e0202 */
[----:B------:R-:W-:Y:S02]  /*7270*/  ISETP.GT.U32.AND P2, PT, R5, R2, PT ;  /* 0x000000020500720c */ /* 0x000fe40003f44070 */
[----:B--2---:R-:W-:-:S05]  /*7280*/  IABS R0, R25 ;  /* 0x0000001900007213 */ /* 0x004fca0000000000 */
[----:B0-----:R-:W-:-:S04]  /*7290*/  IMAD.HI.U32 R12, R4, R0, RZ ;  /* 0x00000000040c7227 */ /* 0x001fc800078e00ff */
[----:B------:R-:W-:Y:S01]  /*72a0*/  IMAD.MOV R12, RZ, RZ, -R12 ;  /* 0x000000ffff0c7224 */ /* 0x000fe200078e0a0c */
[----:B------:R-:W-:-:S03]  /*72b0*/  IABS R11, R21 ;  /* 0x00000015000b7213 */ /* 0x000fc60000000000 */
[C---:B------:R-:W-:Y:S01]  /*72c0*/  IMAD R0, R5.reuse, R12, R0 ;  /* 0x0000000c05007224 */ /* 0x040fe200078e0200 */
[----:B------:R-:W-:Y:S01]  /*72d0*/  IABS R8, R22 ;  /* 0x0000001600087213 */ /* 0x000fe20000000000 */
[----:B------:R-:W-:Y:S01]  /*72e0*/  @!P2 IMAD.IADD R2, R2, 0x1, -R5 ;  /* 0x000000010202a824 */ /* 0x000fe200078e0a05 */
[C---:B------:R-:W-:Y:S01]  /*72f0*/  ISETP.GT.U32.AND P2, PT, R5.reuse, R20, PT ;  /* 0x000000140500720c */ /* 0x040fe20003f44070 */
[----:B-1----:R-:W-:Y:S01]  /*7300*/  IMAD.HI.U32 R6, R4, R11, RZ ;  /* 0x0000000b04067227 */ /* 0x002fe200078e00ff */
[----:B------:R-:W-:-:S03]  /*7310*/  ISETP.GT.U32.AND P5, PT, R5, R0, PT ;  /* 0x000000000500720c */ /* 0x000fc60003fa4070 */
[----:B------:R-:W-:-:S04]  /*7320*/  IMAD.HI.U32 R7, R4, R8, RZ ;  /* 0x0000000804077227 */ /* 0x000fc800078e00ff */
[----:B------:R-:W-:Y:S02]  /*7330*/  IMAD.MOV R6, RZ, RZ, -R6 ;  /* 0x000000ffff067224 */ /* 0x000fe400078e0a06 */
[----:B------:R-:W-:Y:S02]  /*7340*/  IMAD.MOV R7, RZ, RZ, -R7 ;  /* 0x000000ffff077224 */ /* 0x000fe400078e0a07 */
[C---:B------:R-:W-:Y:S02]  /*7350*/  IMAD R11, R5.reuse, R6, R11 ;  /* 0x00000006050b7224 */ /* 0x040fe400078e020b */
[C---:B------:R-:W-:Y:S02]  /*7360*/  IMAD R8, R5.reuse, R7, R8 ;  /* 0x0000000705087224 */ /* 0x040fe400078e0208 */
[--C-:B------:R-:W-:Y:S01]  /*7370*/  @!P5 IMAD.IADD R0, R0, 0x1, -R5.reuse ;  /* 0x000000010000d824 */ /* 0x100fe200078e0a05 */
[C---:B------:R-:W-:Y:S01]  /*7380*/  ISETP.GT.U32.AND P5, PT, R5.reuse, R2, PT ;  /* 0x000000020500720c */ /* 0x040fe20003fa4070 */
[----:B------:R-:W-:Y:S01]  /*7390*/  @!P2 IMAD.IADD R20, R20, 0x1, -R5 ;  /* 0x000000011414a824 */ /* 0x000fe200078e0a05 */
[----:B------:R-:W-:-:S02]  /*73a0*/  ISETP.GT.U32.AND P3, PT, R5, R11, PT ;  /* 0x0000000b0500720c */ /* 0x000fc40003f64070 */
[----:B------:R-:W-:Y:S02]  /*73b0*/  ISETP.GE.AND P2, PT, R24, RZ, PT ;  /* 0x000000ff1800720c */ /* 0x000fe40003f46270 */
[----:B------:R-:W2:Y:S01]  /*73c0*/  LDL.LU R24, [R1+0x520] ;  /* 0x0005200001187983 */ /* 0x000ea20000300800 */
[C---:B------:R-:W-:Y:S02]  /*73d0*/  ISETP.GT.U32.AND P4, PT, R5.reuse, R8, PT ;  /* 0x000000080500720c */ /* 0x040fe40003f84070 */
[----:B------:R-:W-:-:S04]  /*73e0*/  ISETP.GT.U32.AND P0, PT, R5, R0, PT ;  /* 0x000000000500720c */ /* 0x000fc80003f04070 */
[--C-:B------:R-:W-:Y:S01]  /*73f0*/  @!P5 IMAD.IADD R2, R2, 0x1, -R5.reuse ;  /* 0x000000010202d824 */ /* 0x100fe200078e0a05 */
[----:B------:R-:W-:Y:S01]  /*7400*/  ISETP.GE.AND P5, PT, R25, RZ, PT ;  /* 0x000000ff1900720c */ /* 0x000fe20003fa6270 */
[--C-:B------:R-:W-:Y:S01]  /*7410*/  @!P3 IMAD.IADD R11, R11, 0x1, -R5.reuse ;  /* 0x000000010b0bb824 */ /* 0x100fe200078e0a05 */
[----:B------:R-:W4:Y:S04]  /*7420*/  LDL.LU R25, [R1+0x524] ;  /* 0x0005240001197983 */ /* 0x000f280000300800 */
[--C-:B------:R-:W-:Y:S01]  /*7430*/  @!P4 IMAD.IADD R8, R8, 0x1, -R5.reuse ;  /* 0x000000010808c824 */ /* 0x100fe200078e0a05 */
[----:B------:R-:W-:Y:S01]  /*7440*/  ISETP.GT.U32.AND P4, PT, R5, R11, PT ;  /* 0x0000000b0500720c */ /* 0x000fe20003f84070 */
[----:B------:R-:W-:Y:S02]  /*7450*/  @!P0 IMAD.IADD R0, R0, 0x1, -R5 ;  /* 0x0000000100008824 */ /* 0x000fe400078e0a05 */
[----:B------:R-:W-:-:S02]  /*7460*/  @!P6 IMAD.MOV R20, RZ, RZ, -R20 ;  /* 0x000000ffff14e224 */ /* 0x000fc400078e0a14 */
[----:B------:R-:W-:Y:S02]  /*7470*/  @!P1 IMAD.MOV R10, RZ, RZ, -R10 ;  /* 0x000000ffff0a9224 */ /* 0x000fe400078e0a0a */
[----:B------:R-:W-:Y:S02]  /*7480*/  @!P2 IMAD.MOV R2, RZ, RZ, -R2 ;  /* 0x000000ffff02a224 */ /* 0x000fe400078e0a02 */
[----:B------:R-:W-:Y:S01]  /*7490*/  @!P5 IMAD.MOV R0, RZ, RZ, -R0 ;  /* 0x000000ffff00d224 */ /* 0x000fe200078e0a00 */
[----:B------:R-:W-:Y:S03]  /*74a0*/  STL [R1+0x29fc], R20 ;  /* 0x0029fc1401007387 */ /* 0x000fe60000100800 */
[----:B------:R-:W-:Y:S01]  /*74b0*/  @!P4 IADD3 R11, R11, -R5, RZ ;  /* 0x800000050b0bc210 */ /* 0x000fe20007ffe0ff */
[----:B------:R0:W-:Y:S04]  /*74c0*/  STL [R1+0x2a00], R10 ;  /* 0x002a000a01007387 */ /* 0x0001e80000100800 */
[----:B------:R-:W-:Y:S04]  /*74d0*/  STL [R1+0x30], R2 ;  /* 0x0000300201007387 */ /* 0x000fe80000100800 */
[----:B------:R-:W-:Y:S01]  /*74e0*/  STL [R1+0x110], R0 ;  /* 0x0001100001007387 */ /* 0x000fe20000100800 */
[----:B------:R-:W-:-:S02]  /*74f0*/  ISETP.GT.U32.AND P1, PT, R5, R8, PT ;  /* 0x000000080500720c */ /* 0x000fc40003f24070 */
[----:B---3--:R-:W-:Y:S02]  /*7500*/  IABS R6, R26 ;  /* 0x0000001a00067213 */ /* 0x008fe40000000000 */
[----:B------:R-:W-:Y:S02]  /*7510*/  ISETP.GE.AND P4, PT, R26, RZ, PT ;  /* 0x000000ff1a00720c */ /* 0x000fe40003f86270 */
[----:B------:R-:W3:Y:S01]  /*7520*/  LDL.LU R26, [R1+0x528] ;  /* 0x00052800011a7983 */ /* 0x000ee20000300800 */
[----:B------:R-:W-:Y:S01]  /*7530*/  IMAD.HI.U32 R9, R4, R6, RZ ;  /* 0x0000000604097227 */ /* 0x000fe200078e00ff */
[----:B------:R-:W-:-:S03]  /*7540*/  IABS R7, R23 ;  /* 0x0000001700077213 */ /* 0x000fc60000000000 */
[----:B------:R-:W-:Y:S01]  /*7550*/  IMAD.MOV R9, RZ, RZ, -R9 ;  /* 0x000000ffff097224 */ /* 0x000fe200078e0a09 */
[----:B------:R-:W-:Y:S01]  /*7560*/  ISETP.GE.AND P2, PT, R23, RZ, PT ;  /* 0x000000ff1700720c */ /* 0x000fe20003f46270 */
[----:B------:R-:W-:Y:S01]  /*7570*/  @!P1 IMAD.IADD R8, R8, 0x1, -R5 ;  /* 0x0000000108089824 */ /* 0x000fe200078e0a05 */
[----:B------:R-:W3:Y:S01]  /*7580*/  LDL.LU R23, [R1+0x52c] ;  /* 0x00052c0001177983 */ /* 0x000ee20000300800 */
[----:B------:R-:W-:-:S03]  /*7590*/  IMAD R6, R5, R9, R6 ;  /* 0x0000000905067224 */ /* 0x000fc600078e0206 */
[----:B------:R-:W3:Y:S01]  /*75a0*/  LDL.LU R19, [R1+0x530] ;  /* 0x0005300001137983 */ /* 0x000ee20000300800 */
[----:B------:R-:W-:Y:S02]  /*75b0*/  IABS R9, R27 ;  /* 0x0000001b00097213 */ /* 0x000fe40000000000 */
        /* <DEDUP_REMOVED lines=9> */
[----:B0-----:R-:W-:Y:S01]  /*7650*/  IMAD.MOV.U32 R10, RZ, RZ, R11 ;  /* 0x000000ffff0a7224 */ /* 0x001fe200078e000b */
[----:B------:R-:W-:-:S03]  /*7660*/  ISETP.GE.AND P3, PT, R22, RZ, PT ;  /* 0x000000ff1600720c */ /* 0x000fc60003f66270 */
[----:B------:R-:W-:Y:S01]  /*7670*/  @!P0 IMAD.MOV R10, RZ, RZ, -R10 ;  /* 0x000000ffff0a8224 */ /* 0x000fe200078e0a0a */
[----:B------:R-:W-:-:S04]  /*7680*/  ISETP.GT.U32.AND P5, PT, R5, R6, PT ;  /* 0x000000060500720c */ /* 0x000fc80003fa4070 */
[----:B------:R0:W-:Y:S03]  /*7690*/  STL [R1+0x28], R10 ;  /* 0x0000280a01007387 */ /* 0x0001e60000100800 */
[----:B------:R-:W-:Y:S02]  /*76a0*/  @!P6 IMAD.IADD R7, R7, 0x1, -R5 ;  /* 0x000000010707e824 */ /* 0x000fe400078e0a05 */
[----:B------:R-:W-:Y:S02]  /*76b0*/  @!P3 IMAD.MOV R8, RZ, RZ, -R8 ;  /* 0x000000ffff08b224 */ /* 0x000fe400078e0a08 */
[----:B0-----:R-:W-:-:S04]  /*76c0*/  IMAD.MOV.U32 R10, RZ, RZ, R7 ;  /* 0x000000ffff0a7224 */ /* 0x001fc800078e0007 */
[----:B------:R-:W-:Y:S01]  /*76d0*/  @!P2 IMAD.MOV R10, RZ, RZ, -R10 ;  /* 0x000000ffff0aa224 */ /* 0x000fe200078e0a0a */
[----:B------:R-:W-:Y:S04]  /*76e0*/  STL [R1+0x20], R8 ;  /* 0x0000200801007387 */ /* 0x000fe80000100800 */
[----:B------:R0:W-:Y:S01]  /*76f0*/  STL [R1+0xe8], R10 ;  /* 0x0000e80a01007387 */ /* 0x0001e20000100800 */
[----:B------:R-:W-:-:S03]  /*7700*/  @!P5 IMAD.IADD R6, R6, 0x1, -R5 ;  /* 0x000000010606d824 */ /* 0x000fc600078e0a05 */
[----:B------:R-:W3:Y:S01]  /*7710*/  LDL.LU R22, [R1+0x538] ;  /* 0x0005380001167983 */ /* 0x000ee20000300800 */
[----:B------:R-:W-:Y:S01]  /*7720*/  IMAD.HI.U32 R0, R4, R9, RZ ;  /* 0x0000000904007227 */ /* 0x000fe200078e00ff */
[----:B------:R-:W-:-:S03]  /*7730*/  ISETP.GT.U32.AND P0, PT, R5, R6, PT ;  /* 0x000000060500720c */ /* 0x000fc60003f04070 */
[----:B------:R-:W-:-:S04]  /*7740*/  IMAD.MOV R0, RZ, RZ, -R0 ;  /* 0x000000ffff007224 */ /* 0x000fc800078e0a00 */
[----:B------:R-:W-:-:S06]  /*7750*/  IMAD R9, R5, R0, R9 ;  /* 0x0000000005097224 */ /* 0x000fcc00078e0209 */
[----:B------:R-:W-:-:S04]  /*7760*/  @!P0 IMAD.IADD R6, R6, 0x1, -R5 ;  /* 0x0000000106068824 */ /* 0x000fc800078e0a05 */
[----:B0-----:R-:W-:Y:S01]  /*7770*/  IMAD.MOV.U32 R10, RZ, RZ, R6 ;  /* 0x000000ffff0a7224 */ /* 0x001fe200078e0006 */
[----:B------:R-:W-:-:S03]  /*7780*/  ISETP.GT.U32.AND P6, PT, R5, R9, PT ;  /* 0x000000090500720c */ /* 0x000fc60003fc4070 */
[----:B------:R-:W-:-:S10]  /*7790*/  @!P4 IMAD.MOV R10, RZ, RZ, -R10 ;  /* 0x000000ffff0ac224 */ /* 0x000fd400078e0a0a */
[----:B------:R-:W-:-:S05]  /*77a0*/  @!P6 IMAD.IADD R9, R9, 0x1, -R5 ;  /* 0x000000010909e824 */ /* 0x000fca00078e0a05 */
[----:B------:R-:W-:-:S13]  /*77b0*/  ISETP.GT.U32.AND P6, PT, R5, R9, PT ;  /* 0x000000090500720c */ /* 0x000fda0003fc4070 */
[----:B------:R-:W-:Y:S01]  /*77c0*/  @!P6 IMAD.IADD R9, R9, 0x1, -R5 ;  /* 0x000000010909e824 */ /* 0x000fe200078e0a05 */
[----:B--2---:R-:W-:-:S05]  /*77d0*/  IABS R2, R24 ;  /* 0x0000001800027213 */ /* 0x004fca0000000000 */
[----:B------:R-:W-:Y:S01]  /*77e0*/  IMAD.HI.U32 R11, R4, R2, RZ ;  /* 0x00000002040b7227 */ /* 0x000fe200078e00ff */
[----:B------:R-:W-:Y:S02]  /*77f0*/  ISETP.GE.AND P5, PT, R24, RZ, PT ;  /* 0x000000ff1800720c */ /* 0x000fe40003fa6270 */
[----:B------:R-:W2:Y:S01]  /*7800*/  LDL.LU R24, [R1+0x53c] ;  /* 0x00053c0001187983 */ /* 0x000ea20000300800 */
[----:B------:R-:W-:-:S04]  /*7810*/  IMAD.MOV R11, RZ, RZ, -R11 ;  /* 0x000000ffff0b7224 */ /* 0x000fc800078e0a0b */
[----:B------:R-:W-:Y:S01]  /*7820*/  IMAD R2, R5, R11, R2 ;  /* 0x0000000b05027224 */ /* 0x000fe200078e0202 */
[----:B----4-:R-:W-:-:S04]  /*7830*/  IABS R21, R25 ;  /* 0x0000001900157213 */ /* 0x010fc80000000000 */
[----:B------:R-:W-:Y:S01]  /*7840*/  ISETP.GT.U32.AND P2, PT, R5, R2, PT ;  /* 0x000000020500720c */ /* 0x000fe20003f44070 */
[----:B------:R-:W-:Y:S01]  /*7850*/  IMAD.HI.U32 R0, R4, R21, RZ ;  /* 0x0000001504007227 */ /* 0x000fe200078e00ff */
[----:B------:R-:W-:Y:S02]  /*7860*/  ISETP.GE.AND P3, PT, R25, RZ, PT ;  /* 0x000000ff1900720c */ /* 0x000fe40003f66270 */
[----:B------:R-:W4:Y:S01]  /*7870*/  LDL.LU R25, [R1+0x540] ;  /* 0x0005400001197983 */ /* 0x000f220000300800 */
[----:B------:R-:W-:-:S04]  /*7880*/  IMAD.MOV R0, RZ, RZ, -R0 ;  /* 0x000000ffff007224 */ /* 0x000fc800078e0a00 */
[----:B------:R-:W-:-:S04]  /*7890*/  IMAD R21, R5, R0, R21 ;  /* 0x0000000005157224 */ /* 0x000fc800078e0215 */
[----:B------:R-:W-:-:S05]  /*78a0*/  @!P2 IMAD.IADD R2, R2, 0x1, -R5 ;  /* 0x000000010202a824 */ /* 0x000fca00078e0a05 */
[C---:B------:R-:W-:Y:S02]  /*78b0*/  ISETP.GT.U32.AND P2, PT, R5.reuse, R2, PT ;  /* 0x000000020500720c */ /* 0x040fe40003f44070 */
[----:B------:R-:W-:Y:S02]  /*78c0*/  ISETP.GT.U32.AND P4, PT, R5, R21, PT ;  /* 0x000000150500720c */ /* 0x000fe40003f84070 */
[----:B---3--:R-:W-:Y:S02]  /*78d0*/  IABS R0, R26 ;  /* 0x0000001a00007213 */ /* 0x008fe40000000000 */
[----:B------:R-:W-:Y:S02]  /*78e0*/  ISETP.GE.AND P0, PT, R26, RZ, PT ;  /* 0x000000ff1a00720c */ /* 0x000fe40003f06270 */
[----:B------:R-:W3:Y:S01]  /*78f0*/  LDL.LU R26, [R1+0x544] ;  /* 0x00054400011a7983 */ /* 0x000ee20000300800 */
[----:B------:R-:W-:-:S04]  /*7900*/  IMAD.HI.U32 R12, R4, R0, RZ ;  /* 0x00000000040c7227 */ /* 0x000fc800078e00ff */
[----:B------:R-:W-:-:S04]  /*7910*/  IMAD.MOV R12, RZ, RZ, -R12 ;  /* 0x000000ffff0c7224 */ /* 0x000fc800078e0a0c */
[----:B------:R-:W-:Y:S02]  /*7920*/  IMAD R0, R5, R12, R0 ;  /* 0x0000000c05007224 */ /* 0x000fe400078e0200 */
[----:B------:R-:W-:-:S03]  /*7930*/  @!P2 IMAD.IADD R2, R2, 0x1, -R5 ;  /* 0x000000010202a824 */ /* 0x000fc600078e0a05 */
[----:B------:R-:W-:Y:S01]  /*7940*/  ISETP.GT.U32.AND P2, PT, R5, R0, PT ;  /* 0x000000000500720c */ /* 0x000fe20003f44070 */
[----:B------:R-:W-:-:S12]  /*7950*/  @!P4 IMAD.IADD R21, R21, 0x1, -R5 ;  /* 0x000000011515c824 */ /* 0x000fd800078e0a05 */
[----:B------:R-:W-:Y:S01]  /*7960*/  @!P2 IMAD.IADD R0, R0, 0x1, -R5 ;  /* 0x000000010000a824 */ /* 0x000fe200078e0a05 */
[----:B------:R-:W-:Y:S02]  /*7970*/  ISETP.GT.U32.AND P2, PT, R5, R21, PT ;  /* 0x000000150500720c */ /* 0x000fe40003f44070 */
[----:B------:R-:W-:-:S05]  /*7980*/  IABS R14, R27 ;  /* 0x0000001b000e7213 */ /* 0x000fca0000000000 */
[----:B------:R-:W-:-:S04]  /*7990*/  IMAD.HI.U32 R6, R4, R14, RZ ;  /* 0x0000000e04067227 */ /* 0x000fc800078e00ff */
[----:B------:R-:W-:-:S04]  /*79a0*/  IMAD.MOV R6, RZ, RZ, -R6 ;  /* 0x000000ffff067224 */ /* 0x000fc800078e0a06 */
[----:B------:R-:W-:Y:S01]  /*79b0*/  IMAD R14, R5, R6, R14 ;  /* 0x00000006050e7224 */ /* 0x000fe200078e020e */
[----:B------:R0:W-:Y:S01]  /*79c0*/  STL [R1+0xf0], R10 ;  /* 0x0000f00a01007387 */ /* 0x0001e20000100800 */
[----:B------:R-:W-:Y:S01]  /*79d0*/  @!P2 IMAD.IADD R21, R21, 0x1, -R5 ;  /* 0x000000011515a824 */ /* 0x000fe200078e0a05 */
[----:B------:R-:W-:Y:S02]  /*79e0*/  IABS R8, R23 ;  /* 0x0000001700087213 */ /* 0x000fe40000000000 */
[----:B------:R-:W-:Y:S01]  /*79f0*/  ISETP.GE.AND P6, PT, R23, RZ, PT ;  /* 0x000000ff1700720c */ /* 0x000fe20003fc6270 */
[----:B------:R-:W3:Y:S01]  /*7a00*/  LDL.LU R29, [R1+0x548] ;  /* 0x00054800011d7983 */ /* 0x000ee20000300800 */
[----:B------:R-:W-:-:S03]  /*7a10*/  ISETP.GT.U32.AND P2, PT, R5, R14, PT ;  /* 0x0000000e0500720c */ /* 0x000fc60003f44070 */
[----:B------:R-:W3:Y:S01]  /*7a20*/  LDL.LU R23, [R1+0x54c] ;  /* 0x00054c0001177983 */ /* 0x000ee20000300800 */
[----:B0-----:R-:W-:Y:S02]  /*7a30*/  IMAD.MOV.U32 R10, RZ, RZ, R9 ;  /* 0x000000ffff0a7224 */ /* 0x001fe400078e0009 */
[----:B------:R-:W-:Y:S02]  /*7a40*/  @!P5 IMAD.MOV R2, RZ, RZ, -R2 ;  /* 0x000000ffff02d224 */ /* 0x000fe400078e0a02 */
[----:B------:R-:W-:-:S05]  /*7a50*/  @!P1 IMAD.MOV R10, RZ, RZ, -R10 ;  /* 0x000000ffff0a9224 */ /* 0x000fca00078e0a0a */
[----:B------:R0:W-:Y:S01]  /*7a60*/  STL [R1+0xb0], R10 ;  /* 0x0000b00a01007387 */ /* 0x0001e20000100800 */
[----:B------:R-:W-:Y:S01]  /*7a70*/  @!P2 IMAD.IADD R14, R14, 0x1, -R5 ;  /* 0x000000010e0ea824 */ /* 0x000fe200078e0a05 */
[----:B------:R-:W-:Y:S02]  /*7a80*/  ISETP.GE.AND P2, PT, R27, RZ, PT ;  /* 0x000000ff1b00720c */ /* 0x000fe40003f46270 */
[----:B------:R-:W-:Y:S04]  /*7a90*/  STL [R1+0xac], R2 ;  /* 0x0000ac0201007387 */ /* 0x000fe80000100800 */
[----:B------:R-:W3:Y:S01]  /*7aa0*/  LDL.LU R27, [R1+0x550] ;  /* 0x00055000011b7983 */ /* 0x000ee20000300800 */
[----:B------:R-:W-:-:S04]  /*7ab0*/  IMAD.HI.U32 R11, R4, R8, RZ ;  /* 0x00000008040b7227 */ /* 0x000fc800078e00ff */
[----:B------:R-:W-:-:S04]  /*7ac0*/  IMAD.MOV R11, RZ, RZ, -R11 ;  /* 0x000000ffff0b7224 */ /* 0x000fc800078e0a0b */
[----:B------:R-:W-:Y:S01]  /*7ad0*/  IMAD R8, R5, R11, R8 ;  /* 0x0000000b05087224 */ /* 0x000fe200078e0208 */
[----:B------:R-:W-:-:S04]  /*7ae0*/  IABS R15, R19 ;  /* 0x00000013000f7213 */ /* 0x000fc80000000000 */
[----:B------:R-:W-:Y:S01]  /*7af0*/  ISETP.GT.U32.AND P4, PT, R5, R8, PT ;  /* 0x000000080500720c */ /* 0x000fe20003f84070 */
[----:B------:R-:W-:-:S04]  /*7b00*/  IMAD.HI.U32 R7, R4, R15, RZ ;  /* 0x0000000f04077227 */ /* 0x000fc800078e00ff */
[----:B------:R-:W-:Y:S01]  /*7b10*/  IMAD.MOV R7, RZ, RZ, -R7 ;  /* 0x000000ffff077224 */ /* 0x000fe200078e0a07 */
[C---:B------:R-:W-:Y:S02]  /*7b20*/  ISETP.GT.U32.AND P1, PT, R5.reuse, R0, PT ;  /* 0x000000000500720c */ /* 0x040fe40003f24070 */
[----:B------:R-:W-:Y:S01]  /*7b30*/  IABS R11, R22 ;  /* 0x00000016000b7213 */ /* 0x000fe20000000000 */
[----:B------:R-:W-:-:S04]  /*7b40*/  IMAD R15, R5, R7, R15 ;  /* 0x00000007050f7224 */ /* 0x000fc800078e020f */
[----:B------:R-:W-:Y:S02]  /*7b50*/  @!P4 IMAD.IADD R8, R8, 0x1, -R5 ;  /* 0x000000010808c824 */ /* 0x000fe400078e0a05 */
[----:B------:R-:W-:-:S03]  /*7b60*/  IMAD.HI.U32 R9, R4, R11, RZ ;  /* 0x0000000b04097227 */ /* 0x000fc600078e00ff */
[C---:B------:R-:W-:Y:S01]  /*7b70*/  ISETP.GT.U32.AND P4, PT, R5.reuse, R8, PT ;  /* 0x000000080500720c */ /* 0x040fe20003f84070 */
[----:B------:R-:W-:Y:S01]  /*7b80*/  IMAD.MOV R9, RZ, RZ, -R9 ;  /* 0x000000ffff097224 */ /* 0x000fe200078e0a09 */
[----:B------:R-:W-:-:S03]  /*7b90*/  ISETP.GT.U32.AND P5, PT, R5, R15, PT ;  /* 0x0000000f0500720c */ /* 0x000fc60003fa4070 */
[----:B------:R-:W-:Y:S02]  /*7ba0*/  IMAD R11, R5, R9, R11 ;  /* 0x00000009050b7224 */ /* 0x000fe400078e020b */
[----:B------:R-:W-:-:S03]  /*7bb0*/  @!P1 IMAD.IADD R0, R0, 0x1, -R5 ;  /* 0x0000000100009824 */ /* 0x000fc600078e0a05 */
[----:B------:R-:W-:-:S03]  /*7bc0*/  ISETP.GT.U32.AND P1, PT, R5, R11, PT ;  /* 0x0000000b0500720c */ /* 0x000fc60003f24070 */
[--C-:B------:R-:W-:Y:S02]  /*7bd0*/  @!P4 IMAD.IADD R8, R8, 0x1, -R5.reuse ;  /* 0x000000010808c824 */ /* 0x100fe400078e0a05 */
[----:B------:R-:W-:Y:S01]  /*7be0*/  @!P5 IMAD.IADD R15, R15, 0x1, -R5 ;  /* 0x000000010f0fd824 */ /* 0x000fe200078e0a05 */
[----:B------:R-:W-:Y:S02]  /*7bf0*/  ISETP.GE.AND P5, PT, R19, RZ, PT ;  /* 0x000000ff1300720c */ /* 0x000fe40003fa6270 */
[----:B------:R-:W3:Y:S01]  /*7c00*/  LDL.LU R19, [R1+0x554] ;  /* 0x0005540001137983 */ /* 0x000ee20000300800 */
[----:B------:R-:W-:Y:S01]  /*7c10*/  @!P3 IMAD.MOV R21, RZ, RZ, -R21 ;  /* 0x000000ffff15b224 */ /* 0x000fe200078e0a15 */
[----:B------:R-:W-:-:S03]  /*7c20*/  ISETP.GT.U32.AND P3, PT, R5, R14, PT ;  /* 0x0000000e0500720c */ /* 0x000fc60003f64070 */
[----:B------:R-:W-:Y:S02]  /*7c30*/  @!P1 IMAD.IADD R11, R11, 0x1, -R5 ;  /* 0x000000010b0b9824 */ /* 0x000fe400078e0a05 */
[----:B------:R-:W-:-:S03]  /*7c40*/  @!P0 IMAD.MOV R0, RZ, RZ, -R0 ;  /* 0x000000ffff008224 */ /* 0x000fc600078e0a00 */
[C---:B------:R-:W-:Y:S02]  /*7c50*/  ISETP.GT.U32.AND P0, PT, R5.reuse, R11, PT ;  /* 0x0000000b0500720c */ /* 0x040fe40003f04070 */
[----:B------:R-:W-:Y:S01]  /*7c60*/  ISETP.GT.U32.AND P1, PT, R5, R15, PT ;  /* 0x0000000f0500720c */ /* 0x000fe20003f24070 */
[----:B------:R-:W-:Y:S02]  /*7c70*/  @!P6 IMAD.MOV R8, RZ, RZ, -R8 ;  /* 0x000000ffff08e224 */ /* 0x000fe400078e0a08 */
[--C-:B------:R-:W-:Y:S01]  /*7c80*/  @!P3 IMAD.IADD R14, R14, 0x1, -R5.reuse ;  /* 0x000000010e0eb824 */ /* 0x100fe200078e0a05 */
[----:B------:R-:W-:Y:S04]  /*7c90*/  STL [R1+0x29e0], R21 ;  /* 0x0029e01501007387 */ /* 0x000fe80000100800 */
[----:B------:R1:W-:Y:S03]  /*7ca0*/  STL [R1+0x29e4], R0 ;  /* 0x0029e40001007387 */ /* 0x0003e60000100800 */
[--C-:B------:R-:W-:Y:S01]  /*7cb0*/  @!P0 IMAD.IADD R11, R11, 0x1, -R5.reuse ;  /* 0x000000010b0b8824 */ /* 0x100fe200078e0a05 */
[----:B------:R-:W-:Y:S01]  /*7cc0*/  STL [R1+0x7c], R8 ;  /* 0x00007c0801007387 */ /* 0x000fe20000100800 */
[----:B------:R-:W-:Y:S01]  /*7cd0*/  @!P1 IMAD.IADD R15, R15, 0x1, -R5 ;  /* 0x000000010f0f9824 */ /* 0x000fe200078e0a05 */
[----:B------:R-:W-:-:S03]  /*7ce0*/  ISETP.GE.AND P1, PT, R22, RZ, PT ;  /* 0x000000ff1600720c */ /* 0x000fc60003f26270 */
[----:B0-----:R-:W-:Y:S02]  /*7cf0*/  IMAD.MOV.U32 R10, RZ, RZ, R15 ;  /* 0x000000ffff0a7224 */ /* 0x001fe400078e000f */
[----:B-1----:R-:W-:Y:S02]  /*7d00*/  IMAD.MOV.U32 R0, RZ, RZ, R14 ;  /* 0x000000ffff007224 */ /* 0x002fe400078e000e */
[----:B------:R-:W-:Y:S02]  /*7d10*/  @!P5 IMAD.MOV R10, RZ, RZ, -R10 ;  /* 0x000000ffff0ad224 */ /* 0x000fe400078e0a0a */
[----:B------:R-:W-:Y:S01]  /*7d20*/  @!P2 IMAD.MOV R0, RZ, RZ, -R0 ;  /* 0x000000ffff00a224 */ /* 0x000fe200078e0a00 */
[----:B--2---:R-:W-:-:S05]  /*7d30*/  IABS R7, R24 ;  /* 0x0000001800077213 */ /* 0x004fca0000000000 */
[----:B------:R-:W-:-:S04]  /*7d40*/  IMAD.HI.U32 R16, R4, R7, RZ ;  /* 0x0000000704107227 */ /* 0x000fc800078e00ff */
[----:B------:R-:W-:-:S04]  /*7d50*/  IMAD.MOV R16, RZ, RZ, -R16 ;  /* 0x000000ffff107224 */ /* 0x000fc800078e0a10 */
[----:B------:R-:W-:Y:S01]  /*7d60*/  IMAD R7, R5, R16, R7 ;  /* 0x0000001005077224 */ /* 0x000fe200078e0207 */
[----:B----4-:R-:W-:-:S04]  /*7d70*/  IABS R12, R25 ;  /* 0x00000019000c7213 */ /* 0x010fc80000000000 */
[----:B------:R-:W-:Y:S01]  /*7d80*/  ISETP.GT.U32.AND P4, PT, R5, R7, PT ;  /* 0x000000070500720c */ /* 0x000fe20003f84070 */
[----:B------:R-:W-:-:S04]  /*7d90*/  IMAD.HI.U32 R2, R4, R12, RZ ;  /* 0x0000000c04027227 */ /* 0x000fc800078e00ff */
[----:B------:R-:W-:-:S04]  /*7da0*/  IMAD.MOV R2, RZ, RZ, -R2 ;  /* 0x000000ffff027224 */ /* 0x000fc800078e0a02 */
[----:B------:R-:W-:-:S04]  /*7db0*/  IMAD R12, R5, R2, R12 ;  /* 0x00000002050c7224 */ /* 0x000fc800078e020c */
[----:B------:R-:W-:Y:S01]  /*7dc0*/  @!P4 IMAD.IADD R7, R7, 0x1, -R5 ;  /* 0x000000010707c824 */ /* 0x000fe200078e0a05 */
[----:B------:R-:W-:-:S04]  /*7dd0*/  ISETP.GT.U32.AND P6, PT, R5, R12, PT ;  /* 0x0000000c0500720c */ /* 0x000fc80003fc4070 */
[----:B------:R-:W-:Y:S02]  /*7de0*/  ISETP.GT.U32.AND P4, PT, R5, R7, PT ;  /* 0x000000070500720c */ /* 0x000fe40003f84070 */
[----:B---3--:R-:W-:-:S05]  /*7df0*/  IABS R6, R26 ;  /* 0x0000001a00067213 */ /* 0x008fca0000000000 */
[----:B------:R-:W-:-:S04]  /*7e00*/  IMAD.HI.U32 R9, R4, R6, RZ ;  /* 0x0000000604097227 */ /* 0x000fc800078e00ff */
[----:B------:R-:W-:-:S04]  /*7e10*/  IMAD.MOV R9, RZ, RZ, -R9 ;  /* 0x000000ffff097224 */ /* 0x000fc800078e0a09 */
[C---:B------:R-:W-:Y:S01]  /*7e20*/  IMAD R6, R5.reuse, R9, R6 ;  /* 0x0000000905067224 */ /* 0x040fe200078e0206 */
[----:B------:R-:W-:Y:S02]  /*7e30*/  ISETP.GE.AND P0, PT, R24, RZ, PT ;  /* 0x000000ff1800720c */ /* 0x000fe40003f06270 */
[----:B------:R-:W2:Y:S02]  /*7e40*/  LDL.LU R24, [R1+0x558] ;  /* 0x0005580001187983 */ /* 0x000ea40000300800 */
[----:B------:R-:W-:Y:S01]  /*7e50*/  ISETP.GT.U32.AND P3, PT, R5, R6, PT ;  /* 0x000000060500720c */ /* 0x000fe20003f64070 */
[--C-:B------:R-:W-:Y:S01]  /*7e60*/  @!P4 IMAD.IADD R7, R7, 0x1, -R5.reuse ;  /* 0x000000010707c824 */ /* 0x100fe200078e0a05 */
[----:B------:R-:W-:Y:S01]  /*7e70*/  ISETP.GE.AND P4, PT, R25, RZ, PT ;  /* 0x000000ff1900720c */ /* 0x000fe20003f86270 */
[----:B------:R-:W-:Y:S01]  /*7e80*/  @!P6 IMAD.IADD R12, R12, 0x1, -R5 ;  /* 0x000000010c0ce824 */ /* 0x000fe200078e0a05 */
[----:B------:R-:W3:Y:S01]  /*7e90*/  LDL.LU R25, [R1+0x55c] ;  /* 0x00055c0001197983 */ /* 0x000ee20000300800 */
[----:B------:R-:W-:-:S03]  /*7ea0*/  ISETP.GE.AND P6, PT, R26, RZ, PT ;  /* 0x000000ff1a00720c */ /* 0x000fc60003fc6270 */
[----:B------:R-:W4:Y:S05]  /*7eb0*/  LDL.LU R26, [R1+0x560] ;  /* 0x00056000011a7983 */ /* 0x000f2a0000300800 */
[----:B------:R-:W-:Y:S01]  /*7ec0*/  @!P3 IMAD.IADD R6, R6, 0x1, -R5 ;  /* 0x000000010606b824 */ /* 0x000fe200078e0a05 */
[----:B------:R-:W-:Y:S01]  /*7ed0*/  ISETP.GT.U32.AND P3, PT, R5, R12, PT ;  /* 0x0000000c0500720c */ /* 0x000fe20003f64070 */
[----:B------:R0:W-:Y:S04]  /*7ee0*/  STL [R1+0x18], R10 ;  /* 0x0000180a01007387 */ /* 0x0001e80000100800 */
[----:B------:R1:W-:Y:S01]  /*7ef0*/  STL [R1+0x3c], R0 ;  /* 0x00003c0001007387 */ /* 0x0003e20000100800 */
[----:B0-----:R-:W-:-:S02]  /*7f00*/  IMAD.MOV.U32 R10, RZ, RZ, R11 ;  /* 0x000000ffff0a7224 */ /* 0x001fc400078e000b */
[----:B-1----:R-:W-:Y:S02]  /*7f10*/  IMAD.MOV.U32 R0, RZ, RZ, R7 ;  /* 0x000000ffff007224 */ /* 0x002fe400078e0007 */
[----:B------:R-:W-:Y:S01]  /*7f20*/  @!P1 IMAD.MOV R10, RZ, RZ, -R10 ;  /* 0x000000ffff0a9224 */ /* 0x000fe200078e0a0a */
[----:B------:R-:W-:Y:S01]  /*7f30*/  ISETP.GT.U32.AND P2, PT, R5, R6, PT ;  /* 0x000000060500720c */ /* 0x000fe20003f44070 */
[----:B------:R-:W-:Y:S02]  /*7f40*/  @!P0 IMAD.MOV R0, RZ, RZ, -R0 ;  /* 0x000000ffff008224 */ /* 0x000fe400078e0a00 */
[----:B------:R-:W-:Y:S01]  /*7f50*/  @!P3 IMAD.IADD R12, R12, 0x1, -R5 ;  /* 0x000000010c0cb824 */ /* 0x000fe200078e0a05 */
[----:B------:R-:W-:Y:S01]  /*7f60*/  STL [R1+0x58], R10 ;  /* 0x0000580a01007387 */ /* 0x000fe20000100800 */
[----:B------:R-:W-:-:S03]  /*7f70*/  IABS R9, R23 ;  /* 0x0000001700097213 */ /* 0x000fc60000000000 */
[----:B------:R0:W-:Y:S02]  /*7f80*/  STL [R1+0x60], R0 ;  /* 0x0000600001007387 */ /* 0x0001e40000100800 */
[----:B------:R-:W-:-:S04]  /*7f90*/  IMAD.HI.U32 R8, R4, R9, RZ ;  /* 0x0000000904087227 */ /* 0x000fc800078e00ff */
[----:B0-----:R-:W-:Y:S02]  /*7fa0*/  IMAD.MOV.U32 R0, RZ, RZ, R12 ;  /* 0x000000ffff007224 */ /* 0x001fe400078e000c */
[----:B------:R-:W-:Y:S02]  /*7fb0*/  IMAD.MOV R8, RZ, RZ, -R8 ;  /* 0x000000ffff087224 */ /* 0x000fe400078e0a08 */
[----:B------:R-:W-:Y:S02]  /*7fc0*/  @!P4 IMAD.MOV R0, RZ, RZ, -R0 ;  /* 0x000000ffff00c224 */ /* 0x000fe400078e0a00 */
[----:B------:R-:W-:Y:S01]  /*7fd0*/  IMAD R9, R5, R8, R9 ;  /* 0x0000000805097224 */ /* 0x000fe200078e0209 */
[----:B------:R-:W-:Y:S01]  /*7fe0*/  IABS R8, R27 ;  /* 0x0000001b00087213 */ /* 0x000fe20000000000 */
[----:B------:R-:W-:Y:S01]  /*7ff0*/  @!P2 IMAD.IADD R6, R6, 0x1, -R5 ;  /* 0x000000010606a824 */ /* 0x000fe200078e0a05 */
[----:B------:R-:W-:Y:S01]  /*8000*/  ISETP.GE.AND P2, PT, R27, RZ, PT ;  /* 0x000000ff1b00720c */ /* 0x000fe20003f46270 */
[----:B------:R0:W-:Y:S04]  /*8010*/  STL [R1+0x48], R0 ;  /* 0x0000480001007387 */ /* 0x0001e80000100800 */
[----:B------:R-:W4:Y:S04]  /*8020*/  LDL.LU R27, [R1+0x564] ;  /* 0x00056400011b7983 */ /* 0x000f280000300800 */
[----:B------:R-:W4:Y:S01]  /*8030*/  LDL.LU R28, [R1+0x568] ;  /* 0x00056800011c7983 */ /* 0x000f220000300800 */
[----:B0-----:R-:W-:-:S04]  /*8040*/  IMAD.MOV.U32 R0, RZ, RZ, R6 ;  /* 0x000000ffff007224 */ /* 0x001fc800078e0006 */
[----:B------:R-:W-:-:S05]  /*8050*/  @!P6 IMAD.MOV R0, RZ, RZ, -R0 ;  /* 0x000000ffff00e224 */ /* 0x000fca00078e0a00 */
[----:B------:R0:W-:Y:S04]  /*8060*/  STL [R1+0x4c], R0 ;  /* 0x00004c0001007387 */ /* 0x0001e80000100800 */
[----:B0-----:R-:W4:Y:S04]  /*8070*/  LDL.LU R0, [R1+0x56c] ;  /* 0x00056c0001007983 */ /* 0x001f280000300800 */
[----:B------:R-:W4:Y:S01]  /*8080*/  LDL.LU R21, [R1+0x570] ;  /* 0x0005700001157983 */ /* 0x000f220000300800 */
[----:B------:R-:W-:-:S05]  /*8090*/  IABS R2, R29 ;  /* 0x0000001d00027213 */ /* 0x000fca0000000000 */
[----:B------:R-:W-:-:S04]  /*80a0*/  IMAD.HI.U32 R16, R4, R2, RZ ;  /* 0x0000000204107227 */ /* 0x000fc800078e00ff */
[----:B------:R-:W-:-:S04]  /*80b0*/  IMAD.MOV R16, RZ, RZ, -R16 ;  /* 0x000000ffff107224 */ /* 0x000fc800078e0a10 */
[----:B------:R-:W-:-:S05]  /*80c0*/  IMAD R2, R5, R16, R2 ;  /* 0x0000001005027224 */ /* 0x000fca00078e0202 */
[C---:B------:R-:W-:Y:S02]  /*80d0*/  ISETP.GT.U32.AND P5, PT, R5.reuse, R2, PT ;  /* 0x000000020500720c */ /* 0x040fe40003fa4070 */
[----:B------:R-:W-:Y:S01]  /*80e0*/  ISETP.GT.U32.AND P0, PT, R5, R9, PT ;  /* 0x000000090500720c */ /* 0x000fe20003f04070 */
[----:B------:R-:W-:Y:S01]  /*80f0*/  IMAD.HI.U32 R7, R4, R8, RZ ;  /* 0x0000000804077227 */ /* 0x000fe200078e00ff */
[----:B------:R-:W-:-:S09]  /*8100*/  IABS R22, R19 ;  /* 0x0000001300167213 */ /* 0x000fd20000000000 */
[----:B------:R-:W-:-:S05]  /*8110*/  @!P5 IMAD.IADD R2, R2, 0x1, -R5 ;  /* 0x000000010202d824 */ /* 0x000fca00078e0a05 */
[----:B------:R-:W-:Y:S01]  /*8120*/  ISETP.GT.U32.AND P5, PT, R5, R2, PT ;  /* 0x000000020500720c */ /* 0x000fe20003fa4070 */
[----:B------:R-:W-:Y:S02]  /*8130*/  IMAD.MOV R7, RZ, RZ, -R7 ;  /* 0x000000ffff077224 */ /* 0x000fe400078e0a07 */
[----:B------:R-:W-:Y:S01]  /*8140*/  IMAD.HI.U32 R11, R4, R22, RZ ;  /* 0x00000016040b7227 */ /* 0x000fe200078e00ff */
[----:B------:R-:W-:-:S03]  /*8150*/  ISETP.GE.AND P1, PT, R29, RZ, PT ;  /* 0x000000ff1d00720c */ /* 0x000fc60003f26270 */
[----:B------:R-:W-:Y:S02]  /*8160*/  @!P0 IMAD.IADD R9, R9, 0x1, -R5 ;  /* 0x0000000109098824 */ /* 0x000fe400078e0a05 */
[C---:B------:R-:W-:Y:S02]  /*8170*/  IMAD R8, R5.reuse, R7, R8 ;  /* 0x0000000705087224 */ /* 0x040fe400078e0208 */
[----:B------:R-:W-:Y:S01]  /*8180*/  IMAD.MOV R11, RZ, RZ, -R11 ;  /* 0x000000ffff0b7224 */ /* 0x000fe200078e0a0b */
[C---:B------:R-:W-:Y:S01]  /*8190*/  ISETP.GT.U32.AND P4, PT, R5.reuse, R9, PT ;  /* 0x000000090500720c */ /* 0x040fe20003f84070 */
[----:B------:R-:W-:Y:S01]  /*81a0*/  @!P5 IMAD.IADD R2, R2, 0x1, -R5 ;  /* 0x000000010202d824 */ /* 0x000fe200078e0a05 */
[C---:B------:R-:W-:Y:S01]  /*81b0*/  ISETP.GT.U32.AND P0, PT, R5.reuse, R8, PT ;  /* 0x000000080500720c */ /* 0x040fe20003f04070 */
[----:B------:R-:W-:Y:S01]  /*81c0*/  IMAD R22, R5, R11, R22 ;  /* 0x0000000b05167224 */ /* 0x000fe200078e0216 */
[----:B------:R-:W-:Y:S02]  /*81d0*/  ISETP.GE.AND P3, PT, R23, RZ, PT ;  /* 0x000000ff1700720c */ /* 0x000fe40003f66270 */
[----:B------:R-:W-:-:S02]  /*81e0*/  MOV R10, R2 ;  /* 0x00000002000a7202 */ /* 0x000fc40000000f00 */
[----:B------:R-:W-:-:S03]  /*81f0*/  ISETP.GT.U32.AND P6, PT, R5, R22, PT ;  /* 0x000000160500720c */ /* 0x000fc60003fc4070 */
[----:B------:R-:W-:Y:S02]  /*8200*/  @!P1 IMAD.MOV R10, RZ, RZ, -R10 ;  /* 0x000000ffff0a9224 */ /* 0x000fe400078e0a0a */
[--C-:B------:R-:W-:Y:S02]  /*8210*/  @!P4 IMAD.IADD R9, R9, 0x1, -R5.reuse ;  /* 0x000000010909c824 */ /* 0x100fe400078e0a05 */
[----:B------:R-:W-:Y:S01]  /*8220*/  @!P0 IMAD.IADD R8, R8, 0x1, -R5 ;  /* 0x0000000108088824 */ /* 0x000fe200078e0a05 */
[----:B------:R0:W-:Y:S01]  /*8230*/  STL [R1+0x40], R10 ;  /* 0x0000400a01007387 */ /* 0x0001e20000100800 */
[----:B------:R-:W-:-:S03]  /*8240*/  @!P3 IMAD.MOV R9, RZ, RZ, -R9 ;  /* 0x000000ffff09b224 */ /* 0x000fc600078e0a09 */
[C---:B------:R-:W-:Y:S01]  /*8250*/  ISETP.GT.U32.AND P0, PT, R5.reuse, R8, PT ;  /* 0x000000080500720c */ /* 0x040fe20003f04070 */
[--C-:B------:R-:W-:Y:S01]  /*8260*/  @!P6 IMAD.IADD R22, R22, 0x1, -R5.reuse ;  /* 0x000000011616e824 */ /* 0x100fe200078e0a05 */
[----:B0-----:R-:W4:Y:S04]  /*8270*/  LDL.LU R10, [R1+0x574] ;  /* 0x00057400010a7983 */ /* 0x001f280000300800 */
[----:B------:R-:W-:Y:S01]  /*8280*/  ISETP.GT.U32.AND P6, PT, R5, R22, PT ;  /* 0x000000160500720c */ /* 0x000fe20003fc4070 */
[----:B------:R0:W-:Y:S04]  /*8290*/  STL [R1+0x2c], R9 ;  /* 0x00002c0901007387 */ /* 0x0001e80000100800 */
[----:B------:R-:W4:Y:S04]  /*82a0*/  LDL.LU R20, [R1+0x578] ;  /* 0x0005780001147983 */ /* 0x000f280000300800 */
[----:B------:R-:W4:Y:S04]  /*82b0*/  LDL.LU R18, [R1+0x57c] ;  /* 0x00057c0001127983 */ /* 0x000f280000300800 */
[----:B------:R-:W4:Y:S01]  /*82c0*/  LDL.LU R13, [R1+0x580] ;  /* 0x00058000010d7983 */ /* 0x000f220000300800 */
[----:B------:R-:W-:-:S02]  /*82d0*/  @!P0 IMAD.IADD R8, R8, 0x1, -R5 ;  /* 0x0000000108088824 */ /* 0x000fc400078e0a05 */
[----:B------:R-:W-:Y:S01]  /*82e0*/  @!P6 IMAD.IADD R22, R22, 0x1, -R5 ;  /* 0x000000011616e824 */ /* 0x000fe200078e0a05 */
[----:B------:R-:W4:Y:S01]  /*82f0*/  LDL.LU R29, [R1+0x584] ;  /* 0x00058400011d7983 */ /* 0x000f220000300800 */
[----:B------:R-:W-:-:S05]  /*8300*/  @!P2 IMAD.MOV R8, RZ, RZ, -R8 ;  /* 0x000000ffff08a224 */ /* 0x000fca00078e0a08 */
[----:B------:R1:W-:Y:S04]  /*8310*/  STL [R1+0x24], R8 ;  /* 0x0000240801007387 */ /* 0x0003e80000100800 */
[----:B------:R-:W4:Y:S01]  /*8320*/  LDL.LU R17, [R1+0x588] ;  /* 0x0005880001117983 */ /* 0x000f220000300800 */
[----:B--2---:R-:W-:-:S05]  /*8330*/  IABS R7, R24 ;  /* 0x0000001800077213 */ /* 0x004fca0000000000 */
[----:B------:R-:W-:Y:S01]  /*8340*/  IMAD.HI.U32 R12, R4, R7, RZ ;  /* 0x00000007040c7227 */ /* 0x000fe200078e00ff */
[----:B---3--:R-:W-:-:S03]  /*8350*/  IABS R23, R25 ;  /* 0x0000001900177213 */ /* 0x008fc60000000000 */
[----:B------:R-:W-:Y:S01]  /*8360*/  IMAD.MOV R12, RZ, RZ, -R12 ;  /* 0x000000ffff0c7224 */ /* 0x000fe200078e0a0c */
[----:B----4-:R-:W-:Y:S01]  /*8370*/  IABS R11, R26 ;  /* 0x0000001a000b7213 */ /* 0x010fe20000000000 */
[----:B------:R-:W-:-:S04]  /*8380*/  IMAD.HI.U32 R6, R4, R23, RZ ;  /* 0x0000001704067227 */ /* 0x000fc800078e00ff */
[----:B------:R-:W-:Y:S02]  /*8390*/  IMAD R7, R5, R12, R7 ;  /* 0x0000000c05077224 */ /* 0x000fe400078e0207 */
[----:B------:R-:W-:-:S04]  /*83a0*/  IMAD.HI.U32 R12, R4, R11, RZ ;  /* 0x0000000b040c7227 */ /* 0x000fc800078e00ff */
[----:B------:R-:W-:Y:S02]  /*83b0*/  IMAD.MOV R6, RZ, RZ, -R6 ;  /* 0x000000ffff067224 */ /* 0x000fe400078e0a06 */
[----:B------:R-:W-:Y:S02]  /*83c0*/  IMAD.MOV R2, RZ, RZ, -R12 ;  /* 0x000000ffff027224 */ /* 0x000fe400078e0a0c */
[C---:B------:R-:W-:Y:S02]  /*83d0*/  IMAD R23, R5.reuse, R6, R23 ;  /* 0x0000000605177224 */ /* 0x040fe400078e0217 */
[----:B------:R-:W-:-:S03]  /*83e0*/  IMAD R11, R5, R2, R11 ;  /* 0x00000002050b7224 */ /* 0x000fc600078e020b */
[C---:B------:R-:W-:Y:S02]  /*83f0*/  ISETP.GT.U32.AND P0, PT, R5.reuse, R23, PT ;  /* 0x000000170500720c */ /* 0x040fe40003f04070 */
[----:B------:R-:W-:Y:S02]  /*8400*/  ISETP.GT.U32.AND P6, PT, R5, R11, PT ;  /* 0x0000000b0500720c */ /* 0x000fe40003fc4070 */
[----:B------:R-:W-:-:S09]  /*8410*/  ISETP.GE.AND P4, PT, R24, RZ, PT ;  /* 0x000000ff1800720c */ /* 0x000fd20003f86270 */
[--C-:B------:R-:W-:Y:S02]  /*8420*/  @!P0 IMAD.IADD R23, R23, 0x1, -R5.reuse ;  /* 0x0000000117178824 */ /* 0x100fe400078e0a05 */
[----:B------:R-:W-:-:S03]  /*8430*/  @!P6 IMAD.IADD R11, R11, 0x1, -R5 ;  /* 0x000000010b0be824 */ /* 0x000fc600078e0a05 */
[----:B------:R-:W-:Y:S02]  /*8440*/  ISETP.GT.U32.AND P6, PT, R5, R23, PT ;  /* 0x000000170500720c */ /* 0x000fe40003fc4070 */
[----:B------:R-:W-:Y:S02]  /*8450*/  IABS R2, R28 ;  /* 0x0000001c00027213 */ /* 0x000fe40000000000 */
[----:B------:R-:W-:-:S03]  /*8460*/  IABS R24, R27 ;  /* 0x0000001b00187213 */ /* 0x000fc60000000000 */
[----:B------:R-:W-:-:S04]  /*8470*/  IMAD.HI.U32 R12, R4, R2, RZ ;  /* 0x00000002040c7227 */ /* 0x000fc800078e00ff */
[----:B------:R-:W-:Y:S02]  /*8480*/  IMAD.MOV R12, RZ, RZ, -R12 ;  /* 0x000000ffff0c7224 */ /* 0x000fe400078e0a0c */
[----:B------:R-:W-:-:S04]  /*8490*/  IMAD.HI.U32 R6, R4, R24, RZ ;  /* 0x0000001804067227 */ /* 0x000fc800078e00ff */
[----:B------:R-:W-:Y:S02]  /*84a0*/  IMAD R2, R5, R12, R2 ;  /* 0x0000000c05027224 */ /* 0x000fe400078e0202 */
[----:B------:R-:W-:Y:S02]  /*84b0*/  IMAD.MOV R6, RZ, RZ, -R6 ;  /* 0x000000ffff067224 */ /* 0x000fe400078e0a06 */
[----:B------:R-:W-:Y:S01]  /*84c0*/  @!P6 IMAD.IADD R23, R23, 0x1, -R5 ;  /* 0x000000011717e824 */ /* 0x000fe200078e0a05 */
[C---:B------:R-:W-:Y:S01]  /*84d0*/  ISETP.GT.U32.AND P6, PT, R5.reuse, R2, PT ;  /* 0x000000020500720c */ /* 0x040fe20003fc4070 */
[----:B------:R-:W-:Y:S01]  /*84e0*/  IMAD R24, R5, R6, R24 ;  /* 0x0000000605187224 */ /* 0x000fe200078e0218 */
[----:B------:R-:W-:-:S05]  /*84f0*/  IABS R16, R21 ;  /* 0x0000001500107213 */ /* 0x000fca0000000000 */
[----:B------:R-:W-:-:S04]  /*8500*/  IMAD.HI.U32 R6, R4, R16, RZ ;  /* 0x0000001004067227 */ /* 0x000fc800078e00ff */
[----:B------:R-:W-:-:S04]  /*8510*/  IMAD.MOV R6, RZ, RZ, -R6 ;  /* 0x000000ffff067224 */ /* 0x000fc800078e0a06 */
[----:B------:R-:W-:Y:S02]  /*8520*/  IMAD R16, R5, R6, R16 ;  /* 0x0000000605107224 */ /* 0x000fe400078e0210 */
[----:B------:R-:W-:-:S03]  /*8530*/  @!P6 IMAD.IADD R2, R2, 0x1, -R5 ;  /* 0x000000010202e824 */ /* 0x000fc600078e0a05 */
[----:B------:R-:W-:-:S13]  /*8540*/  ISETP.GT.U32.AND P6, PT, R5, R16, PT ;  /* 0x000000100500720c */ /* 0x000fda0003fc4070 */
[----:B------:R-:W-:Y:S01]  /*8550*/  @!P6 IMAD.IADD R16, R16, 0x1, -R5 ;  /* 0x000000011010e824 */ /* 0x000fe200078e0a05 */
[----:B------:R-:W-:Y:S02]  /*8560*/  ISETP.GE.AND P6, PT, R28, RZ, PT ;  /* 0x000000ff1c00720c */ /* 0x000fe40003fc6270 */
[----:B------:R-:W2:Y:S01]  /*8570*/  LDL.LU R28, [R1+0x58c] ;  /* 0x00058c00011c7983 */ /* 0x000ea20000300800 */
[----:B------:R-:W-:-:S13]  /*8580*/  ISETP.GT.U32.AND P1, PT, R5, R7, PT ;  /* 0x000000070500720c */ /* 0x000fda0003f24070 */
[----:B------:R-:W-:-:S05]  /*8590*/  @!P1 IMAD.IADD R7, R7, 0x1, -R5 ;  /* 0x0000000107079824 */ /* 0x000fca00078e0a05 */
[----:B------:R-:W-:Y:S02]  /*85a0*/  ISETP.GT.U32.AND P0, PT, R5, R7, PT ;  /* 0x000000070500720c */ /* 0x000fe40003f04070 */
[----:B0-----:R-:W-:-:S05]  /*85b0*/  IABS R9, R0 ;  /* 0x0000000000097213 */ /* 0x001fca0000000000 */
[----:B-1----:R-:W-:-:S06]  /*85c0*/  IMAD.HI.U32 R8, R4, R9, RZ ;  /* 0x0000000904087227 */ /* 0x002fcc00078e00ff */
[----:B------:R-:W-:Y:S01]  /*85d0*/  @!P0 IMAD.IADD R7, R7, 0x1, -R5 ;  /* 0x0000000107078824 */ /* 0x000fe200078e0a05 */
[----:B------:R-:W-:Y:S01]  /*85e0*/  ISETP.GT.U32.AND P0, PT, R5, R24, PT ;  /* 0x000000180500720c */ /* 0x000fe20003f04070 */
[----:B------:R-:W-:-:S04]  /*85f0*/  IMAD.MOV R8, RZ, RZ, -R8 ;  /* 0x000000ffff087224 */ /* 0x000fc800078e0a08 */
[----:B------:R-:W-:Y:S01]  /*8600*/  IMAD R9, R5, R8, R9 ;  /* 0x0000000805097224 */ /* 0x000fe200078e0209 */
[----:B------:R-:W-:Y:S02]  /*8610*/  ISETP.GE.AND P5, PT, R19, RZ, PT ;  /* 0x000000ff1300720c */ /* 0x000fe40003fa6270 */
[----:B------:R-:W-:-:S05]  /*8620*/  ISETP.GE.AND P3, PT, R25, RZ, PT ;  /* 0x000000ff1900720c */ /* 0x000fca0003f66270 */
[----:B------:R-:W-:Y:S01]  /*8630*/  @!P0 IMAD.IADD R24, R24, 0x1, -R5 ;  /* 0x0000000118188824 */ /* 0x000fe200078e0a05 */
[----:B------:R-:W-:Y:S02]  /*8640*/  ISETP.GT.U32.AND P0, PT, R5, R9, PT ;  /* 0x000000090500720c */ /* 0x000fe40003f04070 */
[----:B------:R-:W-:-:S05]  /*8650*/  IABS R19, R10 ;  /* 0x0000000a00137213 */ /* 0x000fca0000000000 */
[----:B------:R-:W-:Y:S01]  /*8660*/  IMAD.HI.U32 R6, R4, R19, RZ ;  /* 0x0000001304067227 */ /* 0x000fe200078e00ff */
[----:B------:R-:W-:-:S03]  /*8670*/  IABS R25, R13 ;  /* 0x0000000d00197213 */ /* 0x000fc60000000000 */
[----:B------:R-:W-:Y:S02]  /*8680*/  IMAD.MOV R6, RZ, RZ, -R6 ;  /* 0x000000ffff067224 */ /* 0x000fe400078e0a06 */
[----:B------:R-:W-:Y:S02]  /*8690*/  @!P0 IMAD.IADD R9, R9, 0x1, -R5 ;  /* 0x0000000109098824 */ /* 0x000fe400078e0a05 */
[----:B------:R-:W-:Y:S02]  /*86a0*/  @!P3 IMAD.MOV R23, RZ, RZ, -R23 ;  /* 0x000000ffff17b224 */ /* 0x000fe400078e0a17 */
[C---:B------:R-:W-:Y:S01]  /*86b0*/  IMAD R19, R5.reuse, R6, R19 ;  /* 0x0000000605137224 */ /* 0x040fe200078e0213 */
[----:B------:R-:W-:Y:S01]  /*86c0*/  ISETP.GT.U32.AND P3, PT, R5, R9, PT ;  /* 0x000000090500720c */ /* 0x000fe20003f64070 */
[----:B------:R-:W-:-:S03]  /*86d0*/  IMAD.HI.U32 R15, R4, R25, RZ ;  /* 0x00000019040f7227 */ /* 0x000fc600078e00ff */
[----:B------:R-:W-:Y:S01]  /*86e0*/  ISETP.GT.U32.AND P0, PT, R5, R19, PT ;  /* 0x000000130500720c */ /* 0x000fe20003f04070 */
[----:B------:R-:W-:-:S04]  /*86f0*/  IMAD.MOV R15, RZ, RZ, -R15 ;  /* 0x000000ffff0f7224 */ /* 0x000fc800078e0a0f */
[C---:B------:R-:W-:Y:S01]  /*8700*/  IMAD R25, R5.reuse, R15, R25 ;  /* 0x0000000f05197224 */ /* 0x040fe200078e0219 */
[C---:B------:R-:W-:Y:S01]  /*8710*/  ISETP.GT.U32.AND P2, PT, R5.reuse, R11, PT ;  /* 0x0000000b0500720c */ /* 0x040fe20003f44070 */
[----:B------:R-:W-:Y:S01]  /*8720*/  @!P4 IMAD.MOV R7, RZ, RZ, -R7 ;  /* 0x000000ffff07c224 */ /* 0x000fe200078e0a07 */
[----:B------:R-:W-:Y:S01]  /*8730*/  ISETP.GT.U32.AND P4, PT, R5, R2, PT ;  /* 0x000000020500720c */ /* 0x000fe20003f84070 */
[--C-:B------:R-:W-:Y:S01]  /*8740*/  @!P3 IMAD.IADD R9, R9, 0x1, -R5.reuse ;  /* 0x000000010909b824 */ /* 0x100fe200078e0a05 */
[----:B------:R-:W-:Y:S02]  /*8750*/  ISETP.GT.U32.AND P3, PT, R5, R25, PT ;  /* 0x000000190500720c */ /* 0x000fe40003f64070 */
[----:B------:R-:W-:Y:S01]  /*8760*/  IABS R8, R20 ;  /* 0x0000001400087213 */ /* 0x000fe20000000000 */
[----:B------:R-:W-:Y:S01]  /*8770*/  @!P0 IMAD.IADD R19, R19, 0x1, -R5 ;  /* 0x0000000113138824 */ /* 0x000fe200078e0a05 */
[----:B------:R-:W-:Y:S02]  /*8780*/  ISETP.GE.AND P1, PT, R26, RZ, PT ;  /* 0x000000ff1a00720c */ /* 0x000fe40003f26270 */
[----:B------:R-:W-:Y:S01]  /*8790*/  ISETP.GT.U32.AND P0, PT, R5, R24, PT ;  /* 0x000000180500720c */ /* 0x000fe20003f04070 */
[----:B------:R-:W-:Y:S01]  /*87a0*/  IMAD.HI.U32 R26, R4, R8, RZ ;  /* 0x00000008041a7227 */ /* 0x000fe200078e00ff */
[----:B------:R-:W-:-:S03]  /*87b0*/  IABS R12, R29 ;  /* 0x0000001d000c7213 */ /* 0x000fc60000000000 */
[----:B------:R-:W-:Y:S02]  /*87c0*/  IMAD.MOV R26, RZ, RZ, -R26 ;  /* 0x000000ffff1a7224 */ /* 0x000fe400078e0a1a */
[--C-:B------:R-:W-:Y:S02]  /*87d0*/  @!P2 IMAD.IADD R11, R11, 0x1, -R5.reuse ;  /* 0x000000010b0ba824 */ /* 0x100fe400078e0a05 */
[--C-:B------:R-:W-:Y:S02]  /*87e0*/  @!P4 IMAD.IADD R2, R2, 0x1, -R5.reuse ;  /* 0x000000010202c824 */ /* 0x100fe400078e0a05 */
[----:B------:R-:W-:Y:S02]  /*87f0*/  @!P3 IMAD.IADD R25, R25, 0x1, -R5 ;  /* 0x000000011919b824 */ /* 0x000fe400078e0a05 */
[C---:B------:R-:W-:Y:S02]  /*8800*/  IMAD R8, R5.reuse, R26, R8 ;  /* 0x0000001a05087224 */ /* 0x040fe400078e0208 */
[----:B------:R-:W-:Y:S01]  /*8810*/  @!P1 IMAD.MOV R11, RZ, RZ, -R11 ;  /* 0x000000ffff0b9224 */ /* 0x000fe200078e0a0b */
[C---:B------:R-:W-:Y:S01]  /*8820*/  ISETP.GT.U32.AND P1, PT, R5.reuse, R19, PT ;  /* 0x000000130500720c */ /* 0x040fe20003f24070 */
[----:B------:R-:W-:Y:S01]  /*8830*/  @!P6 IMAD.MOV R2, RZ, RZ, -R2 ;  /* 0x000000ffff02e224 */ /* 0x000fe200078e0a02 */
[----:B------:R-:W-:Y:S01]  /*8840*/  ISETP.GT.U32.AND P6, PT, R5, R25, PT ;  /* 0x000000190500720c */ /* 0x000fe20003fc4070 */
[----:B------:R-:W-:Y:S01]  /*8850*/  IMAD.HI.U32 R6, R4, R12, RZ ;  /* 0x0000000c04067227 */ /* 0x000fe200078e00ff */
[----:B------:R-:W-:-:S03]  /*8860*/  ISETP.GE.AND P2, PT, R27, RZ, PT ;  /* 0x000000ff1b00720c */ /* 0x000fc60003f46270 */
[----:B------:R-:W-:Y:S01]  /*8870*/  @!P0 IMAD.IADD R24, R24, 0x1, -R5 ;  /* 0x0000000118188824 */ /* 0x000fe200078e0a05 */
[C---:B------:R-:W-:Y:S01]  /*8880*/  ISETP.GT.U32.AND P0, PT, R5.reuse, R8, PT ;  /* 0x000000080500720c */ /* 0x040fe20003f04070 */
[----:B------:R-:W-:Y:S01]  /*8890*/  @!P5 IMAD.MOV R22, RZ, RZ, -R22 ;  /* 0x000000ffff16d224 */ /* 0x000fe200078e0a16 */
[----:B------:R-:W-:Y:S01]  /*88a0*/  IABS R27, R18 ;  /* 0x00000012001b7213 */ /* 0x000fe20000000000 */
[----:B------:R-:W-:Y:S01]  /*88b0*/  IMAD.MOV R6, RZ, RZ, -R6 ;  /* 0x000000ffff067224 */ /* 0x000fe200078e0a06 */
[----:B------:R-:W-:-:S03]  /*88c0*/  ISETP.GT.U32.AND P5, PT, R5, R16, PT ;  /* 0x000000100500720c */ /* 0x000fc60003fa4070 */
[----:B------:R-:W-:Y:S01]  /*88d0*/  IMAD.HI.U32 R14, R4, R27, RZ ;  /* 0x0000001b040e7227 */ /* 0x000fe200078e00ff */
[----:B------:R-:W-:-:S03]  /*88e0*/  IABS R26, R17 ;  /* 0x00000011001a7213 */ /* 0x000fc60000000000 */
[----:B------:R-:W-:Y:S02]  /*88f0*/  IMAD R12, R5, R6, R12 ;  /* 0x00000006050c7224 */ /* 0x000fe400078e020c */
[----:B------:R-:W-:Y:S02]  /*8900*/  IMAD.MOV R14, RZ, RZ, -R14 ;  /* 0x000000ffff0e7224 */ /* 0x000fe400078e0a0e */
[--C-:B------:R-:W-:Y:S01]  /*8910*/  @!P1 IMAD.IADD R19, R19, 0x1, -R5.reuse ;  /* 0x0000000113139824 */ /* 0x100fe200078e0a05 */
[----:B------:R-:W-:Y:S01]  /*8920*/  ISETP.GT.U32.AND P1, PT, R5, R12, PT ;  /* 0x0000000c0500720c */ /* 0x000fe20003f24070 */
[--C-:B------:R-:W-:Y:S01]  /*8930*/  @!P6 IMAD.IADD R25, R25, 0x1, -R5.reuse ;  /* 0x000000011919e824 */ /* 0x100fe200078e0a05 */
[----:B------:R-:W-:Y:S01]  /*8940*/  ISETP.GE.AND P6, PT, R29, RZ, PT ;  /* 0x000000ff1d00720c */ /* 0x000fe20003fc6270 */
[----:B------:R-:W-:Y:S01]  /*8950*/  @!P0 IMAD.IADD R8, R8, 0x1, -R5 ;  /* 0x0000000108088824 */ /* 0x000fe200078e0a05 */
[----:B------:R-:W-:Y:S01]  /*8960*/  ISETP.GE.AND P0, PT, R21, RZ, PT ;  /* 0x000000ff1500720c */ /* 0x000fe20003f06270 */
[----:B------:R-:W-:Y:S01]  /*8970*/  IMAD R27, R5, R14, R27 ;  /* 0x0000000e051b7224 */ /* 0x000fe200078e021b */
[----:B------:R-:W0:Y:S01]  /*8980*/  S2R R29, SR_TID.X ;  /* 0x00000000001d7919 */ /* 0x000e220000002100 */
[----:B------:R-:W-:Y:S01]  /*8990*/  @!P5 IMAD.IADD R16, R16, 0x1, -R5 ;  /* 0x000000011010d824 */ /* 0x000fe200078e0a05 */
[----:B------:R-:W-:Y:S01]  /*89a0*/  ISETP.GE.AND P5, PT, R0, RZ, PT ;  /* 0x000000ff0000720c */ /* 0x000fe20003fa6270 */
[----:B------:R-:W-:-:S04]  /*89b0*/  IMAD.HI.U32 R14, R4, R26, RZ ;  /* 0x0000001a040e7227 */ /* 0x000fc800078e00ff */
[----:B------:R-:W-:Y:S01]  /*89c0*/  IMAD.MOV R14, RZ, RZ, -R14 ;  /* 0x000000ffff0e7224 */ /* 0x000fe200078e0a0e */
[C---:B------:R-:W-:Y:S01]  /*89d0*/  ISETP.GT.U32.AND P4, PT, R5.reuse, R27, PT ;  /* 0x0000001b0500720c */ /* 0x040fe20003f84070 */
[----:B------:R-:W-:Y:S02]  /*89e0*/  @!P1 IMAD.IADD R12, R12, 0x1, -R5 ;  /* 0x000000010c0c9824 */ /* 0x000fe400078e0a05 */
[C---:B------:R-:W-:Y:S02]  /*89f0*/  IMAD R26, R5.reuse, R14, R26 ;  /* 0x0000000e051a7224 */ /* 0x040fe400078e021a */
[----:B------:R-:W-:Y:S02]  /*8a00*/  @!P0 IMAD.MOV R16, RZ, RZ, -R16 ;  /* 0x000000ffff108224 */ /* 0x000fe400078e0a10 */
[----:B------:R-:W-:Y:S01]  /*8a10*/  @!P5 IMAD.MOV R9, RZ, RZ, -R9 ;  /* 0x000000ffff09d224 */ /* 0x000fe200078e0a09 */
[C---:B------:R-:W-:Y:S02]  /*8a20*/  ISETP.GT.U32.AND P0, PT, R5.reuse, R26, PT ;  /* 0x0000001a0500720c */ /* 0x040fe40003f04070 */
[----:B------:R-:W-:-:S02]  /*8a30*/  ISETP.GT.U32.AND P5, PT, R5, R12, PT ;  /* 0x0000000c0500720c */ /* 0x000fc40003fa4070 */
[----:B------:R-:W-:Y:S01]  /*8a40*/  ISETP.GT.U32.AND P1, PT, R5, R8, PT ;  /* 0x000000080500720c */ /* 0x000fe20003f24070 */
[----:B------:R-:W-:Y:S01]  /*8a50*/  @!P4 IMAD.IADD R27, R27, 0x1, -R5 ;  /* 0x000000011b1bc824 */ /* 0x000fe200078e0a05 */
[----:B------:R-:W-:Y:S02]  /*8a60*/  ISETP.GE.AND P4, PT, R10, RZ, PT ;  /* 0x000000ff0a00720c */ /* 0x000fe40003f86270 */
[----:B------:R-:W-:Y:S01]  /*8a70*/  ISETP.GE.AND P3, PT, R20, RZ, PT ;  /* 0x000000ff1400720c */ /* 0x000fe20003f66270 */
[----:B------:R-:W-:-:S04]  /*8a80*/  @!P2 IMAD.MOV R24, RZ, RZ, -R24 ;  /* 0x000000ffff18a224 */ /* 0x000fc800078e0a18 */
[--C-:B------:R-:W-:Y:S02]  /*8a90*/  @!P0 IMAD.IADD R26, R26, 0x1, -R5.reuse ;  /* 0x000000011a1a8824 */ /* 0x100fe400078e0a05 */
[--C-:B------:R-:W-:Y:S01]  /*8aa0*/  @!P5 IMAD.IADD R12, R12, 0x1, -R5.reuse ;  /* 0x000000010c0cd824 */ /* 0x100fe200078e0a05 */
[----:B------:R-:W-:Y:S01]  /*8ab0*/  ISETP.GE.AND P5, PT, R17, RZ, PT ;  /* 0x000000ff1100720c */ /* 0x000fe20003fa6270 */
[----:B------:R-:W-:Y:S01]  /*8ac0*/  STL [R1+0x29e8], R22 ;  /* 0x0029e81601007387 */ /* 0x000fe20000100800 */
[----:B------:R-:W1:Y:S01]  /*8ad0*/  LDC R17, c[0x0][0x230] ;  /* 0x00008c00ff117b82 */ /* 0x000e620000000800 */
[----:B0-----:R-:W-:Y:S02]  /*8ae0*/  IMAD.SHL.U32 R15, R29, 0x2, RZ ;  /* 0x000000021d0f7824 */ /* 0x001fe400078e00ff */
[----:B------:R0:W-:Y:S01]  /*8af0*/  STL [R1+0x29ec], R7 ;  /* 0x0029ec0701007387 */ /* 0x0001e20000100800 */
[----:B------:R-:W-:-:S03]  /*8b00*/  @!P1 IMAD.IADD R8, R8, 0x1, -R5 ;  /* 0x0000000108089824 */ /* 0x000fc600078e0a05 */
[----:B------:R-:W-:Y:S01]  /*8b10*/  STL [R1+0x29f0], R23 ;  /* 0x0029f01701007387 */ /* 0x000fe20000100800 */
[----:B------:R-:W-:Y:S01]  /*8b20*/  @!P4 IMAD.MOV R19, RZ, RZ, -R19 ;  /* 0x000000ffff13c224 */ /* 0x000fe200078e0a13 */
[----:B------:R-:W-:Y:S02]  /*8b30*/  LOP3.LUT R14, R15, 0x10, RZ, 0xc0, !PT ;  /* 0x000000100f0e7812 */ /* 0x000fe400078ec0ff */
[----:B------:R-:W-:Y:S01]  /*8b40*/  STL [R1+0x2a04], R11 ;  /* 0x002a040b01007387 */ /* 0x000fe20000100800 */
[----:B------:R-:W-:Y:S01]  /*8b50*/  @!P3 IMAD.MOV R8, RZ, RZ, -R8 ;  /* 0x000000ffff08b224 */ /* 0x000fe200078e0a08 */
[----:B0-----:R-:W0:Y:S02]  /*8b60*/  LDC R7, c[0x0][0x23c] ;  /* 0x00008f00ff077b82 */ /* 0x001e240000000800 */
[----:B------:R-:W-:Y:S04]  /*8b70*/  STL [R1+0x2a08], R24 ;  /* 0x002a081801007387 */ /* 0x000fe80000100800 */
[----:B------:R-:W-:Y:S01]  /*8b80*/  STL [R1+0x2a0c], R2 ;  /* 0x002a0c0201007387 */ /* 0x000fe20000100800 */
[----:B------:R-:W-:-:S03]  /*8b90*/  LOP3.LUT R14, R14, 0x20, R29, 0xf8, !PT ;  /* 0x000000200e0e7812 */ /* 0x000fc600078ef81d */
[----:B------:R3:W-:Y:S04]  /*8ba0*/  STL [R1+0x2a10], R9 ;  /* 0x002a100901007387 */ /* 0x0007e80000100800 */
[----:B------:R-:W-:Y:S01]  /*8bb0*/  STL [R1+0x2a14], R16 ;  /* 0x002a141001007387 */ /* 0x000fe20000100800 */
[----:B------:R-:W-:-:S03]  /*8bc0*/  ISETP.GT.U32.AND P2, PT, R5, R27, PT ;  /* 0x0000001b0500720c */ /* 0x000fc60003f44070 */
[----:B------:R-:W-:Y:S04]  /*8bd0*/  STL [R1+0x2a24], R19 ;  /* 0x002a241301007387 */ /* 0x000fe80000100800 */
[----:B------:R4:W-:Y:S01]  /*8be0*/  STL [R1+0x2a28], R8 ;  /* 0x002a280801007387 */ /* 0x0009e20000100800 */
[----:B-1----:R-:W-:Y:S01]  /*8bf0*/  VIADD R17, R17, 0x7f ;  /* 0x0000007f11117836 */ /* 0x002fe20000000000 */
[----:B------:R-:W-:-:S04]  /*8c00*/  ISETP.GE.AND P4, PT, R18, RZ, PT ;  /* 0x000000ff1200720c */ /* 0x000fc80003f86270 */
[----:B------:R-:W-:Y:S01]  /*8c10*/  @!P2 IMAD.IADD R27, R27, 0x1, -R5 ;  /* 0x000000011b1ba824 */ /* 0x000fe200078e0a05 */
[----:B------:R-:W-:Y:S02]  /*8c20*/  ISETP.GE.AND P2, PT, R13, RZ, PT ;  /* 0x000000ff0d00720c */ /* 0x000fe40003f46270 */
[----:B------:R-:W-:-:S04]  /*8c30*/  SHF.R.S32.HI R0, RZ, 0x1f, R17 ;  /* 0x0000001fff007819 */ /* 0x000fc80000011411 */
[----:B---3--:R-:W-:Y:S02]  /*8c40*/  LEA.HI R9, R0, R17, RZ, 0x7 ;  /* 0x0000001100097211 */ /* 0x008fe400078f38ff */
[----:B--2---:R-:W-:-:S05]  /*8c50*/  IABS R6, R28 ;  /* 0x0000001c00067213 */ /* 0x004fca0000000000 */
[----:B------:R-:W-:Y:S01]  /*8c60*/  IMAD.HI.U32 R4, R4, R6, RZ ;  /* 0x0000000604047227 */ /* 0x000fe200078e00ff */
[----:B------:R-:W-:Y:S02]  /*8c70*/  ISETP.GE.AND P0, PT, R28, RZ, PT ;  /* 0x000000ff1c00720c */ /* 0x000fe40003f06270 */
[----:B------:R-:W1:Y:S01]  /*8c80*/  S2R R28, SR_TID.X ;  /* 0x00000000001c7919 */ /* 0x000e620000002100 */
[----:B------:R-:W-:-:S04]  /*8c90*/  IMAD.MOV R4, RZ, RZ, -R4 ;  /* 0x000000ffff047224 */ /* 0x000fc800078e0a04 */
[----:B------:R-:W-:Y:S01]  /*8ca0*/  IMAD R6, R5, R4, R6 ;  /* 0x0000000405067224 */ /* 0x000fe200078e0206 */
[----:B------:R-:W-:-:S05]  /*8cb0*/  LOP3.LUT R4, R29, 0x7, RZ, 0xc0, !PT ;  /* 0x000000071d047812 */ /* 0x000fca00078ec0ff */
[C---:B------:R-:W-:Y:S02]  /*8cc0*/  IMAD R2, R4.reuse, 0x110, RZ ;  /* 0x0000011004027824 */ /* 0x040fe400078e02ff */
[----:B------:R-:W-:-:S03]  /*8cd0*/  IMAD R4, R4, 0x210, RZ ;  /* 0x0000021004047824 */ /* 0x000fc600078e02ff */
[----:B----4-:R-:W-:Y:S01]  /*8ce0*/  LOP3.LUT R8, R2, 0x30, R15, 0x78, !PT ;  /* 0x0000003002087812 */ /* 0x010fe200078e780f */
[----:B------:R-:W-:Y:S01]  /*8cf0*/  IMAD.SHL.U32 R2, R29, 0x100, RZ ;  /* 0x000001001d027824 */ /* 0x000fe200078e00ff */
[----:B------:R-:W-:-:S04]  /*8d00*/  LOP3.LUT R14, R4, R14, RZ, 0x3c, !PT ;  /* 0x0000000e040e7212 */ /* 0x000fc800078e3cff */
[----:B------:R-:W-:-:S05]  /*8d10*/  LOP3.LUT R2, R14, 0x1000, R2, 0xf8, !PT ;  /* 0x000010000e027812 */ /* 0x000fca00078ef802 */
[----:B------:R2:W-:Y:S04]  /*8d20*/  STL [R1+0xdb4], R2 ;  /* 0x000db40201007387 */ /* 0x0005e80000100800 */
[----:B------:R-:W3:Y:S04]  /*8d30*/  LDL.LU R20, [R1+0x18c] ;  /* 0x00018c0001147983 */ /* 0x000ee80000300800 */
[----:B------:R-:W4:Y:S01]  /*8d40*/  LDL.LU R18, [R1+0x1a0] ;  /* 0x0001a00001127983 */ /* 0x000f220000300800 */
[----:B-1----:R-:W-:-:S03]  /*8d50*/  LOP3.LUT R28, R28, 0x3f, RZ, 0xc0, !PT ;  /* 0x0000003f1c1c7812 */ /* 0x002fc600078ec0ff */
[----:B------:R-:W4:Y:S04]  /*8d60*/  LDL.LU R13, [R1+0x19c] ;  /* 0x00019c00010d7983 */ /* 0x000f280000300800 */
[----:B------:R-:W4:Y:S01]  /*8d70*/  LDL.LU R8, [R1+0x198] ;  /* 0x0001980001087983 */ /* 0x000f220000300800 */
[----:B0-----:R-:W-:-:S03]  /*8d80*/  IMAD R0, R28, R7, RZ ;  /* 0x000000071c007224 */ /* 0x001fc600078e02ff */
[----:B------:R-:W4:Y:S04]  /*8d90*/  LDL.LU R19, [R1+0x194] ;  /* 0x0001940001137983 */ /* 0x000f280000300800 */
[----:B------:R-:W4:Y:S04]  /*8da0*/  LDL.LU R17, [R1+0x190] ;  /* 0x0001900001117983 */ /* 0x000f280000300800 */
[----:B------:R-:W4:Y:S04]  /*8db0*/  LDL.LU R28, [R1+0x188] ;  /* 0x00018800011c7983 */ /* 0x000f280000300800 */
[----:B------:R-:W4:Y:S01]  /*8dc0*/  LDL.LU R29, [R1+0x184] ;  /* 0x00018400011d7983 */ /* 0x000f220000300800 */
[----:B------:R-:W-:Y:S01]  /*8dd0*/  ISETP.GT.U32.AND P1, PT, R5, R6, PT ;  /* 0x000000060500720c */ /* 0x000fe20003f24070 */
[----:B------:R-:W-:-:S02]  /*8de0*/  IMAD R15, R7, 0x40, R0 ;  /* 0x00000040070f7824 */ /* 0x000fc400078e0200 */
[----:B------:R-:W4:Y:S04]  /*8df0*/  LDL.LU R9, [R1+0x170] ;  /* 0x0001700001097983 */ /* 0x000f280000300800 */
[----:B--2---:R-:W2:Y:S04]  /*8e00*/  LDL.LU R2, [R1+0x16c] ;  /* 0x00016c0001027983 */ /* 0x004ea80000300800 */
[----:B------:R-:W2:Y:S02]  /*8e10*/  LDL.LU R23, [R1+0x168] ;  /* 0x0001680001177983 */ /* 0x000ea40000300800 */
[--C-:B------:R-:W-:Y:S01]  /*8e20*/  @!P1 IMAD.IADD R6, R6, 0x1, -R5.reuse ;  /* 0x0000000106069824 */ /* 0x100fe200078e0a05 */
[C---:B------:R-:W-:Y:S01]  /*8e30*/  ISETP.GT.U32.AND P1, PT, R5.reuse, R26, PT ;  /* 0x0000001a0500720c */ /* 0x040fe20003f24070 */
[----:B------:R-:W2:Y:S03]  /*8e40*/  LDL.LU R7, [R1+0x164] ;  /* 0x0001640001077983 */ /* 0x000ea60000300800 */
[----:B------:R-:W-:Y:S01]  /*8e50*/  ISETP.GT.U32.AND P3, PT, R5, R6, PT ;  /* 0x000000060500720c */ /* 0x000fe20003f64070 */
[----:B------:R-:W2:Y:S04]  /*8e60*/  LDL.LU R16, [R1+0x160] ;  /* 0x0001600001107983 */ /* 0x000ea80000300800 */
[----:B------:R-:W2:Y:S04]  /*8e70*/  LDL.LU R24, [R1+0x15c] ;  /* 0x00015c0001187983 */ /* 0x000ea80000300800 */
[--C-:B------:R-:W-:Y:S01]  /*8e80*/  @!P1 IMAD.IADD R26, R26, 0x1, -R5.reuse ;  /* 0x000000011a1a9824 */ /* 0x100fe200078e0a05 */
[----:B------:R-:W-:Y:S01]  /*8e90*/  LEA R4, P1, R0, UR8, 0x1 ;  /* 0x0000000800047c11 */ /* 0x000fe2000f8208ff */
[----:B------:R-:W2:Y:S02]  /*8ea0*/  LDL.LU R11, [R1+0x158] ;  /* 0x00015800010b7983 */ /* 0x000ea40000300800 */
[----:B------:R-:W-:Y:S01]  /*8eb0*/  @!P3 IMAD.IADD R6, R6, 0x1, -R5 ;  /* 0x000000010606b824 */ /* 0x000fe200078e0a05 */
[----:B------:R-:W-:Y:S01]  /*8ec0*/  LEA.HI.X.SX32 R5, R0, UR9, 0x1, P1 ;  /* 0x0000000900057c11 */ /* 0x000fe200088f0eff */
[----:B------:R-:W2:Y:S01]  /*8ed0*/  LDL.LU R22, [R1+0x154] ;  /* 0x0001540001167983 */ /* 0x000ea20000300800 */
[----:B------:R-:W-:-:S03]  /*8ee0*/  LEA R14, P3, R15, UR8, 0x1 ;  /* 0x000000080f0e7c11 */ /* 0x000fc6000f8608ff */
[----:B------:R-:W2:Y:S01]  /*8ef0*/  LDL.LU R0, [R1+0x14] ;  /* 0x0000140001007983 */ /* 0x000ea20000300800 */
[----:B------:R-:W-:Y:S01]  /*8f00*/  LEA.HI.X.SX32 R15, R15, UR9, 0x1, P3 ;  /* 0x000000090f0f7c11 */ /* 0x000fe200098f0eff */
[----:B------:R-:W-:Y:S01]  /*8f10*/  @!P4 IMAD.MOV R27, RZ, RZ, -R27 ;  /* 0x000000ffff1bc224 */ /* 0x000fe200078e0a1b */
[----:B------:R-:W-:Y:S01]  /*8f20*/  ISETP.NE.AND P1, PT, R3, RZ, PT ;  /* 0x000000ff0300720c */ /* 0x000fe20003f25270 */
[----:B------:R-:W2:Y:S01]  /*8f30*/  LDL.LU R21, [R1+0x10] ;  /* 0x0000100001157983 */ /* 0x000ea20000300800 */
[----:B------:R-:W-:Y:S01]  /*8f40*/  @!P2 IMAD.MOV R25, RZ, RZ, -R25 ;  /* 0x000000ffff19a224 */ /* 0x000fe200078e0a19 */
[----:B------:R-:W-:Y:S02]  /*8f50*/  ULDC.64 UR8, c[0x0][0x210] ;  /* 0x0000840000087ab9 */ /* 0x000fe40000000a00 */
[----:B------:R-:W2:Y:S04]  /*8f60*/  LDL.LU R10, [R1+0xc] ;  /* 0x00000c00010a7983 */ /* 0x000ea80000300800 */
[----:B------:R0:W-:Y:S04]  /*8f70*/  STL [R1+0x28e8], R4 ;  /* 0x0028e80401007387 */ /* 0x0001e80000100800 */
[----:B0-----:R-:W2:Y:S04]  /*8f80*/  LDL.LU R4, [R1+0x174] ;  /* 0x0001740001047983 */ /* 0x001ea80000300800 */
[----:B------:R0:W-:Y:S04]  /*8f90*/  STL [R1+0x28e4], R5 ;  /* 0x0028e40501007387 */ /* 0x0001e80000100800 */
[----:B0-----:R-:W2:Y:S04]  /*8fa0*/  LDL.LU R5, [R1+0x178] ;  /* 0x0001780001057983 */ /* 0x001ea80000300800 */
[----:B------:R0:W-:Y:S04]  /*8fb0*/  STL [R1+0x2950], R14 ;  /* 0x0029500e01007387 */ /* 0x0001e80000100800 */
[----:B0-----:R-:W2:Y:S04]  /*8fc0*/  LDL.LU R14, [R1+0x17c] ;  /* 0x00017c00010e7983 */ /* 0x001ea80000300800 */
[----:B------:R0:W-:Y:S04]  /*8fd0*/  STL [R1+0x294c], R15 ;  /* 0x00294c0f01007387 */ /* 0x0001e80000100800 */
[----:B0-----:R-:W2:Y:S01]  /*8fe0*/  LDL.LU R15, [R1+0x180] ;  /* 0x00018000010f7983 */ /* 0x001ea20000300800 */
[----:B------:R-:W-:-:S04]  /*8ff0*/  LOP3.LUT R3, RZ, R3, RZ, 0x33, !PT ;  /* 0x00000003ff037212 */ /* 0x000fc800078e33ff */
[C---:B---3--:R-:W-:Y:S02]  /*9000*/  SEL R20, R3.reuse, R20, !P1 ;  /* 0x0000001403147207 */ /* 0x048fe40004800000 */
[----:B----4-:R-:W-:-:S03]  /*9010*/  SEL R18, R3, R18, !P1 ;  /* 0x0000001203127207 */ /* 0x010fc60004800000 */
[----:B------:R0:W-:Y:S01]  /*9020*/  STL [R1+0x18c], R20 ;  /* 0x00018c1401007387 */ /* 0x0001e20000100800 */
[C---:B------:R-:W-:Y:S02]  /*9030*/  SEL R13, R3.reuse, R13, !P1 ;  /* 0x0000000d030d7207 */ /* 0x040fe40004800000 */
[C---:B------:R-:W-:Y:S01]  /*9040*/  SEL R8, R3.reuse, R8, !P1 ;  /* 0x0000000803087207 */ /* 0x040fe20004800000 */
[----:B0-----:R-:W3:Y:S01]  /*9050*/  LDL.LU R20, [R1+0x8] ;  /* 0x0000080001147983 */ /* 0x001ee20000300800 */
[----:B------:R-:W-:-:S03]  /*9060*/  SEL R19, R3, R19, !P1 ;  /* 0x0000001303137207 */ /* 0x000fc60004800000 */
[----:B------:R0:W-:Y:S01]  /*9070*/  STL [R1+0x1d8], R18 ;  /* 0x0001d81201007387 */ /* 0x0001e20000100800 */
[C---:B------:R-:W-:Y:S02]  /*9080*/  SEL R17, R3.reuse, R17, !P1 ;  /* 0x0000001103117207 */ /* 0x040fe40004800000 */
[C---:B------:R-:W-:Y:S01]  /*9090*/  SEL R28, R3.reuse, R28, !P1 ;  /* 0x0000001c031c7207 */ /* 0x040fe20004800000 */
[----:B0-----:R-:W4:Y:S04]  /*90a0*/  LDL.LU R18, [R1+0x4] ;  /* 0x0000040001127983 */ /* 0x001f280000300800 */
[----:B------:R0:W-:Y:S01]  /*90b0*/  STL [R1+0x1d4], R13 ;  /* 0x0001d40d01007387 */ /* 0x0001e20000100800 */
[----:B------:R-:W-:-:S03]  /*90c0*/  SEL R29, R3, R29, !P1 ;  /* 0x0000001d031d7207 */ /* 0x000fc60004800000 */
[----:B0-----:R-:W4:Y:S04]  /*90d0*/  LDL.LU R13, [R1] ;  /* 0x00000000010d7983 */ /* 0x001f280000300800 */
[----:B------:R0:W-:Y:S04]  /*90e0*/  STL [R1+0x1d0], R8 ;  /* 0x0001d00801007387 */ /* 0x0001e80000100800 */
[----:B0-----:R-:W4:Y:S04]  /*90f0*/  LDL.LU R8, [R1+0x2a28] ;  /* 0x002a280001087983 */ /* 0x001f280000300800 */
[----:B------:R0:W-:Y:S04]  /*9100*/  STL [R1+0x1cc], R19 ;  /* 0x0001cc1301007387 */ /* 0x0001e80000100800 */
[----:B0-----:R-:W4:Y:S04]  /*9110*/  LDL.LU R19, [R1+0x2a24] ;  /* 0x002a240001137983 */ /* 0x001f280000300800 */
[----:B------:R0:W-:Y:S04]  /*9120*/  STL [R1+0x1c8], R17 ;  /* 0x0001c81101007387 */ /* 0x0001e80000100800 */
[----:B0-----:R-:W4:Y:S04]  /*9130*/  LDL.LU R17, [R1+0x2a20] ;  /* 0x002a200001117983 */ /* 0x001f280000300800 */
[----:B------:R0:W-:Y:S04]  /*9140*/  STL [R1+0x1c4], R28 ;  /* 0x0001c41c01007387 */ /* 0x0001e80000100800 */
[----:B0-----:R-:W4:Y:S04]  /*9150*/  LDL.LU R28, [R1+0x2a1c] ;  /* 0x002a1c00011c7983 */ /* 0x001f280000300800 */
[----:B------:R0:W-:Y:S04]  /*9160*/  STL [R1+0x1c0], R29 ;  /* 0x0001c01d01007387 */ /* 0x0001e80000100800 */
[----:B0-----:R-:W4:Y:S01]  /*9170*/  LDL.LU R29, [R1+0x2a18] ;  /* 0x002a1800011d7983 */ /* 0x001f220000300800 */
[----:B--2---:R-:W-:-:S02]  /*9180*/  SEL R5, R3, R5, !P1 ;  /* 0x0000000503057207 */ /* 0x004fc40004800000 */
[C---:B------:R-:W-:Y:S02]  /*9190*/  SEL R14, R3.reuse, R14, !P1 ;  /* 0x0000000e030e7207 */ /* 0x040fe40004800000 */
[C---:B------:R-:W-:Y:S02]  /*91a0*/  SEL R4, R3.reuse, R4, !P1 ;  /* 0x0000000403047207 */ /* 0x040fe40004800000 */
[C---:B------:R-:W-:Y:S02]  /*91b0*/  SEL R9, R3.reuse, R9, !P1 ;  /* 0x0000000903097207 */ /* 0x040fe40004800000 */
[----:B------:R-:W-:-:S05]  /*91c0*/  SEL R15, R3, R15, !P1 ;  /* 0x0000000f030f7207 */ /* 0x000fca0004800000 */
[----:B------:R-:W-:Y:S04]  /*91d0*/  STL [R1+0x1bc], R15 ;  /* 0x0001bc0f01007387 */ /* 0x000fe80000100800 */
[----:B------:R-:W-:Y:S04]  /*91e0*/  STL [R1+0x1b8], R14 ;  /* 0x0001b80e01007387 */ /* 0x000fe80000100800 */
[----:B------:R0:W-:Y:S04]  /*91f0*/  STL [R1+0x1b4], R5 ;  /* 0x0001b40501007387 */ /* 0x0001e80000100800 */
[----:B------:R1:W-:Y:S01]  /*9200*/  STL [R1+0x1b0], R4 ;  /* 0x0001b00401007387 */ /* 0x0003e20000100800 */
[----:B0-----:R-:W-:-:S03]  /*9210*/  SEL R5, R3, R2, !P1 ;  /* 0x0000000203057207 */ /* 0x001fc60004800000 */
[----:B------:R-:W-:Y:S01]  /*9220*/  STL [R1+0x1ac], R9 ;  /* 0x0001ac0901007387 */ /* 0x000fe20000100800 */
[C---:B------:R-:W-:Y:S02]  /*9230*/  SEL R2, R3.reuse, R7, !P1 ;  /* 0x0000000703027207 */ /* 0x040fe40004800000 */
[C---:B-1----:R-:W-:Y:S01]  /*9240*/  SEL R4, R3.reuse, R23, !P1 ;  /* 0x0000001703047207 */ /* 0x042fe20004800000 */
[----:B------:R0:W-:Y:S01]  /*9250*/  STL [R1+0x1a8], R5 ;  /* 0x0001a80501007387 */ /* 0x0001e20000100800 */
[C---:B------:R-:W-:Y:S02]  /*9260*/  SEL R14, R3.reuse, R16, !P1 ;  /* 0x00000010030e7207 */ /* 0x040fe40004800000 */
[C---:B------:R-:W-:Y:S01]  /*9270*/  SEL R15, R3.reuse, R24, !P1 ;  /* 0x00000018030f7207 */ /* 0x040fe20004800000 */
[----:B0-----:R-:W2:Y:S04]  /*9280*/  LDL.LU R5, [R1+0x138] ;  /* 0x0001380001057983 */ /* 0x001ea80000300800 */
[----:B------:R0:W-:Y:S04]  /*9290*/  STL [R1+0x1a4], R4 ;  /* 0x0001a40401007387 */ /* 0x0001e80000100800 */
[----:B------:R-:W2:Y:S04]  /*92a0*/  LDL.LU R9, [R1+0x144] ;  /* 0x0001440001097983 */ /* 0x000ea80000300800 */
[----:B------:R1:W-:Y:S01]  /*92b0*/  STL [R1+0x1a0], R2 ;  /* 0x0001a00201007387 */ /* 0x0003e20000100800 */
[----:B0-----:R-:W-:-:S02]  /*92c0*/  SEL R4, R3, R11, !P1 ;  /* 0x0000000b03047207 */ /* 0x001fc40004800000 */
[C---:B------:R-:W-:Y:S01]  /*92d0*/  SEL R11, R3.reuse, R0, !P1 ;  /* 0x00000000030b7207 */ /* 0x040fe20004800000 */
[----:B-1----:R-:W2:Y:S04]  /*92e0*/  LDL.LU R2, [R1+0x148] ;  /* 0x0001480001027983 */ /* 0x002ea80000300800 */
[----:B------:R-:W2:Y:S04]  /*92f0*/  LDL.LU R23, [R1+0x150] ;  /* 0x0001500001177983 */ /* 0x000ea80000300800 */
[----:B------:R-:W2:Y:S04]  /*9300*/  LDL.LU R7, [R1+0x14c] ;  /* 0x00014c0001077983 */ /* 0x000ea80000300800 */
[----:B------:R0:W-:Y:S01]  /*9310*/  STL [R1+0x19c], R14 ;  /* 0x00019c0e01007387 */ /* 0x0001e20000100800 */
[----:B------:R-:W-:-:S03]  /*9320*/  SEL R0, R3, R10, !P1 ;  /* 0x0000000a03007207 */ /* 0x000fc60004800000 */
[----:B------:R-:W-:Y:S04]  /*9330*/  STL [R1+0x198], R15 ;  /* 0x0001980f01007387 */ /* 0x000fe80000100800 */
[----:B------:R1:W-:Y:S01]  /*9340*/  STL [R1+0x194], R4 ;  /* 0x0001940401007387 */ /* 0x0003e20000100800 */
[----:B0-----:R-:W-:-:S05]  /*9350*/  SEL R14, R3, R22, !P1 ;  /* 0x00000016030e7207 */ /* 0x001fca0004800000 */
[----:B------:R-:W-:Y:S01]  /*9360*/  STL [R1+0x190], R14 ;  /* 0x0001900e01007387 */ /* 0x000fe20000100800 */
[----:B-1----:R-:W-:-:S03]  /*9370*/  SEL R4, R3, R21, !P1 ;  /* 0x0000001503047207 */ /* 0x002fc60004800000 */
[----:B------:R-:W-:Y:S04]  /*9380*/  STL [R1+0x188], R11 ;  /* 0x0001880b01007387 */ /* 0x000fe80000100800 */
[----:B------:R-:W2:Y:S04]  /*9390*/  LDL.LU R22, [R1+0x140] ;  /* 0x0001400001167983 */ /* 0x000ea80000300800 */
[----:B------:R-:W-:Y:S04]  /*93a0*/  STL [R1+0x184], R4 ;  /* 0x0001840401007387 */ /* 0x000fe80000100800 */
[----:B------:R0:W-:Y:S04]  /*93b0*/  STL [R1+0x180], R0 ;  /* 0x0001800001007387 */ /* 0x0001e80000100800 */
[----:B0-----:R-:W2:Y:S01]  /*93c0*/  LDL.LU R0, [R1+0x13c] ;  /* 0x00013c0001007983 */ /* 0x001ea20000300800 */
[----:B---3--:R-:W-:-:S05]  /*93d0*/  SEL R10, R3, R20, !P1 ;  /* 0x00000014030a7207 */ /* 0x008fca0004800000 */
[----:B------:R0:W-:Y:S04]  /*93e0*/  STL [R1+0x17c], R10 ;  /* 0x00017c0a01007387 */ /* 0x0001e80000100800 */
[----:B------:R-:W3:Y:S01]  /*93f0*/  LDL.LU R21, [R1+0x100] ;  /* 0x0001000001157983 */ /* 0x000ee20000300800 */
[----:B----4-:R-:W-:-:S05]  /*9400*/  SEL R4, R3, R18, !P1 ;  /* 0x0000001203047207 */ /* 0x010fca0004800000 */
[----:B------:R1:W-:Y:S01]  /*9410*/  STL [R1+0x178], R4 ;  /* 0x0001780401007387 */ /* 0x0003e20000100800 */
[----:B0-----:R-:W-:-:S03]  /*9420*/  SEL R10, R3, R13, !P1 ;  /* 0x0000000d030a7207 */ /* 0x001fc60004800000 */
[----:B-1----:R-:W4:Y:S04]  /*9430*/  LDL.LU R4, [R1+0x114] ;  /* 0x0001140001047983 */ /* 0x002f280000300800 */
[----:B------:R-:W4:Y:S04]  /*9440*/  LDL.LU R16, [R1+0x118] ;  /* 0x0001180001107983 */ /* 0x000f280000300800 */
[----:B------:R0:W-:Y:S04]  /*9450*/  STL [R1+0x174], R10 ;  /* 0x0001740a01007387 */ /* 0x0001e80000100800 */
[----:B------:R-:W4:Y:S04]  /*9460*/  LDL.LU R24, [R1+0x12c] ;  /* 0x00012c0001187983 */ /* 0x000f280000300800 */
[----:B------:R-:W4:Y:S04]  /*9470*/  LDL.LU R11, [R1+0x130] ;  /* 0x00013000010b7983 */ /* 0x000f280000300800 */
[----:B0-----:R-:W4:Y:S04]  /*9480*/  LDL.LU R10, [R1+0x128] ;  /* 0x00012800010a7983 */ /* 0x001f280000300800 */
[----:B------:R-:W4:Y:S04]  /*9490*/  LDL.LU R20, [R1+0x120] ;  /* 0x0001200001147983 */ /* 0x000f280000300800 */
[----:B------:R-:W4:Y:S04]  /*94a0*/  LDL.LU R18, [R1+0x124] ;  /* 0x0001240001127983 */ /* 0x000f280000300800 */
[----:B------:R-:W4:Y:S01]  /*94b0*/  LDL.LU R13, [R1+0x11c] ;  /* 0x00011c00010d7983 */ /* 0x000f220000300800 */
[----:B------:R-:W-:-:S02]  /*94c0*/  SEL R14, R3, R28, !P1 ;  /* 0x0000001c030e7207 */ /* 0x000fc40004800000 */
[C---:B------:R-:W-:Y:S02]  /*94d0*/  SEL R15, R3.reuse, R29, !P1 ;  /* 0x0000001d030f7207 */ /* 0x040fe40004800000 */
[----:B------:R-:W4:Y:S04]  /*94e0*/  LDL.LU R29, [R1+0x134] ;  /* 0x00013400011d7983 */ /* 0x000f280000300800 */
[----:B------:R0:W-:Y:S04]  /*94f0*/  STL [R1+0x170], R15 ;  /* 0x0001700f01007387 */ /* 0x0001e80000100800 */
[----:B------:R-:W4:Y:S01]  /*9500*/  LDL.LU R28, [R1+0x10c] ;  /* 0x00010c00011c7983 */ /* 0x000f220000300800 */
[----:B0-----:R-:W-:-:S03]  /*9510*/  SEL R15, R3, R17, !P1 ;  /* 0x00000011030f7207 */ /* 0x001fc60004800000 */
[----:B------:R0:W-:Y:S04]  /*9520*/  STL [R1+0x16c], R14 ;  /* 0x00016c0e01007387 */ /* 0x0001e80000100800 */
[----:B------:R-:W-:Y:S01]  /*9530*/  STL [R1+0x168], R15 ;  /* 0x0001680f01007387 */ /* 0x000fe20000100800 */
[----:B--2---:R-:W-:-:S05]  /*9540*/  SEL R5, R3, R5, !P1 ;  /* 0x0000000503057207 */ /* 0x004fca0004800000 */
[----:B------:R1:W-:Y:S01]  /*9550*/  STL [R1+0x164], R5 ;  /* 0x0001640501007387 */ /* 0x0003e20000100800 */
[----:B0-----:R-:W-:-:S05]  /*9560*/  SEL R14, R3, R9, !P1 ;  /* 0x00000009030e7207 */ /* 0x001fca0004800000 */
[----:B------:R0:W-:Y:S01]  /*9570*/  STL [R1+0x160], R14 ;  /* 0x0001600e01007387 */ /* 0x0001e20000100800 */
[C---:B------:R-:W-:Y:S02]  /*9580*/  SEL R9, R3.reuse, R2, !P1 ;  /* 0x0000000203097207 */ /* 0x040fe40004800000 */
[----:B-1----:R-:W-:-:S03]  /*9590*/  SEL R5, R3, R23, !P1 ;  /* 0x0000001703057207 */ /* 0x002fc60004800000 */
[----:B------:R-:W-:Y:S01]  /*95a0*/  STL [R1+0x15c], R9 ;  /* 0x00015c0901007387 */ /* 0x000fe20000100800 */
[----:B------:R-:W-:-:S03]  /*95b0*/  SEL R2, R3, R7, !P1 ;  /* 0x0000000703027207 */ /* 0x000fc60004800000 */
[----:B------:R-:W2:Y:S04]  /*95c0*/  LDL.LU R15, [R1+0x108] ;  /* 0x00010800010f7983 */ /* 0x000ea80000300800 */
[----:B------:R1:W-:Y:S04]  /*95d0*/  STL [R1+0x158], R5 ;  /* 0x0001580501007387 */ /* 0x0003e80000100800 */
[----:B0-----:R-:W2:Y:S04]  /*95e0*/  LDL.LU R14, [R1+0x104] ;  /* 0x00010400010e7983 */ /* 0x001ea80000300800 */
[----:B------:R0:W-:Y:S04]  /*95f0*/  STL [R1+0x154], R2 ;  /* 0x0001540201007387 */ /* 0x0001e80000100800 */
[----:B-1----:R-:W2:Y:S04]  /*9600*/  LDL.LU R5, [R1+0xc4] ;  /* 0x0000c40001057983 */ /* 0x002ea80000300800 */
[----:B------:R-:W2:Y:S04]  /*9610*/  LDL.LU R9, [R1+0xd0] ;  /* 0x0000d00001097983 */ /* 0x000ea80000300800 */
[----:B0-----:R-:W2:Y:S01]  /*9620*/  LDL.LU R2, [R1+0xfc] ;  /* 0x0000fc0001027983 */ /* 0x001ea20000300800 */
[----:B------:R-:W-:-:S03]  /*9630*/  SEL R17, R3, R22, !P1 ;  /* 0x0000001603117207 */ /* 0x000fc60004800000 */
[----:B------:R-:W2:Y:S04]  /*9640*/  LDL.LU R23, [R1+0xd4] ;  /* 0x0000d40001177983 */ /* 0x000ea80000300800 */
[----:B------:R-:W2:Y:S04]  /*9650*/  LDL.LU R7, [R1+0xd8] ;  /* 0x0000d80001077983 */ /* 0x000ea80000300800 */
[----:B------:R-:W2:Y:S04]  /*9660*/  LDL.LU R22, [R1+0xf4] ;  /* 0x0000f40001167983 */ /* 0x000ea80000300800 */
[----:B------:R0:W-:Y:S02]  /*9670*/  STL [R1+0x150], R17 ;  /* 0x0001501101007387 */ /* 0x0001e40000100800 */
[----:B0-----:R-:W-:-:S02]  /*9680*/  SEL R17, R3, R0, !P1 ;  /* 0x0000000003117207 */ /* 0x001fc40004800000 */
[----:B------:R-:W2:Y:S04]  /*9690*/  LDL.LU R0, [R1+0xf8] ;  /* 0x0000f80001007983 */ /* 0x000ea80000300800 */
[----:B------:R3:W-:Y:S02]  /*96a0*/  STL [R1+0x14c], R17 ;  /* 0x00014c1101007387 */ /* 0x0007e40000100800 */
[C---:B---3--:R-:W-:Y:S02]  /*96b0*/  SEL R17, R3.reuse, R21, !P1 ;  /* 0x0000001503117207 */ /* 0x048fe40004800000 */
[----:B------:R-:W3:Y:S04]  /*96c0*/  LDL.LU R21, [R1+0xec] ;  /* 0x0000ec0001157983 */ /* 0x000ee80000300800 */
[----:B------:R0:W-:Y:S01]  /*96d0*/  STL [R1+0x148], R17 ;  /* 0x0001481101007387 */ /* 0x0001e20000100800 */
[----:B----4-:R-:W-:-:S02]  /*96e0*/  SEL R4, R3, R4, !P1 ;  /* 0x0000000403047207 */ /* 0x010fc40004800000 */
[C---:B------:R-:W-:Y:S02]  /*96f0*/  SEL R10, R3.reuse, R10, !P1 ;  /* 0x0000000a030a7207 */ /* 0x040fe40004800000 */
[C---:B0-----:R-:W-:Y:S02]  /*9700*/  SEL R17, R3.reuse, R28, !P1 ;  /* 0x0000001c03117207 */ /* 0x041fe40004800000 */
[----:B------:R-:W-:-:S03]  /*9710*/  SEL R28, R3, R29, !P1 ;  /* 0x0000001d031c7207 */ /* 0x000fc60004800000 */
[----:B------:R0:W-:Y:S04]  /*9720*/  STL [R1+0x144], R17 ;  /* 0x0001441101007387 */ /* 0x0001e80000100800 */
[----:B------:R-:W-:Y:S04]  /*9730*/  STL [R1+0x140], R28 ;  /* 0x0001401c01007387 */ /* 0x000fe80000100800 */
[----:B------:R1:W-:Y:S01]  /*9740*/  STL [R1+0x13c], R4 ;  /* 0x00013c0401007387 */ /* 0x0003e20000100800 */
[C---:B0-----:R-:W-:Y:S02]  /*9750*/  SEL R17, R3.reuse, R16, !P1 ;  /* 0x0000001003117207 */ /* 0x041fe40004800000 */
[----:B------:R-:W-:-:S03]  /*9760*/  SEL R16, R3, R24, !P1 ;  /* 0x0000001803107207 */ /* 0x000fc60004800000 */
[----:B------:R-:W-:Y:S01]  /*9770*/  STL [R1+0x138], R17 ;  /* 0x0001381101007387 */ /* 0x000fe20000100800 */
[----:B-1----:R-:W-:-:S03]  /*9780*/  SEL R4, R3, R11, !P1 ;  /* 0x0000000b03047207 */ /* 0x002fc60004800000 */
[----:B------:R-:W-:Y:S01]  /*9790*/  STL [R1+0x134], R16 ;  /* 0x0001341001007387 */ /* 0x000fe20000100800 */
[----:B------:R-:W-:-:S03]  /*97a0*/  SEL R11, R3, R20, !P1 ;  /* 0x00000014030b7207 */ /* 0x000fc60004800000 */
[----:B------:R0:W-:Y:S04]  /*97b0*/  STL [R1+0x130], R4 ;  /* 0x0001300401007387 */ /* 0x0001e80000100800 */
[----:B------:R1:W-:Y:S01]  /*97c0*/  STL [R1+0x12c], R10 ;  /* 0x00012c0a01007387 */ /* 0x0003e20000100800 */
[----:B0-----:R-:W-:-:S03]  /*97d0*/  SEL R4, R3, R18, !P1 ;  /* 0x0000001203047207 */ /* 0x001fc60004800000 */
[----:B------:R-:W-:Y:S04]  /*97e0*/  STL [R1+0x128], R11 ;  /* 0x0001280b01007387 */ /* 0x000fe80000100800 */
[----:B------:R-:W4:Y:S01]  /*97f0*/  LDL.LU R16, [R1+0xe0] ;  /* 0x0000e00001107983 */ /* 0x000f220000300800 */
[----:B-1----:R-:W-:-:S03]  /*9800*/  SEL R10, R3, R13, !P1 ;  /* 0x0000000d030a7207 */ /* 0x002fc60004800000 */
[----:B------:R0:W-:Y:S04]  /*9810*/  STL [R1+0x124], R4 ;  /* 0x0001240401007387 */ /* 0x0001e80000100800 */
[----:B0-----:R-:W4:Y:S04]  /*9820*/  LDL.LU R4, [R1+0xe4] ;  /* 0x0000e40001047983 */ /* 0x001f280000300800 */
[----:B------:R0:W-:Y:S04]  /*9830*/  STL [R1+0x120], R10 ;  /* 0x0001200a01007387 */ /* 0x0001e80000100800 */
[----:B------:R-:W4:Y:S04]  /*9840*/  LDL.LU R24, [R1+0xdc] ;  /* 0x0000dc0001187983 */ /* 0x000f280000300800 */
[----:B------:R-:W4:Y:S04]  /*9850*/  LDL.LU R11, [R1+0xcc] ;  /* 0x0000cc00010b7983 */ /* 0x000f280000300800 */
[----:B0-----:R-:W4:Y:S04]  /*9860*/  LDL.LU R10, [R1+0xc8] ;  /* 0x0000c800010a7983 */ /* 0x001f280000300800 */
[----:B------:R-:W4:Y:S04]  /*9870*/  LDL.LU R20, [R1+0x88] ;  /* 0x0000880001147983 */ /* 0x000f280000300800 */
[----:B------:R-:W4:Y:S04]  /*9880*/  LDL.LU R18, [R1+0x94] ;  /* 0x0000940001127983 */ /* 0x000f280000300800 */
[----:B------:R-:W4:Y:S01]  /*9890*/  LDL.LU R13, [R1+0xc0] ;  /* 0x0000c000010d7983 */ /* 0x000f220000300800 */
[----:B--2---:R-:W-:-:S02]  /*98a0*/  SEL R17, R3, R15, !P1 ;  /* 0x0000000f03117207 */ /* 0x004fc40004800000 */
[C---:B------:R-:W-:Y:S02]  /*98b0*/  SEL R15, R3.reuse, R14, !P1 ;  /* 0x0000000e030f7207 */ /* 0x040fe40004800000 */
[C---:B------:R-:W-:Y:S01]  /*98c0*/  SEL R5, R3.reuse, R5, !P1 ;  /* 0x0000000503057207 */ /* 0x040fe20004800000 */
[----:B------:R-:W-:Y:S01]  /*98d0*/  STL [R1+0x11c], R17 ;  /* 0x00011c1101007387 */ /* 0x000fe20000100800 */
[----:B------:R-:W-:-:S03]  /*98e0*/  SEL R14, R3, R9, !P1 ;  /* 0x00000009030e7207 */ /* 0x000fc60004800000 */
[----:B------:R-:W-:Y:S01]  /*98f0*/  STL [R1+0x118], R15 ;  /* 0x0001180f01007387 */ /* 0x000fe20000100800 */
[----:B------:R-:W-:-:S03]  /*9900*/  SEL R9, R3, R2, !P1 ;  /* 0x0000000203097207 */ /* 0x000fc60004800000 */
[----:B------:R0:W-:Y:S04]  /*9910*/  STL [R1+0x114], R5 ;  /* 0x0001140501007387 */ /* 0x0001e80000100800 */
[----:B------:R-:W-:Y:S01]  /*9920*/  STL [R1+0x10c], R14 ;  /* 0x00010c0e01007387 */ /* 0x000fe20000100800 */
[C---:B------:R-:W-:Y:S02]  /*9930*/  SEL R2, R3.reuse, R7, !P1 ;  /* 0x0000000703027207 */ /* 0x040fe40004800000 */
[C---:B0-----:R-:W-:Y:S01]  /*9940*/  SEL R5, R3.reuse, R23, !P1 ;  /* 0x0000001703057207 */ /* 0x041fe20004800000 */
[----:B------:R-:W-:Y:S04]  /*9950*/  STL [R1+0x108], R9 ;  /* 0x0001080901007387 */ /* 0x000fe80000100800 */
[----:B------:R-:W2:Y:S04]  /*9960*/  LDL.LU R29, [R1+0x98] ;  /* 0x00009800011d7983 */ /* 0x000ea80000300800 */
[----:B------:R0:W-:Y:S04]  /*9970*/  STL [R1+0x104], R5 ;  /* 0x0001040501007387 */ /* 0x0001e80000100800 */
[----:B------:R1:W-:Y:S04]  /*9980*/  STL [R1+0x100], R2 ;  /* 0x0001000201007387 */ /* 0x0003e80000100800 */
[----:B------:R-:W2:Y:S01]  /*9990*/  LDL.LU R28, [R1+0x9c] ;  /* 0x00009c00011c7983 */ /* 0x000ea20000300800 */
[----:B0-----:R-:W-:-:S02]  /*99a0*/  SEL R5, R3, R22, !P1 ;  /* 0x0000001603057207 */ /* 0x001fc40004800000 */
[----:B-1----:R-:W-:-:S03]  /*99b0*/  SEL R2, R3, R0, !P1 ;  /* 0x0000000003027207 */ /* 0x002fc60004800000 */
[----:B------:R-:W-:Y:S04]  /*99c0*/  STL [R1+0xfc], R5 ;  /* 0x0000fc0501007387 */ /* 0x000fe80000100800 */
[----:B------:R-:W2:Y:S04]  /*99d0*/  LDL.LU R17, [R1+0xb8] ;  /* 0x0000b80001117983 */ /* 0x000ea80000300800 */
[----:B------:R0:W-:Y:S04]  /*99e0*/  STL [R1+0xf8], R2 ;  /* 0x0000f80201007387 */ /* 0x0001e80000100800 */
[----:B------:R-:W2:Y:S04]  /*99f0*/  LDL.LU R9, [R1+0xbc] ;  /* 0x0000bc0001097983 */ /* 0x000ea80000300800 */
[----:B0-----:R-:W2:Y:S01]  /*9a00*/  LDL.LU R2, [R1+0xb4] ;  /* 0x0000b40001027983 */ /* 0x001ea20000300800 */
[----:B---3--:R-:W-:-:S05]  /*9a10*/  SEL R0, R3, R21, !P1 ;  /* 0x0000001503007207 */ /* 0x008fca0004800000 */
[----:B------:R0:W-:Y:S04]  /*9a20*/  STL [R1+0xf4], R0 ;  /* 0x0000f40001007387 */ /* 0x0001e80000100800 */
[----:B------:R-:W3:Y:S04]  /*9a30*/  LDL.LU R15, [R1+0xa4] ;  /* 0x0000a400010f7983 */ /* 0x000ee80000300800 */
[----:B------:R-:W3:Y:S04]  /*9a40*/  LDL.LU R14, [R1+0xa8] ;  /* 0x0000a800010e7983 */ /* 0x000ee80000300800 */
[----:B------:R-:W3:Y:S04]  /*9a50*/  LDL.LU R5, [R1+0xa0] ;  /* 0x0000a00001057983 */ /* 0x000ee80000300800 */
[----:B------:R-:W3:Y:S04]  /*9a60*/  LDL.LU R23, [R1+0x90] ;  /* 0x0000900001177983 */ /* 0x000ee80000300800 */
[----:B------:R-:W3:Y:S04]  /*9a70*/  LDL.LU R7, [R1+0x8c] ;  /* 0x00008c0001077983 */ /* 0x000ee80000300800 */
[----:B------:R-:W3:Y:S04]  /*9a80*/  LDL.LU R22, [R1+0x38] ;  /* 0x0000380001167983 */ /* 0x000ee80000300800 */
[----:B0-----:R-:W3:Y:S04]  /*9a90*/  LDL.LU R0, [R1+0x54] ;  /* 0x0000540001007983 */ /* 0x001ee80000300800 */
[----:B------:R-:W3:Y:S01]  /*9aa0*/  LDL.LU R21, [R1+0x84] ;  /* 0x0000840001157983 */ /* 0x000ee20000300800 */
[----:B----4-:R-:W-:-:S05]  /*9ab0*/  SEL R16, R3, R16, !P1 ;  /* 0x0000001003107207 */ /* 0x010fca0004800000 */
[----:B------:R0:W-:Y:S01]  /*9ac0*/  STL [R1+0xec], R16 ;  /* 0x0000ec1001007387 */ /* 0x0001e20000100800 */
[----:B------:R-:W-:-:S03]  /*9ad0*/  SEL R4, R3, R4, !P1 ;  /* 0x0000000403047207 */ /* 0x000fc60004800000 */
[----:B0-----:R-:W4:Y:S04]  /*9ae0*/  LDL.LU R16, [R1+0x2a14] ;  /* 0x002a140001107983 */ /* 0x001f280000300800 */
[----:B------:R0:W-:Y:S02]  /*9af0*/  STL [R1+0xe4], R4 ;  /* 0x0000e40401007387 */ /* 0x0001e40000100800 */
[C---:B0-----:R-:W-:Y:S02]  /*9b00*/  SEL R4, R3.reuse, R24, !P1 ;  /* 0x0000001803047207 */ /* 0x041fe40004800000 */
[----:B------:R-:W-:-:S03]  /*9b10*/  SEL R24, R3, R11, !P1 ;  /* 0x0000000b03187207 */ /* 0x000fc60004800000 */
[----:B------:R0:W-:Y:S01]  /*9b20*/  STL [R1+0xe0], R4 ;  /* 0x0000e00401007387 */ /* 0x0001e20000100800 */
[----:B------:R-:W-:-:S03]  /*9b30*/  SEL R11, R3, R20, !P1 ;  /* 0x00000014030b7207 */ /* 0x000fc60004800000 */
[----:B------:R1:W-:Y:S01]  /*9b40*/  STL [R1+0xdc], R24 ;  /* 0x0000dc1801007387 */ /* 0x0003e20000100800 */
[C---:B0-----:R-:W-:Y:S02]  /*9b50*/  SEL R4, R3.reuse, R10, !P1 ;  /* 0x0000000a03047207 */ /* 0x041fe40004800000 */
[----:B------:R-:W-:-:S03]  /*9b60*/  SEL R10, R3, R18, !P1 ;  /* 0x00000012030a7207 */ /* 0x000fc60004800000 */
[----:B------:R0:W-:Y:S04]  /*9b70*/  STL [R1+0xd8], R4 ;  /* 0x0000d80401007387 */ /* 0x0001e80000100800 */
[----:B------:R0:W-:Y:S04]  /*9b80*/  STL [R1+0xd4], R11 ;  /* 0x0000d40b01007387 */ /* 0x0001e80000100800 */
[----:B-1----:R-:W4:Y:S01]  /*9b90*/  LDL.LU R24, [R1+0x5c] ;  /* 0x00005c0001187983 */ /* 0x002f220000300800 */
[----:B0-----:R-:W-:-:S03]  /*9ba0*/  SEL R4, R3, R13, !P1 ;  /* 0x0000000d03047207 */ /* 0x001fc60004800000 */
[----:B------:R0:W-:Y:S04]  /*9bb0*/  STL [R1+0xd0], R10 ;  /* 0x0000d00a01007387 */ /* 0x0001e80000100800 */
[----:B------:R-:W4:Y:S04]  /*9bc0*/  LDL.LU R11, [R1+0x64] ;  /* 0x00006400010b7983 */ /* 0x000f280000300800 */
[----:B------:R1:W-:Y:S04]  /*9bd0*/  STL [R1+0xcc], R4 ;  /* 0x0000cc0401007387 */ /* 0x0003e80000100800 */
[----:B0-----:R-:W4:Y:S04]  /*9be0*/  LDL.LU R10, [R1+0x78] ;  /* 0x00007800010a7983 */ /* 0x001f280000300800 */
[----:B------:R-:W4:Y:S04]  /*9bf0*/  LDL.LU R20, [R1+0x80] ;  /* 0x0000800001147983 */ /* 0x000f280000300800 */
[----:B------:R-:W4:Y:S04]  /*9c00*/  LDL.LU R18, [R1+0x74] ;  /* 0x0000740001127983 */ /* 0x000f280000300800 */
[----:B------:R-:W4:Y:S01]  /*9c10*/  LDL.LU R13, [R1+0x6c] ;  /* 0x00006c00010d7983 */ /* 0x000f220000300800 */
[----:B--2---:R-:W-:-:S02]  /*9c20*/  SEL R29, R3, R29, !P1 ;  /* 0x0000001d031d7207 */ /* 0x004fc40004800000 */
[C---:B------:R-:W-:Y:S01]  /*9c30*/  SEL R28, R3.reuse, R28, !P1 ;  /* 0x0000001c031c7207 */ /* 0x040fe20004800000 */
[----:B-1----:R-:W2:Y:S04]  /*9c40*/  LDL.LU R4, [R1+0x70] ;  /* 0x0000700001047983 */ /* 0x002ea80000300800 */
[----:B------:R0:W-:Y:S01]  /*9c50*/  STL [R1+0xc8], R29 ;  /* 0x0000c81d01007387 */ /* 0x0001e20000100800 */
[----:B------:R-:W-:-:S03]  /*9c60*/  SEL R17, R3, R17, !P1 ;  /* 0x0000001103117207 */ /* 0x000fc60004800000 */
[----:B0-----:R-:W2:Y:S01]  /*9c70*/  LDL.LU R29, [R1+0x68] ;  /* 0x00006800011d7983 */ /* 0x001ea20000300800 */
[----:B------:R-:W-:-:S03]  /*9c80*/  SEL R9, R3, R9, !P1 ;  /* 0x0000000903097207 */ /* 0x000fc60004800000 */
[----:B------:R0:W-:Y:S01]  /*9c90*/  STL [R1+0xc4], R28 ;  /* 0x0000c41c01007387 */ /* 0x0001e20000100800 */
[----:B------:R-:W-:-:S03]  /*9ca0*/  SEL R2, R3, R2, !P1 ;  /* 0x0000000203027207 */ /* 0x000fc60004800000 */
[----:B0-----:R-:W2:Y:S04]  /*9cb0*/  LDL.LU R28, [R1+0x50] ;  /* 0x00005000011c7983 */ /* 0x001ea80000300800 */
[----:B------:R0:W-:Y:S04]  /*9cc0*/  STL [R1+0xc0], R17 ;  /* 0x0000c01101007387 */ /* 0x0001e80000100800 */
[----:B0-----:R-:W2:Y:S04]  /*9cd0*/  LDL.LU R17, [R1+0x44] ;  /* 0x0000440001117983 */ /* 0x001ea80000300800 */
[----:B------:R0:W-:Y:S04]  /*9ce0*/  STL [R1+0xbc], R9 ;  /* 0x0000bc0901007387 */ /* 0x0001e80000100800 */
[----:B0-----:R-:W2:Y:S04]  /*9cf0*/  LDL.LU R9, [R1+0x2a10] ;  /* 0x002a100001097983 */ /* 0x001ea80000300800 */
[----:B------:R0:W-:Y:S04]  /*9d00*/  STL [R1+0xb8], R2 ;  /* 0x0000b80201007387 */ /* 0x0001e80000100800 */
[----:B0-----:R-:W2:Y:S01]  /*9d10*/  LDL.LU R2, [R1+0x2a0c] ;  /* 0x002a0c0001027983 */ /* 0x001ea20000300800 */
[----:B---3--:R-:W-:-:S02]  /*9d20*/  SEL R15, R3, R15, !P1 ;  /* 0x0000000f030f7207 */ /* 0x008fc40004800000 */
[----:B------:R-:W-:-:S03]  /*9d30*/  SEL R14, R3, R14, !P1 ;  /* 0x0000000e030e7207 */ /* 0x000fc60004800000 */
[----:B------:R0:W-:Y:S04]  /*9d40*/  STL [R1+0xb4], R15 ;  /* 0x0000b40f01007387 */ /* 0x0001e80000100800 */
[----:B------:R1:W-:Y:S01]  /*9d50*/  STL [R1+0xa8], R14 ;  /* 0x0000a80e01007387 */ /* 0x0003e20000100800 */
[C---:B0-----:R-:W-:Y:S02]  /*9d60*/  SEL R15, R3.reuse, R5, !P1 ;  /* 0x00000005030f7207 */ /* 0x041fe40004800000 */
[C---:B------:R-:W-:Y:S02]  /*9d70*/  SEL R5, R3.reuse, R23, !P1 ;  /* 0x0000001703057207 */ /* 0x040fe40004800000 */
[C---:B-1----:R-:W-:Y:S01]  /*9d80*/  SEL R14, R3.reuse, R7, !P1 ;  /* 0x00000007030e7207 */ /* 0x042fe20004800000 */
[----:B------:R-:W-:Y:S01]  /*9d90*/  STL [R1+0xa4], R15 ;  /* 0x0000a40f01007387 */ /* 0x000fe20000100800 */
[----:B------:R-:W-:-:S03]  /*9da0*/  SEL R7, R3, R22, !P1 ;  /* 0x0000001603077207 */ /* 0x000fc60004800000 */
[----:B------:R0:W-:Y:S04]  /*9db0*/  STL [R1+0xa0], R5 ;  /* 0x0000a00501007387 */ /* 0x0001e80000100800 */
[----:B------:R-:W-:Y:S01]  /*9dc0*/  STL [R1+0x9c], R14 ;  /* 0x00009c0e01007387 */ /* 0x000fe20000100800 */
[----:B0-----:R-:W-:-:S03]  /*9dd0*/  SEL R5, R3, R0, !P1 ;  /* 0x0000000003057207 */ /* 0x001fc60004800000 */
[----:B------:R0:W-:Y:S01]  /*9de0*/  STL [R1+0x98], R7 ;  /* 0x0000980701007387 */ /* 0x0001e20000100800 */
[----:B------:R-:W-:-:S03]  /*9df0*/  SEL R0, R3, R21, !P1 ;  /* 0x0000001503007207 */ /* 0x000fc60004800000 */
[----:B------:R-:W3:Y:S04]  /*9e00*/  LDL.LU R23, [R1+0x30] ;  /* 0x0000300001177983 */ /* 0x000ee80000300800 */
[----:B------:R-:W-:Y:S04]  /*9e10*/  STL [R1+0x94], R5 ;  /* 0x0000940501007387 */ /* 0x000fe80000100800 */
[----:B0-----:R-:W3:Y:S04]  /*9e20*/  LDL.LU R7, [R1+0x110] ;  /* 0x0001100001077983 */ /* 0x001ee80000300800 */
[----:B------:R0:W-:Y:S04]  /*9e30*/  STL [R1+0x90], R0 ;  /* 0x0000900001007387 */ /* 0x0001e80000100800 */
[----:B------:R-:W3:Y:S04]  /*9e40*/  LDL.LU R22, [R1+0x28] ;  /* 0x0000280001167983 */ /* 0x000ee80000300800 */
[----:B0-----:R-:W3:Y:S04]  /*9e50*/  LDL.LU R0, [R1+0x20] ;  /* 0x0000200001007983 */ /* 0x001ee80000300800 */
[----:B------:R-:W3:Y:S04]  /*9e60*/  LDL.LU R21, [R1+0xe8] ;  /* 0x0000e80001157983 */ /* 0x000ee80000300800 */
[----:B------:R-:W3:Y:S04]  /*9e70*/  LDL.LU R15, [R1+0xf0] ;  /* 0x0000f000010f7983 */ /* 0x000ee80000300800 */
[----:B------:R-:W3:Y:S04]  /*9e80*/  LDL.LU R14, [R1+0xb0] ;  /* 0x0000b000010e7983 */ /* 0x000ee80000300800 */
[----:B------:R-:W3:Y:S01]  /*9e90*/  LDL.LU R5, [R1+0xac] ;  /* 0x0000ac0001057983 */ /* 0x000ee20000300800 */
[----:B----4-:R-:W-:-:S05]  /*9ea0*/  SEL R24, R3, R24, !P1 ;  /* 0x0000001803187207 */ /* 0x010fca0004800000 */
[----:B------:R0:W-:Y:S01]  /*9eb0*/  STL [R1+0x8c], R24 ;  /* 0x00008c1801007387 */ /* 0x0001e20000100800 */
[----:B------:R-:W-:-:S03]  /*9ec0*/  SEL R11, R3, R11, !P1 ;  /* 0x0000000b030b7207 */ /* 0x000fc60004800000 */
[----:B0-----:R-:W4:Y:S01]  /*9ed0*/  LDL.LU R24, [R1+0x2a08] ;  /* 0x002a080001187983 */ /* 0x001f220000300800 */
[----:B------:R-:W-:-:S03]  /*9ee0*/  SEL R10, R3, R10, !P1 ;  /* 0x0000000a030a7207 */ /* 0x000fc60004800000 */
[----:B------:R0:W-:Y:S01]  /*9ef0*/  STL [R1+0x88], R11 ;  /* 0x0000880b01007387 */ /* 0x0001e20000100800 */
[C---:B------:R-:W-:Y:S02]  /*9f00*/  SEL R20, R3.reuse, R20, !P1 ;  /* 0x0000001403147207 */ /* 0x040fe40004800000 */
[C---:B------:R-:W-:Y:S01]  /*9f10*/  SEL R18, R3.reuse, R18, !P1 ;  /* 0x0000001203127207 */ /* 0x040fe20004800000 */
[----:B0-----:R-:W4:Y:S01]  /*9f20*/  LDL.LU R11, [R1+0x2a04] ;  /* 0x002a0400010b7983 */ /* 0x001f220000300800 */
[----:B------:R-:W-:-:S03]  /*9f30*/  SEL R13, R3, R13, !P1 ;  /* 0x0000000d030d7207 */ /* 0x000fc60004800000 */
[----:B------:R0:W-:Y:S04]  /*9f40*/  STL [R1+0x84], R10 ;  /* 0x0000840a01007387 */ /* 0x0001e80000100800 */
[----:B0-----:R-:W3:Y:S04]  /*9f50*/  LDL.LU R10, [R1+0x2a00] ;  /* 0x002a0000010a7983 */ /* 0x001ee80000300800 */
[----:B------:R0:W-:Y:S04]  /*9f60*/  STL [R1+0x80], R20 ;  /* 0x0000801401007387 */ /* 0x0001e80000100800 */
[----:B0-----:R-:W4:Y:S04]  /*9f70*/  LDL.LU R20, [R1+0x29fc] ;  /* 0x0029fc0001147983 */ /* 0x001f280000300800 */
[----:B------:R0:W-:Y:S04]  /*9f80*/  STL [R1+0x78], R18 ;  /* 0x0000781201007387 */ /* 0x0001e80000100800 */
[----:B0-----:R-:W3:Y:S04]  /*9f90*/  LDL.LU R18, [R1+0x29f8] ;  /* 0x0029f80001127983 */ /* 0x001ee80000300800 */
[----:B------:R0:W-:Y:S04]  /*9fa0*/  STL [R1+0x74], R13 ;  /* 0x0000740d01007387 */ /* 0x0001e80000100800 */
[----:B0-----:R-:W4:Y:S01]  /*9fb0*/  LDL.LU R13, [R1+0x29f4] ;  /* 0x0029f400010d7983 */ /* 0x001f220000300800 */
[----:B--2---:R-:W-:-:S02]  /*9fc0*/  SEL R4, R3, R4, !P1 ;  /* 0x0000000403047207 */ /* 0x004fc40004800000 */
[C---:B------:R-:W-:Y:S02]  /*9fd0*/  SEL R29, R3.reuse, R29, !P1 ;  /* 0x0000001d031d7207 */ /* 0x040fe40004800000 */
[C---:B------:R-:W-:Y:S01]  /*9fe0*/  SEL R28, R3.reuse, R28, !P1 ;  /* 0x0000001c031c7207 */ /* 0x040fe20004800000 */
        /* <DEDUP_REMOVED lines=9> */
[----:B----4-:R-:W-:-:S05]  /*a080*/  SEL R13, R3, R13, !P1 ;  /* 0x0000000d030d7207 */ /* 0x010fca0004800000 */
[----:B------:R0:W-:Y:S04]  /*a090*/  STL [R1+0x5c], R13 ;  /* 0x00005c0d01007387 */ /* 0x0001e80000100800 */
[----:B0-----:R-:W4:Y:S01]  /*a0a0*/  LDL.LU R13, [R1+0x34] ;  /* 0x00003400010d7983 */ /* 0x001f220000300800 */
[----:B---3--:R-:W-:-:S05]  /*a0b0*/  SEL R18, R3, R18, !P1 ;  /* 0x0000001203127207 */ /* 0x008fca0004800000 */
[----:B------:R0:W-:Y:S01]  /*a0c0*/  STL [R1+0x54], R18 ;  /* 0x0000541201007387 */ /* 0x0001e20000100800 */
[C---:B------:R-:W-:Y:S02]  /*a0d0*/  SEL R10, R3.reuse, R10, !P1 ;  /* 0x0000000a030a7207 */ /* 0x040fe40004800000 */
[C---:B------:R-:W-:Y:S01]  /*a0e0*/  SEL R23, R3.reuse, R23, !P1 ;  /* 0x0000001703177207 */ /* 0x040fe20004800000 */
[----:B0-----:R-:W3:Y:S01]  /*a0f0*/  LDL.LU R18, [R1+0x60] ;  /* 0x0000600001127983 */ /* 0x001ee20000300800 */
[C---:B------:R-:W-:Y:S02]  /*a100*/  SEL R7, R3.reuse, R7, !P1 ;  /* 0x0000000703077207 */ /* 0x040fe40004800000 */
[C---:B------:R-:W-:Y:S02]  /*a110*/  SEL R22, R3.reuse, R22, !P1 ;  /* 0x0000001603167207 */ /* 0x040fe40004800000 */
[C---:B------:R-:W-:Y:S02]  /*a120*/  SEL R0, R3.reuse, R0, !P1 ;  /* 0x0000000003007207 */ /* 0x040fe40004800000 */
[----:B------:R-:W-:-:S02]  /*a130*/  SEL R21, R3, R21, !P1 ;  /* 0x0000001503157207 */ /* 0x000fc40004800000 */
[----:B----4-:R-:W-:-:S05]  /*a140*/  SEL R13, R3, R13, !P1 ;  /* 0x0000000d030d7207 */ /* 0x010fca0004800000 */
[----:B------:R0:W-:Y:S02]  /*a150*/  STL [R1+0x50], R13 ;  /* 0x0000500d01007387 */ /* 0x0001e40000100800 */
[C---:B0-----:R-:W-:Y:S02]  /*a160*/  SEL R13, R3.reuse, R20, !P1 ;  /* 0x00000014030d7207 */ /* 0x041fe40004800000 */
[----:B------:R-:W4:Y:S04]  /*a170*/  LDL.LU R20, [R1+0x48] ;  /* 0x0000480001147983 */ /* 0x000f280000300800 */
        /* <DEDUP_REMOVED lines=11> */
[----:B0-----:R-:W2:Y:S04]  /*a230*/  LDL.LU R0, [R1+0x29e4] ;  /* 0x0029e40001007983 */ /* 0x001ea80000300800 */
[----:B------:R0:W-:Y:S04]  /*a240*/  STL [R1+0x1c], R21 ;  /* 0x00001c1501007387 */ /* 0x0001e80000100800 */
[----:B0-----:R-:W3:Y:S01]  /*a250*/  LDL.LU R21, [R1+0x29e0] ;  /* 0x0029e00001157983 */ /* 0x001ee20000300800 */
[----:B------:R-:W-:-:S05]  /*a260*/  SEL R15, R3, R15, !P1 ;  /* 0x0000000f030f7207 */ /* 0x000fca0004800000 */
[----:B------:R0:W-:Y:S02]  /*a270*/  STL [R1+0x14], R15 ;  /* 0x0000140f01007387 */ /* 0x0001e40000100800 */
[C---:B0-----:R-:W-:Y:S02]  /*a280*/  SEL R15, R3.reuse, R14, !P1 ;  /* 0x0000000e030f7207 */ /* 0x041fe40004800000 */
[----:B------:R-:W-:-:S05]  /*a290*/  SEL R14, R3, R5, !P1 ;  /* 0x00000005030e7207 */ /* 0x000fca0004800000 */
[----:B------:R0:W-:Y:S04]  /*a2a0*/  STL [R1+0x2954], R14 ;  /* 0x0029540e01007387 */ /* 0x0001e80000100800 */
[----:B------:R3:W-:Y:S04]  /*a2b0*/  STL [R1+0x10], R15 ;  /* 0x0000100f01007387 */ /* 0x0007e80000100800 */
[----:B0-----:R-:W4:Y:S01]  /*a2c0*/  LDL.LU R14, [R1+0x24] ;  /* 0x00002400010e7983 */ /* 0x001f220000300800 */
[----:B---3--:R-:W-:-:S03]  /*a2d0*/  SEL R15, R3, R21, !P1 ;  /* 0x00000015030f7207 */ /* 0x008fc60004800000 */
[----:B------:R-:W3:Y:S01]  /*a2e0*/  LDL.LU R21, [R1+0x4c] ;  /* 0x00004c0001157983 */ /* 0x000ee20000300800 */
[C---:B--2---:R-:W-:Y:S02]  /*a2f0*/  SEL R5, R3.reuse, R0, !P1 ;  /* 0x0000000003057207 */ /* 0x044fe40004800000 */
[C---:B------:R-:W-:Y:S02]  /*a300*/  SEL R4, R3.reuse, R4, !P1 ;  /* 0x0000000403047207 */ /* 0x040fe40004800000 */
[C---:B------:R-:W-:Y:S01]  /*a310*/  SEL R29, R3.reuse, R29, !P1 ;  /* 0x0000001d031d7207 */ /* 0x040fe20004800000 */
[----:B------:R-:W-:Y:S01]  /*a320*/  STL [R1+0x2958], R15 ;  /* 0x0029580f01007387 */ /* 0x000fe20000100800 */
[C---:B------:R-:W-:Y:S02]  /*a330*/  SEL R28, R3.reuse, R28, !P1 ;  /* 0x0000001c031c7207 */ /* 0x040fe40004800000 */
[C---:B------:R-:W-:Y:S01]  /*a340*/  SEL R17, R3.reuse, R17, !P1 ;  /* 0x0000001103117207 */ /* 0x040fe20004800000 */
[----:B------:R-:W-:Y:S01]  /*a350*/  STL [R1+0x295c], R5 ;  /* 0x00295c0501007387 */ /* 0x000fe20000100800 */
[----:B------:R-:W-:-:S02]  /*a360*/  SEL R18, R3, R18, !P1 ;  /* 0x0000001203127207 */ /* 0x000fc40004800000 */
[C---:B----4-:R-:W-:Y:S01]  /*a370*/  SEL R20, R3.reuse, R20, !P1 ;  /* 0x0000001403147207 */ /* 0x050fe20004800000 */
[----:B------:R-:W-:Y:S01]  /*a380*/  STL [R1+0x2960], R4 ;  /* 0x0029600401007387 */ /* 0x000fe20000100800 */
[----:B------:R-:W-:-:S03]  /*a390*/  SEL R13, R3, R13, !P1 ;  /* 0x0000000d030d7207 */ /* 0x000fc60004800000 */
[----:B------:R-:W-:Y:S01]  /*a3a0*/  STL [R1+0x2964], R29 ;  /* 0x0029641d01007387 */ /* 0x000fe20000100800 */
[----:B------:R-:W-:-:S03]  /*a3b0*/  SEL R10, R3, R10, !P1 ;  /* 0x0000000a030a7207 */ /* 0x000fc60004800000 */
[----:B------:R-:W-:Y:S04]  /*a3c0*/  STL [R1+0x2968], R28 ;  /* 0x0029681c01007387 */ /* 0x000fe80000100800 */
[----:B------:R0:W-:Y:S04]  /*a3d0*/  STL [R1+0x296c], R17 ;  /* 0x00296c1101007387 */ /* 0x0001e80000100800 */
[----:B------:R-:W-:Y:S04]  /*a3e0*/  STL [R1+0x2970], R18 ;  /* 0x0029701201007387 */ /* 0x000fe80000100800 */
[----:B------:R-:W-:Y:S01]  /*a3f0*/  STL [R1+0x2974], R20 ;  /* 0x0029741401007387 */ /* 0x000fe20000100800 */
[----:B---3--:R-:W-:-:S05]  /*a400*/  SEL R0, R3, R21, !P1 ;  /* 0x0000001503007207 */ /* 0x008fca0004800000 */
[----:B------:R1:W-:Y:S04]  /*a410*/  STL [R1+0x2978], R0 ;  /* 0x0029780001007387 */ /* 0x0003e80000100800 */
[----:B------:R-:W-:Y:S04]  /*a420*/  STL [R1+0x297c], R13 ;  /* 0x00297c0d01007387 */ /* 0x000fe80000100800 */
[----:B------:R-:W-:Y:S04]  /*a430*/  STL [R1+0x2980], R10 ;  /* 0x0029800a01007387 */ /* 0x000fe80000100800 */
[----:B0-----:R-:W1:Y:S04]  /*a440*/  LDL.LU R17, [R1+0x18c] ;  /* 0x00018c0001117983 */ /* 0x001e680000300800 */
[----:B------:R-:W2:Y:S04]  /*a450*/  LDL.LU R28, [R1+0x1d8] ;  /* 0x0001d800011c7983 */ /* 0x000ea80000300800 */
[----:B------:R-:W3:Y:S04]  /*a460*/  LDL.LU R29, [R1+0x1d4] ;  /* 0x0001d400011d7983 */ /* 0x000ee80000300800 */
[----:B------:R-:W4:Y:S04]  /*a470*/  LDL.LU R4, [R1+0x1d0] ;  /* 0x0001d00001047983 */ /* 0x000f280000300800 */
[----:B------:R-:W4:Y:S01]  /*a480*/  LDL.LU R5, [R1+0x1cc] ;  /* 0x0001cc0001057983 */ /* 0x000f220000300800 */
[----:B------:R-:W-:-:S02]  /*a490*/  SEL R21, R3, R14, !P1 ;  /* 0x0000000e03157207 */ /* 0x000fc40004800000 */
[C---:B------:R-:W-:Y:S01]  /*a4a0*/  SEL R22, R3.reuse, R22, !P1 ;  /* 0x0000001603167207 */ /* 0x040fe20004800000 */
[----:B------:R-:W4:Y:S01]  /*a4b0*/  LDL.LU R15, [R1+0x1c8] ;  /* 0x0001c800010f7983 */ /* 0x000f220000300800 */
[C---:B------:R-:W-:Y:S02]  /*a4c0*/  SEL R7, R3.reuse, R7, !P1 ;  /* 0x0000000703077207 */ /* 0x040fe40004800000 */
[C---:B------:R-:W-:Y:S01]  /*a4d0*/  SEL R23, R3.reuse, R23, !P1 ;  /* 0x0000001703177207 */ /* 0x040fe20004800000 */
[----:B------:R-:W4:Y:S01]  /*a4e0*/  LDL.LU R14, [R1+0x1c4] ;  /* 0x0001c400010e7983 */ /* 0x000f220000300800 */
[C---:B------:R-:W-:Y:S02]  /*a4f0*/  SEL R11, R3.reuse, R11, !P1 ;  /* 0x0000000b030b7207 */ /* 0x040fe40004800000 */
[C---:B------:R-:W-:Y:S01]  /*a500*/  SEL R24, R3.reuse, R24, !P1 ;  /* 0x0000001803187207 */ /* 0x040fe20004800000 */
[----:B------:R-:W-:Y:S01]  /*a510*/  STL [R1+0x2984], R21 ;  /* 0x0029841501007387 */ /* 0x000fe20000100800 */
[C---:B------:R-:W-:Y:S01]  /*a520*/  SEL R2, R3.reuse, R2, !P1 ;  /* 0x0000000203027207 */ /* 0x040fe20004800000 */
[----:B------:R-:W-:Y:S01]  /*a530*/  @!P6 IMAD.MOV R12, RZ, RZ, -R12 ;  /* 0x000000ffff0ce224 */ /* 0x000fe200078e0a0c */
[C---:B------:R-:W-:Y:S01]  /*a540*/  SEL R9, R3.reuse, R9, !P1 ;  /* 0x0000000903097207 */ /* 0x040fe20004800000 */
[----:B------:R-:W-:Y:S01]  /*a550*/  STL [R1+0x2988], R22 ;  /* 0x0029881601007387 */ /* 0x000fe20000100800 */
[----:B------:R-:W-:Y:S01]  /*a560*/  SEL R16, R3, R16, !P1 ;  /* 0x0000001003107207 */ /* 0x000fe20004800000 */
[----:B------:R-:W-:-:S02]  /*a570*/  @!P5 IMAD.MOV R26, RZ, RZ, -R26 ;  /* 0x000000ffff1ad224 */ /* 0x000fc400078e0a1a */
[----:B------:R-:W-:Y:S01]  /*a580*/  STL [R1+0x298c], R7 ;  /* 0x00298c0701007387 */ /* 0x000fe20000100800 */
[C---:B------:R-:W-:Y:S01]  /*a590*/  SEL R19, R3.reuse, R19, !P1 ;  /* 0x0000001303137207 */ /* 0x040fe20004800000 */
[----:B------:R-:W-:Y:S02]  /*a5a0*/  @!P0 IMAD.MOV R6, RZ, RZ, -R6 ;  /* 0x000000ffff068224 */ /* 0x000fe400078e0a06 */
[----:B------:R-:W-:Y:S01]  /*a5b0*/  STL [R1+0x2990], R23 ;  /* 0x0029901701007387 */ /* 0x000fe20000100800 */
[----:B------:R-:W-:-:S03]  /*a5c0*/  SEL R8, R3, R8, !P1 ;  /* 0x0000000803087207 */ /* 0x000fc60004800000 */
[----:B------:R-:W-:Y:S01]  /*a5d0*/  STL [R1+0x2994], R11 ;  /* 0x0029940b01007387 */ /* 0x000fe20000100800 */
[----:B------:R-:W-:-:S03]  /*a5e0*/  SEL R27, R3, R27, !P1 ;  /* 0x0000001b031b7207 */ /* 0x000fc60004800000 */
[----:B------:R-:W-:Y:S01]  /*a5f0*/  STL [R1+0x2998], R24 ;  /* 0x0029981801007387 */ /* 0x000fe20000100800 */
[----:B------:R-:W-:-:S03]  /*a600*/  SEL R25, R3, R25, !P1 ;  /* 0x0000001903197207 */ /* 0x000fc60004800000 */
[----:B------:R3:W-:Y:S01]  /*a610*/  STL [R1+0x299c], R2 ;  /* 0x00299c0201007387 */ /* 0x0007e20000100800 */
[----:B------:R-:W-:-:S03]  /*a620*/  SEL R12, R3, R12, !P1 ;  /* 0x0000000c030c7207 */ /* 0x000fc60004800000 */
[----:B------:R-:W-:Y:S01]  /*a630*/  STL [R1+0x29a0], R9 ;  /* 0x0029a00901007387 */ /* 0x000fe20000100800 */
[----:B------:R-:W-:-:S03]  /*a640*/  SEL R26, R3, R26, !P1 ;  /* 0x0000001a031a7207 */ /* 0x000fc60004800000 */
[----:B------:R-:W-:Y:S01]  /*a650*/  STL [R1+0x29a4], R16 ;  /* 0x0029a41001007387 */ /* 0x000fe20000100800 */
[----:B------:R-:W-:-:S03]  /*a660*/  SEL R3, R3, R6, !P1 ;  /* 0x0000000603037207 */ /* 0x000fc60004800000 */
[----:B------:R-:W-:Y:S04]  /*a670*/  STL [R1+0x29a8], R19 ;  /* 0x0029a81301007387 */ /* 0x000fe80000100800 */
[----:B------:R-:W-:Y:S04]  /*a680*/  STL [R1+0x29ac], R8 ;  /* 0x0029ac0801007387 */ /* 0x000fe80000100800 */
[----:B------:R-:W-:Y:S04]  /*a690*/  STL [R1+0x29b0], R27 ;  /* 0x0029b01b01007387 */ /* 0x000fe80000100800 */
[----:B------:R-:W-:Y:S04]  /*a6a0*/  STL [R1+0x29b4], R25 ;  /* 0x0029b41901007387 */ /* 0x000fe80000100800 */
[----:B------:R-:W-:Y:S04]  /*a6b0*/  STL [R1+0x29b8], R12 ;  /* 0x0029b80c01007387 */ /* 0x000fe80000100800 */
[----:B------:R-:W-:Y:S04]  /*a6c0*/  STL [R1+0x29bc], R26 ;  /* 0x0029bc1a01007387 */ /* 0x000fe80000100800 */
[----:B------:R4:W-:Y:S01]  /*a6d0*/  STL [R1+0x29c0], R3 ;  /* 0x0029c00301007387 */ /* 0x0009e20000100800 */
[----:B-1----:R-:W-:-:S02]  /*a6e0*/  IMAD R0, R17, UR5, RZ ;  /* 0x0000000511007c24 */ /* 0x002fc4000f8e02ff */
[----:B--2---:R-:W-:Y:S02]  /*a6f0*/  IMAD R6, R28, UR5, RZ ;  /* 0x000000051c067c24 */ /* 0x004fe4000f8e02ff */
[----:B---3--:R-:W-:-:S03]  /*a700*/  IMAD R2, R29, UR5, RZ ;  /* 0x000000051d027c24 */ /* 0x008fc6000f8e02ff */
[----:B------:R-:W-:Y:S04]  /*a710*/  STL [R1+0x29c4], R6 ;  /* 0x0029c40601007387 */ /* 0x000fe80000100800 */
[----:B------:R0:W-:Y:S01]  /*a720*/  STL [R1+0x698], R0 ;  /* 0x0006980001007387 */ /* 0x0001e20000100800 */
[----:B----4-:R-:W-:-:S03]  /*a730*/  IMAD R3, R5, UR5, RZ ;  /* 0x0000000505037c24 */ /* 0x010fc6000f8e02ff */
[----:B------:R1:W-:Y:S01]  /*a740*/  STL [R1+0x18], R2 ;  /* 0x0000180201007387 */ /* 0x0003e20000100800 */
[----:B0-----:R-:W-:-:S05]  /*a750*/  IMAD R0, R4, UR5, RZ ;  /* 0x0000000504007c24 */ /* 0x001fca000f8e02ff */
[----:B------:R0:W-:Y:S04]  /*a760*/  STL [R1+0x24], R0 ;  /* 0x0000240001007387 */ /* 0x0001e80000100800 */
[----:B------:R-:W-:Y:S04]  /*a770*/  STL [R1+0x2c], R3 ;  /* 0x00002c0301007387 */ /* 0x000fe80000100800 */
[----:B------:R-:W2:Y:S01]  /*a780*/  LDL.LU R6, [R1+0x1b8] ;  /* 0x0001b80001067983 */ /* 0x000ea20000300800 */
[----:B-1----:R-:W-:Y:S02]  /*a790*/  IMAD R2, R15, UR5, RZ ;  /* 0x000000050f027c24 */ /* 0x002fe4000f8e02ff */
[----:B0-----:R-:W-:-:S03]  /*a7a0*/  IMAD R0, R14, UR5, RZ ;  /* 0x000000050e007c24 */ /* 0x001fc6000f8e02ff */
[----:B------:R-:W-:Y:S04]  /*a7b0*/  STL [R1+0x3c], R2 ;  /* 0x00003c0201007387 */ /* 0x000fe80000100800 */
[----:B--2---:R0:W-:Y:S04]  /*a7c0*/  STL [R1+0x29d8], R6 ;  /* 0x0029d80601007387 */ /* 0x0041e80000100800 */
[----:B------:R-:W-:Y:S04]  /*a7d0*/  STL [R1+0x40], R0 ;  /* 0x0000400001007387 */ /* 0x000fe80000100800 */
[----:B0-----:R-:W2:Y:S04]  /*a7e0*/  LDL.LU R6, [R1+0x1bc] ;  /* 0x0001bc0001067983 */ /* 0x001ea80000300800 */
[----:B--2---:R0:W-:Y:S04]  /*a7f0*/  STL [R1+0x29dc], R6 ;  /* 0x0029dc0601007387 */ /* 0x0041e80000100800 */
[----:B0-----:R-:W2:Y:S04]  /*a800*/  LDL.LU R6, [R1+0x1c0] ;  /* 0x0001c00001067983 */ /* 0x001ea80000300800 */
[----:B------:R-:W3:Y:S04]  /*a810*/  LDL.LU R3, [R1+0x1b4] ;  /* 0x0001b40001037983 */ /* 0x000ee80000300800 */
[----:B------:R-:W4:Y:S04]  /*a820*/  LDL.LU R26, [R1+0x1b0] ;  /* 0x0001b000011a7983 */ /* 0x000f280000300800 */
[----:B------:R-:W3:Y:S04]  /*a830*/  LDL.LU R12, [R1+0x1ac] ;  /* 0x0001ac00010c7983 */ /* 0x000ee80000300800 */
[----:B------:R-:W4:Y:S04]  /*a840*/  LDL.LU R25, [R1+0x1a8] ;  /* 0x0001a80001197983 */ /* 0x000f280000300800 */
        /* <DEDUP_REMOVED lines=23> */
[----:B------:R-:W4:Y:S01]  /*a9c0*/  LDL.LU R14, [R1+0x144] ;  /* 0x00014400010e7983 */ /* 0x000f220000300800 */
[----:B--2---:R-:W-:-:S05]  /*a9d0*/  IMAD R6, R6, UR5, RZ ;  /* 0x0000000506067c24 */ /* 0x004fca000f8e02ff */
[----:B------:R0:W-:Y:S04]  /*a9e0*/  STL [R1+0x48], R6 ;  /* 0x0000480601007387 */ /* 0x0001e80000100800 */
[----:B0-----:R-:W2:Y:S02]  /*a9f0*/  LDL.LU R6, [R1+0x29dc] ;  /* 0x0029dc0001067983 */ /* 0x001ea40000300800 */
[----:B--2---:R-:W-:-:S05]  /*aa00*/  IMAD R6, R6, UR5, RZ ;  /* 0x0000000506067c24 */ /* 0x004fca000f8e02ff */
[----:B------:R0:W-:Y:S04]  /*aa10*/  STL [R1+0x4c], R6 ;  /* 0x00004c0601007387 */ /* 0x0001e80000100800 */
[----:B0-----:R-:W2:Y:S01]  /*aa20*/  LDL.LU R6, [R1+0x29d8] ;  /* 0x0029d80001067983 */ /* 0x001ea20000300800 */
[----:B---3--:R-:W-:Y:S02]  /*aa30*/  IMAD R12, R12, UR5, RZ ;  /* 0x000000050c0c7c24 */ /* 0x008fe4000f8e02ff */
[----:B----4-:R-:W-:Y:S02]  /*aa40*/  IMAD R8, R8, UR5, RZ ;  /* 0x0000000508087c24 */ /* 0x010fe4000f8e02ff */
[----:B------:R-:W-:Y:S02]  /*aa50*/  IMAD R0, R0, UR5, RZ ;  /* 0x0000000500007c24 */ /* 0x000fe4000f8e02ff */
[----:B--2---:R-:W-:-:S05]  /*aa60*/  IMAD R6, R6, UR5, RZ ;  /* 0x0000000506067c24 */ /* 0x004fca000f8e02ff */
[----:B------:R0:W-:Y:S02]  /*aa70*/  STL [R1+0x58], R6 ;  /* 0x0000580601007387 */ /* 0x0001e40000100800 */
[----:B0-----:R-:W-:Y:S02]  /*aa80*/  IMAD R6, R3, UR5, RZ ;  /* 0x0000000503067c24 */ /* 0x001fe4000f8e02ff */
[----:B------:R-:W-:-:S03]  /*aa90*/  IMAD R3, R26, UR5, RZ ;  /* 0x000000051a037c24 */ /* 0x000fc6000f8e02ff */
[----:B------:R0:W-:Y:S04]  /*aaa0*/  STL [R1+0x60], R6 ;  /* 0x0000600601007387 */ /* 0x0001e80000100800 */
[----:B------:R1:W-:Y:S01]  /*aab0*/  STL [R1+0x7c], R3 ;  /* 0x00007c0301007387 */ /* 0x0003e20000100800 */
[----:B0-----:R-:W-:-:S03]  /*aac0*/  IMAD R6, R25, UR5, RZ ;  /* 0x0000000519067c24 */ /* 0x001fc6000f8e02ff */
[----:B------:R-:W-:Y:S01]  /*aad0*/  STL [R1+0xac], R12 ;  /* 0x0000ac0c01007387 */ /* 0x000fe20000100800 */
[----:B-1----:R-:W-:-:S03]  /*aae0*/  IMAD R3, R27, UR5, RZ ;  /* 0x000000051b037c24 */ /* 0x002fc6000f8e02ff */
[----:B------:R0:W-:Y:S04]  /*aaf0*/  STL [R1+0xb0], R6 ;  /* 0x0000b00601007387 */ /* 0x0001e80000100800 */
[----:B------:R1:W-:Y:S01]  /*ab00*/  STL [R1+0xe8], R3 ;  /* 0x0000e80301007387 */ /* 0x0003e20000100800 */
[----:B0-----:R-:W-:-:S03]  /*ab10*/  IMAD R6, R19, UR5, RZ ;  /* 0x0000000513067c24 */ /* 0x001fc6000f8e02ff */
[----:B------:R0:W-:Y:S01]  /*ab20*/  STL [R1+0x350], R8 ;  /* 0x0003500801007387 */ /* 0x0001e20000100800 */
[----:B-1----:R-:W-:-:S03]  /*ab30*/  IMAD R3, R16, UR5, RZ ;  /* 0x0000000510037c24 */ /* 0x002fc6000f8e02ff */
[----:B------:R1:W-:Y:S04]  /*ab40*/  STL [R1+0x358], R6 ;  /* 0x0003580601007387 */ /* 0x0003e80000100800 */
[----:B------:R2:W-:Y:S01]  /*ab50*/  STL [R1+0x360], R3 ;  /* 0x0003600301007387 */ /* 0x0005e20000100800 */
[----:B0-----:R-:W-:Y:S02]  /*ab60*/  IMAD R8, R9, UR5, RZ ;  /* 0x0000000509087c24 */ /* 0x001fe4000f8e02ff */
[----:B-1----:R-:W-:-:S03]  /*ab70*/  IMAD R6, R2, UR5, RZ ;  /* 0x0000000502067c24 */ /* 0x002fc6000f8e02ff */
[----:B------:R-:W-:Y:S01]  /*ab80*/  STL [R1+0x368], R8 ;  /* 0x0003680801007387 */ /* 0x000fe20000100800 */
[----:B--2---:R-:W-:-:S03]  /*ab90*/  IMAD R3, R24, UR5, RZ ;  /* 0x0000000518037c24 */ /* 0x004fc6000f8e02ff */
[----:B------:R0:W-:Y:S01]  /*aba0*/  STL [R1+0x370], R6 ;  /* 0x0003700601007387 */ /* 0x0001e20000100800 */
[----:B------:R-:W-:-:S03]  /*abb0*/  IMAD R2, R11, UR5, RZ ;  /* 0x000000050b027c24 */ /* 0x000fc6000f8e02ff */
        /* <DEDUP_REMOVED lines=8> */
[----:B------:R0:W-:Y:S01]  /*ac40*/  STL [R1+0x398], R2 ;  /* 0x0003980201007387 */ /* 0x0001e20000100800 */
[----:B--2---:R-:W-:-:S03]  /*ac50*/  IMAD R3, R10, UR5, RZ ;  /* 0x000000050a037c24 */ /* 0x004fc6000f8e02ff */
[----:B------:R-:W-:Y:S04]  /*ac60*/  STL [R1+0x3a0], R6 ;  /* 0x0003a00601007387 */ /* 0x000fe80000100800 */
[----:B------:R1:W-:Y:S01]  /*ac70*/  STL [R1+0x3a8], R3 ;  /* 0x0003a80301007387 */ /* 0x0003e20000100800 */
[----:B0-----:R-:W-:-:S05]  /*ac80*/  IMAD R2, R13, UR5, RZ ;  /* 0x000000050d027c24 */ /* 0x001fca000f8e02ff */
        /* <DEDUP_REMOVED lines=8> */
[----:B------:R1:W-:Y:S04]  /*ad10*/  STL [R1+0x3c8], R0 ;  /* 0x0003c80001007387 */ /* 0x0003e80000100800 */
[----:B------:R2:W-:Y:S01]  /*ad20*/  STL [R1+0x3cc], R3 ;  /* 0x0003cc0301007387 */ /* 0x0005e20000100800 */
[----:B0-----:R-:W-:Y:S02]  /*ad30*/  IMAD R2, R29, UR5, RZ ;  /* 0x000000051d027c24 */ /* 0x001fe4000f8e02ff */
[----:B-1----:R-:W-:-:S03]  /*ad40*/  IMAD R0, R4, UR5, RZ ;  /* 0x0000000504007c24 */ /* 0x002fc6000f8e02ff */
[----:B------:R0:W-:Y:S01]  /*ad50*/  STL [R1+0x3d0], R2 ;  /* 0x0003d00201007387 */ /* 0x0001e20000100800 */
[----:B--2---:R-:W-:-:S03]  /*ad60*/  IMAD R3, R5, UR5, RZ ;  /* 0x0000000505037c24 */ /* 0x004fc6000f8e02ff */
[----:B------:R1:W-:Y:S04]  /*ad70*/  STL [R1+0x3d4], R0 ;  /* 0x0003d40001007387 */ /* 0x0003e80000100800 */
[----:B------:R-:W-:Y:S04]  /*ad80*/  STL [R1+0x3e0], R3 ;  /* 0x0003e00301007387 */ /* 0x000fe80000100800 */
[----:B------:R-:W2:Y:S01]  /*ad90*/  LDL.LU R6, [R1+0x138] ;  /* 0x0001380001067983 */ /* 0x000ea20000300800 */
[----:B0-----:R-:W-:Y:S02]  /*ada0*/  IMAD R2, R15, UR5, RZ ;  /* 0x000000050f027c24 */ /* 0x001fe4000f8e02ff */
[----:B-1----:R-:W-:-:S03]  /*adb0*/  IMAD R0, R14, UR5, RZ ;  /* 0x000000050e007c24 */ /* 0x002fc6000f8e02ff */
        /* <DEDUP_REMOVED lines=140> */
[----:B------:R-:W-:-:S02]  /*b680*/  IMAD R25, R25, UR5, RZ ;  /* 0x0000000519197c24 */ /* 0x000fc4000f8e02ff */
[----:B------:R-:W-:Y:S02]  /*b690*/  IMAD R27, R27, UR5, RZ ;  /* 0x000000051b1b7c24 */ /* 0x000fe4000f8e02ff */
[----:B------:R-:W-:Y:S02]  /*b6a0*/  IMAD R8, R8, UR5, RZ ;  /* 0x0000000508087c24 */ /* 0x000fe4000f8e02ff */
[----:B------:R-:W-:Y:S02]  /*b6b0*/  IMAD R19, R19, UR5, RZ ;  /* 0x0000000513137c24 */ /* 0x000fe4000f8e02ff */
[----:B------:R-:W-:Y:S02]  /*b6c0*/  IMAD R16, R16, UR5, RZ ;  /* 0x0000000510107c24 */ /* 0x000fe4000f8e02ff */
        /* <DEDUP_REMOVED lines=20> */
[----:B--2---:R-:W-:-:S05]  /*b810*/  IMAD R6, R6, UR5, RZ ;  /* 0x0000000506067c24 */ /* 0x004fca000f8e02ff */
[----:B------:R0:W-:Y:S04]  /*b820*/  STL [R1+0x4c0], R6 ;  /* 0x0004c00601007387 */ /* 0x0001e80000100800 */
[----:B0-----:R-:W2:Y:S04]  /*b830*/  LDL.LU R6, [R1+0x29c4] ;  /* 0x0029c40001067983 */ /* 0x001ea80000300800 */
[----:B------:R0:W-:Y:S04]  /*b840*/  STL [R1+0x4c4], R3 ;  /* 0x0004c40301007387 */ /* 0x0001e80000100800 */
[----:B0-----:R-:W3:Y:S04]  /*b850*/  LDL.LU R3, [R1+0x29c0] ;  /* 0x0029c00001037983 */ /* 0x001ee80000300800 */
[----:B------:R0:W-:Y:S04]  /*b860*/  STL [R1+0x4c8], R26 ;  /* 0x0004c81a01007387 */ /* 0x0001e80000100800 */
[----:B0-----:R-:W4:Y:S04]  /*b870*/  LDL.LU R26, [R1+0x29bc] ;  /* 0x0029bc00011a7983 */ /* 0x001f280000300800 */
        /* <DEDUP_REMOVED lines=47> */
[----:B0-----:R-:W4:Y:S04]  /*bb70*/  LDL.LU R5, [R1+0x295c] ;  /* 0x00295c0001057983 */ /* 0x001f280000300800 */
[----:B------:R0:W-:Y:S04]  /*bb80*/  STL [R1+0x364], R15 ;  /* 0x0003640f01007387 */ /* 0x0001e80000100800 */
[----:B0-----:R-:W4:Y:S04]  /*bb90*/  LDL.LU R15, [R1+0x2958] ;  /* 0x00295800010f7983 */ /* 0x001f280000300800 */
[----:B------:R0:W-:Y:S04]  /*bba0*/  STL [R1+0x35c], R14 ;  /* 0x00035c0e01007387 */ /* 0x0001e80000100800 */
[----:B0-----:R-:W4:Y:S01]  /*bbb0*/  LDL.LU R14, [R1+0x2954] ;  /* 0x00295400010e7983 */ /* 0x001f220000300800 */
[----:B---3--:R-:W-:-:S02]  /*bbc0*/  IMAD R28, R28, UR5, RZ ;  /* 0x000000051c1c7c24 */ /* 0x008fc4000f8e02ff */
[----:B--2---:R-:W-:Y:S02]  /*bbd0*/  IMAD R4, R4, UR5, RZ ;  /* 0x0000000504047c24 */ /* 0x004fe4000f8e02ff */
[----:B----4-:R-:W-:Y:S02]  /*bbe0*/  IMAD R5, R5, UR5, RZ ;  /* 0x0000000505057c24 */ /* 0x010fe4000f8e02ff */
[----:B------:R-:W-:Y:S02]  /*bbf0*/  IMAD R15, R15, UR5, RZ ;  /* 0x000000050f0f7c24 */ /* 0x000fe4000f8e02ff */
[----:B------:R-:W-:-:S05]  /*bc00*/  IMAD R14, R14, UR5, RZ ;  /* 0x000000050e0e7c24 */ /* 0x000fca000f8e02ff */
[----:B------:R0:W-:Y:S04]  /*bc10*/  STL [R1+0x354], R14 ;  /* 0x0003540e01007387 */ /* 0x0001e80000100800 */
[----:B0-----:R-:W2:Y:S04]  /*bc20*/  LDL.LU R14, [R1+0x2950] ;  /* 0x00295000010e7983 */ /* 0x001ea80000300800 */
[----:B------:R0:W-:Y:S04]  /*bc30*/  STL [R1+0x34c], R15 ;  /* 0x00034c0f01007387 */ /* 0x0001e80000100800 */
[----:B0-----:R-:W2:Y:S04]  /*bc40*/  LDL.LU R15, [R1+0x294c] ;  /* 0x00294c00010f7983 */ /* 0x001ea80000300800 */
[----:B------:R0:W-:Y:S04]  /*bc50*/  STL [R1+0x348], R5 ;  /* 0x0003480501007387 */ /* 0x0001e80000100800 */
[----:B------:R1:W-:Y:S01]  /*bc60*/  STL [R1+0x344], R4 ;  /* 0x0003440401007387 */ /* 0x0003e20000100800 */
[----:B0-----:R-:W-:-:S02]  /*bc70*/  IMAD R5, R29, UR5, RZ ;  /* 0x000000051d057c24 */ /* 0x001fc4000f8e02ff */
[----:B-1----:R-:W-:-:S03]  /*bc80*/  IMAD R4, R17, UR5, RZ ;  /* 0x0000000511047c24 */ /* 0x002fc6000f8e02ff */
[----:B------:R0:W-:Y:S01]  /*bc90*/  STL [R1+0x340], R5 ;  /* 0x0003400501007387 */ /* 0x0001e20000100800 */
[----:B------:R-:W-:-:S03]  /*bca0*/  IMAD R17, R20, UR5, RZ ;  /* 0x0000000514117c24 */ /* 0x000fc6000f8e02ff */
[----:B------:R-:W-:Y:S01]  /*bcb0*/  STL [R1+0x33c], R28 ;  /* 0x00033c1c01007387 */ /* 0x000fe20000100800 */
[----:B0-----:R-:W-:-:S03]  /*bcc0*/  IMAD R5, R18, UR5, RZ ;  /* 0x0000000512057c24 */ /* 0x001fc6000f8e02ff */
[----:B------:R0:W-:Y:S04]  /*bcd0*/  STL [R1+0x338], R4 ;  /* 0x0003380401007387 */ /* 0x0001e80000100800 */
[----:B------:R1:W-:Y:S01]  /*bce0*/  STL [R1+0x334], R5 ;  /* 0x0003340501007387 */ /* 0x0003e20000100800 */
[----:B0-----:R-:W-:-:S03]  /*bcf0*/  IMAD R4, R0, UR5, RZ ;  /* 0x0000000500047c24 */ /* 0x001fc6000f8e02ff */
[----:B------:R-:W-:Y:S01]  /*bd00*/  STL [R1+0x330], R17 ;  /* 0x0003301101007387 */ /* 0x000fe20000100800 */
[----:B------:R-:W-:Y:S02]  /*bd10*/  IMAD R0, R10, UR5, RZ ;  /* 0x000000050a007c24 */ /* 0x000fe4000f8e02ff */
[----:B-1----:R-:W-:Y:S01]  /*bd20*/  IMAD R5, R13, UR5, RZ ;  /* 0x000000050d057c24 */ /* 0x002fe2000f8e02ff */
[----:B------:R0:W-:Y:S04]  /*bd30*/  STL [R1+0x32c], R4 ;  /* 0x00032c0401007387 */ /* 0x0001e80000100800 */
[----:B------:R1:W-:Y:S04]  /*bd40*/  STL [R1+0x328], R5 ;  /* 0x0003280501007387 */ /* 0x0003e80000100800 */
[----:B------:R3:W-:Y:S01]  /*bd50*/  STL [R1+0x324], R0 ;  /* 0x0003240001007387 */ /* 0x0007e20000100800 */
[----:B0-----:R-:W-:-:S02]  /*bd60*/  IMAD R4, R21, UR5, RZ ;  /* 0x0000000515047c24 */ /* 0x001fc4000f8e02ff */
[----:B-1----:R-:W-:-:S03]  /*bd70*/  IMAD R5, R22, UR5, RZ ;  /* 0x0000000516057c24 */ /* 0x002fc6000f8e02ff */
[----:B------:R0:W-:Y:S01]  /*bd80*/  STL [R1+0x320], R4 ;  /* 0x0003200401007387 */ /* 0x0001e20000100800 */
[----:B---3--:R-:W-:-:S03]  /*bd90*/  IMAD R0, R7, UR5, RZ ;  /* 0x0000000507007c24 */ /* 0x008fc6000f8e02ff */
[----:B------:R1:W-:Y:S04]  /*bda0*/  STL [R1+0x31c], R5 ;  /* 0x00031c0501007387 */ /* 0x0003e80000100800 */
[----:B------:R3:W-:Y:S01]  /*bdb0*/  STL [R1+0x318], R0 ;  /* 0x0003180001007387 */ /* 0x0007e20000100800 */
[----:B0-----:R-:W-:Y:S02]  /*bdc0*/  IMAD R4, R23, UR5, RZ ;  /* 0x0000000517047c24 */ /* 0x001fe4000f8e02ff */
[----:B-1----:R-:W-:-:S03]  /*bdd0*/  IMAD R5, R11, UR5, RZ ;  /* 0x000000050b057c24 */ /* 0x002fc6000f8e02ff */
[----:B------:R0:W-:Y:S01]  /*bde0*/  STL [R1+0x314], R4 ;  /* 0x0003140401007387 */ /* 0x0001e20000100800 */
[----:B---3--:R-:W-:-:S03]  /*bdf0*/  IMAD R0, R24, UR5, RZ ;  /* 0x0000000518007c24 */ /* 0x008fc6000f8e02ff */
[----:B------:R-:W-:Y:S04]  /*be00*/  STL [R1+0x310], R5 ;  /* 0x0003100501007387 */ /* 0x000fe80000100800 */
[----:B------:R1:W-:Y:S01]  /*be10*/  STL [R1+0x30c], R0 ;  /* 0x00030c0001007387 */ /* 0x0003e20000100800 */
[----:B0-----:R-:W-:Y:S02]  /*be20*/  IMAD R4, R2, UR5, RZ ;  /* 0x0000000502047c24 */ /* 0x001fe4000f8e02ff */
[----:B------:R-:W-:-:S03]  /*be30*/  IMAD R2, R9, UR5, RZ ;  /* 0x0000000509027c24 */ /* 0x000fc6000f8e02ff */
[----:B------:R-:W-:Y:S01]  /*be40*/  STL [R1+0x308], R4 ;  /* 0x0003080401007387 */ /* 0x000fe20000100800 */
[----:B-1----:R-:W-:-:S03]  /*be50*/  IMAD R0, R16, UR5, RZ ;  /* 0x0000000510007c24 */ /* 0x002fc6000f8e02ff */
[----:B------:R0:W-:Y:S04]  /*be60*/  STL [R1+0x304], R2 ;  /* 0x0003040201007387 */ /* 0x0001e80000100800 */
[----:B------:R1:W-:Y:S01]  /*be70*/  STL [R1+0x300], R0 ;  /* 0x0003000001007387 */ /* 0x0003e20000100800 */
[----:B0-----:R-:W-:Y:S02]  /*be80*/  IMAD R2, R27, UR5, RZ ;  /* 0x000000051b027c24 */ /* 0x001fe4000f8e02ff */
[----:B-1----:R-:W-:Y:S02]  /*be90*/  IMAD R0, R25, UR5, RZ ;  /* 0x0000000519007c24 */ /* 0x002fe4000f8e02ff */
[----:B------:R-:W3:Y:S01]  /*bea0*/  LDL R25, [R1+0x48] ;  /* 0x0000480001197983 */ /* 0x000ee20000100800 */
[----:B------:R-:W-:-:S03]  /*beb0*/  IMAD R5, R8, UR5, RZ ;  /* 0x0000000508057c24 */ /* 0x000fc6000f8e02ff */
[----:B------:R-:W-:Y:S04]  /*bec0*/  STL [R1+0x2f4], R2 ;  /* 0x0002f40201007387 */ /* 0x000fe80000100800 */
[----:B------:R-:W4:Y:S04]  /*bed0*/  LDL R27, [R1+0x4c] ;  /* 0x00004c00011b7983 */ /* 0x000f280000100800 */
[----:B------:R-:W-:Y:S04]  /*bee0*/  STL [R1+0x2f0], R0 ;  /* 0x0002f00001007387 */ /* 0x000fe80000100800 */
[----:B------:R-:W2:Y:S04]  /*bef0*/  LDL R8, [R1+0x58] ;  /* 0x0000580001087983 */ /* 0x000ea80000100800 */
[----:B------:R-:W2:Y:S01]  /*bf00*/  LDL R9, [R1+0xac] ;  /* 0x0000ac0001097983 */ /* 0x000ea20000100800 */
[----:B------:R-:W-:-:S03]  /*bf10*/  IMAD R4, R19, UR5, RZ ;  /* 0x0000000513047c24 */ /* 0x000fc6000f8e02ff */
[----:B------:R-:W4:Y:S04]  /*bf20*/  LDL R19, [R1+0x60] ;  /* 0x0000600001137983 */ /* 0x000f280000100800 */
[----:B------:R-:W4:Y:S04]  /*bf30*/  LDL R16, [R1+0x7c] ;  /* 0x00007c0001107983 */ /* 0x000f280000100800 */
[----:B--2---:R0:W-:Y:S04]  /*bf40*/  STL.64 [R1+0x2938], R8 ;  /* 0x0029380801007387 */ /* 0x0041e80000100a00 */
[----:B0-----:R-:W2:Y:S04]  /*bf50*/  LDL R9, [R1+0x2c] ;  /* 0x00002c0001097983 */ /* 0x001ea80000100800 */
[----:B------:R-:W3:Y:S04]  /*bf60*/  LDL R8, [R1+0x24] ;  /* 0x0000240001087983 */ /* 0x000ee80000100800 */
[----:B--2---:R0:W-:Y:S04]  /*bf70*/  STL [R1+0x2940], R9 ;  /* 0x0029400901007387 */ /* 0x0041e80000100800 */
[----:B0-----:R-:W2:Y:S01]  /*bf80*/  LDL R9, [R1+0x18] ;  /* 0x0000180001097983 */ /* 0x001ea20000100800 */
[----:B------:R-:W-:-:S03]  /*bf90*/  IMAD R0, R12, UR5, RZ ;  /* 0x000000050c007c24 */ /* 0x000fc6000f8e02ff */
[----:B---3--:R-:W-:Y:S04]  /*bfa0*/  STL [R1+0x2944], R8 ;  /* 0x0029440801007387 */ /* 0x008fe80000100800 */
[----:B--2---:R0:W-:Y:S04]  /*bfb0*/  STL [R1+0x2948], R9 ;  /* 0x0029480901007387 */ /* 0x0041e80000100800 */
[----:B------:R-:W2:Y:S04]  /*bfc0*/  LDL R2, [R1+0xb0] ;  /* 0x0000b00001027983 */ /* 0x000ea80000100800 */
[----:B------:R-:W3:Y:S04]  /*bfd0*/  LDL R24, [R1+0xe8] ;  /* 0x0000e80001187983 */ /* 0x000ee80000100800 */
        /* <DEDUP_REMOVED lines=12> */
[----:B------:R-:W-:Y:S04]  /*c0a0*/  STL [R1+0x2fc], R4 ;  /* 0x0002fc0401007387 */ /* 0x000fe80000100800 */
[----:B------:R-:W4:Y:S04]  /*c0b0*/  LDL R12, [R1+0x40] ;  /* 0x00004000010c7983 */ /* 0x000f280000100800 */
[----:B------:R-:W-:Y:S01]  /*c0c0*/  STL [R1+0x2f8], R5 ;  /* 0x0002f80501007387 */ /* 0x000fe20000100800 */
[----:B0-----:R-:W-:-:S03]  /*c0d0*/  IMAD.WIDE R8, R6, 0x2, R14 ;  /* 0x0000000206087825 */ /* 0x001fc600078e020e */
[----:B------:R-:W-:Y:S04]  /*c0e0*/  STL [R1+0x2ec], R0 ;  /* 0x0002ec0001007387 */ /* 0x000fe80000100800 */
[----:B------:R0:W-:Y:S02]  /*c0f0*/  STL.64 [R1+0x28f0], R4 ;  /* 0x0028f00401007387 */ /* 0x0001e40000100a00 */
[----:B0-----:R-:W-:Y:S02]  /*c100*/  IMAD R4, R26, UR5, RZ ;  /* 0x000000051a047c24 */ /* 0x001fe4000f8e02ff */
[----:B------:R-:W2:Y:S04]  /*c110*/  LDL R5, [R1+0x3c] ;  /* 0x00003c0001057983 */ /* 0x000ea80000100800 */
[----:B------:R-:W-:Y:S04]  /*c120*/  STL [R1+0x2e8], R4 ;  /* 0x0002e80401007387 */ /* 0x000fe80000100800 */
[----:B------:R0:W-:Y:S04]  /*c130*/  STL.64 [R1+0x2e0], R8 ;  /* 0x0002e00801007387 */ /* 0x0001e80000100a00 */
[----:B0-----:R-:W3:Y:S02]  /*c140*/  LDL.LU R9, [R1+0x2948] ;  /* 0x0029480001097983 */ /* 0x001ee40000300800 */
[----:B---3--:R-:W-:-:S05]  /*c150*/  IMAD.WIDE R8, R9, 0x2, R14 ;  /* 0x0000000209087825 */ /* 0x008fca00078e020e */
[----:B------:R0:W-:Y:S04]  /*c160*/  STL.64 [R1+0x2d8], R8 ;  /* 0x0002d80801007387 */ /* 0x0001e80000100a00 */
[----:B0-----:R-:W3:Y:S02]  /*c170*/  LDL.LU R8, [R1+0x2944] ;  /* 0x0029440001087983 */ /* 0x001ee40000300800 */
[----:B---3--:R-:W-:-:S05]  /*c180*/  IMAD.WIDE R8, R8, 0x2, R14 ;  /* 0x0000000208087825 */ /* 0x008fca00078e020e */
[----:B------:R0:W-:Y:S04]  /*c190*/  STL.64 [R1+0x2d0], R8 ;  /* 0x0002d00801007387 */ /* 0x0001e80000100a00 */
[----:B0-----:R-:W3:Y:S01]  /*c1a0*/  LDL.LU R9, [R1+0x2940] ;  /* 0x0029400001097983 */ /* 0x001ee20000300800 */
[----:B--2---:R-:W-:-:S04]  /*c1b0*/  IMAD.WIDE R4, R5, 0x2, R14 ;  /* 0x0000000205047825 */ /* 0x004fc800078e020e */
[----:B---3--:R-:W-:-:S05]  /*c1c0*/  IMAD.WIDE R8, R9, 0x2, R14 ;  /* 0x0000000209087825 */ /* 0x008fca00078e020e */
[----:B------:R0:W-:Y:S04]  /*c1d0*/  STL.64 [R1+0x2c8], R8 ;  /* 0x0002c80801007387 */ /* 0x0001e80000100a00 */
[----:B0-----:R-:W2:Y:S04]  /*c1e0*/  LDL.LU.64 R8, [R1+0x2938] ;  /* 0x0029380001087983 */ /* 0x001ea80000300a00 */
[----:B------:R4:W-:Y:S02]  /*c1f0*/  STL.64 [R1+0x2c0], R4 ;  /* 0x0002c00401007387 */ /* 0x0009e40000100a00 */
[----:B----4-:R-:W-:-:S05]  /*c200*/  IMAD.WIDE R4, R12, 0x2, R14 ;  /* 0x000000020c047825 */ /* 0x010fca00078e020e */
[----:B------:R0:W-:Y:S02]  /*c210*/  STL.64 [R1+0x2b8], R4 ;  /* 0x0002b80401007387 */ /* 0x0001e40000100a00 */
[----:B0-----:R-:W-:-:S05]  /*c220*/  IMAD.WIDE R4, R25, 0x2, R14 ;  /* 0x0000000219047825 */ /* 0x001fca00078e020e */
[----:B------:R0:W-:Y:S02]  /*c230*/  STL.64 [R1+0x2b0], R4 ;  /* 0x0002b00401007387 */ /* 0x0001e40000100a00 */
[----:B0-----:R-:W-:-:S05]  /*c240*/  IMAD.WIDE R4, R27, 0x2, R14 ;  /* 0x000000021b047825 */ /* 0x001fca00078e020e */
[----:B------:R0:W-:Y:S01]  /*c250*/  STL.64 [R1+0x2a8], R4 ;  /* 0x0002a80401007387 */ /* 0x0001e20000100a00 */
[----:B------:R-:W-:Y:S01]  /*c260*/  IMAD R0, R3, UR5, RZ ;  /* 0x0000000503007c24 */ /* 0x000fe2000f8e02ff */
[----:B------:R-:W-:Y:S01]  /*c270*/  ULDC UR5, c[0x0][0x234] ;  /* 0x00008d0000057ab9 */ /* 0x000fe20000000800 */
[----:B0-----:R-:W-:-:S04]  /*c280*/  IMAD.WIDE R4, R19, 0x2, R14 ;  /* 0x0000000213047825 */ /* 0x001fc800078e020e */
[----:B--2---:R-:W-:-:S05]  /*c290*/  IMAD.WIDE R26, R8, 0x2, R14 ;  /* 0x00000002081a7825 */ /* 0x004fca00078e020e */
[----:B------:R0:W-:Y:S04]  /*c2a0*/  STL.64 [R1+0x2a0], R26 ;  /* 0x0002a01a01007387 */ /* 0x0001e80000100a00 */
[----:B------:R1:W-:Y:S01]  /*c2b0*/  STL.64 [R1+0x298], R4 ;  /* 0x0002980401007387 */ /* 0x0003e20000100a00 */
[----:B0-----:R-:W-:-:S04]  /*c2c0*/  IMAD.WIDE R26, R16, 0x2, R14 ;  /* 0x00000002101a7825 */ /* 0x001fc800078e020e */
[--C-:B-1----:R-:W-:Y:S01]  /*c2d0*/  IMAD.WIDE R4, R9, 0x2, R14.reuse ;  /* 0x0000000209047825 */ /* 0x102fe200078e020e */
[----:B------:R-:W-:Y:S03]  /*c2e0*/  STL.64 [R1+0x290], R26 ;  /* 0x0002901a01007387 */ /* 0x000fe60000100a00 */
[--C-:B------:R-:W-:Y:S01]  /*c2f0*/  IMAD.WIDE R8, R2, 0x2, R14.reuse ;  /* 0x0000000202087825 */ /* 0x100fe200078e020e */
[----:B------:R0:W-:Y:S03]  /*c300*/  STL.64 [R1+0x288], R4 ;  /* 0x0002880401007387 */ /* 0x0001e60000100a00 */
[--C-:B------:R-:W-:Y:S01]  /*c310*/  IMAD.WIDE R2, R24, 0x2, R14.reuse ;  /* 0x0000000218027825 */ /* 0x100fe200078e020e */
[----:B------:R1:W-:Y:S04]  /*c320*/  STL.64 [R1+0x280], R8 ;  /* 0x0002800801007387 */ /* 0x0003e80000100a00 */
[----:B------:R2:W-:Y:S01]  /*c330*/  STL.64 [R1+0x278], R2 ;  /* 0x0002780201007387 */ /* 0x0005e20000100a00 */
[----:B0-----:R-:W-:-:S04]  /*c340*/  IMAD.WIDE R4, R11, 0x2, R14 ;  /* 0x000000020b047825 */ /* 0x001fc800078e020e */
[--C-:B-1----:R-:W-:Y:S01]  /*c350*/  IMAD.WIDE R8, R23, 0x2, R14.reuse ;  /* 0x0000000217087825 */ /* 0x102fe200078e020e */
[----:B------:R0:W-:Y:S03]  /*c360*/  STL.64 [R1+0x270], R4 ;  /* 0x0002700401007387 */ /* 0x0001e60000100a00 */
[--C-:B--2---:R-:W-:Y:S01]  /*c370*/  IMAD.WIDE R2, R7, 0x2, R14.reuse ;  /* 0x0000000207027825 */ /* 0x104fe200078e020e */
        /* <DEDUP_REMOVED lines=13> */
[----:B------:R-:W-:Y:S01]  /*c450*/  STL.64 [R1+0x230], R2 ;  /* 0x0002300201007387 */ /* 0x000fe20000100a00 */
[----:B0-----:R-:W-:-:S04]  /*c460*/  IMAD.WIDE R4, R17, 0x2, R14 ;  /* 0x0000000211047825 */ /* 0x001fc800078e020e */
[--C-:B-1----:R-:W-:Y:S01]  /*c470*/  IMAD.WIDE R8, R28, 0x2, R14.reuse ;  /* 0x000000021c087825 */ /* 0x102fe200078e020e */
[----:B------:R0:W-:Y:S04]  /*c480*/  STL.64 [R1+0x228], R4 ;  /* 0x0002280401007387 */ /* 0x0001e80000100a00 */
[----:B0-----:R-:W2:Y:S04]  /*c490*/  LDL R4, [R1+0x3d0] ;  /* 0x0003d00001047983 */ /* 0x001ea80000100800 */
[----:B------:R-:W-:Y:S04]  /*c4a0*/  STL.64 [R1+0x220], R8 ;  /* 0x0002200801007387 */ /* 0x000fe80000100a00 */
[----:B------:R-:W2:Y:S01]  /*c4b0*/  LDL R5, [R1+0x3d4] ;  /* 0x0003d40001057983 */ /* 0x000ea20000100800 */
[----:B------:R-:W-:-:S05]  /*c4c0*/  IMAD.WIDE R2, R29, 0x2, R14 ;  /* 0x000000021d027825 */ /* 0x000fca00078e020e */
[----:B------:R-:W-:Y:S04]  /*c4d0*/  STL.64 [R1+0x218], R2 ;  /* 0x0002180201007387 */ /* 0x000fe80000100a00 */
[----:B--2---:R0:W-:Y:S04]  /*c4e0*/  STL.64 [R1+0x2920], R4 ;  /* 0x0029200401007387 */ /* 0x0041e80000100a00 */
[----:B0-----:R-:W2:Y:S04]  /*c4f0*/  LDL R5, [R1+0x3c8] ;  /* 0x0003c80001057983 */ /* 0x001ea80000100800 */
[----:B------:R-:W3:Y:S04]  /*c500*/  LDL R4, [R1+0x3bc] ;  /* 0x0003bc0001047983 */ /* 0x000ee80000100800 */
[----:B--2---:R0:W-:Y:S04]  /*c510*/  STL [R1+0x2928], R5 ;  /* 0x0029280501007387 */ /* 0x0041e80000100800 */
[----:B0-----:R-:W2:Y:S04]  /*c520*/  LDL R5, [R1+0x3b8] ;  /* 0x0003b80001057983 */ /* 0x001ea80000100800 */
[----:B---3--:R0:W-:Y:S04]  /*c530*/  STL [R1+0x292c], R4 ;  /* 0x00292c0401007387 */ /* 0x0081e80000100800 */
[----:B0-----:R-:W3:Y:S04]  /*c540*/  LDL R4, [R1+0x3b4] ;  /* 0x0003b40001047983 */ /* 0x001ee80000100800 */
[----:B--2---:R0:W-:Y:S04]  /*c550*/  STL [R1+0x2930], R5 ;  /* 0x0029300501007387 */ /* 0x0041e80000100800 */
[----:B0-----:R-:W2:Y:S04]  /*c560*/  LDL R5, [R1+0x3b0] ;  /* 0x0003b00001057983 */ /* 0x001ea80000100800 */
[----:B---3--:R2:W-:Y:S04]  /*c570*/  STL [R1+0x2934], R4 ;  /* 0x0029340401007387 */ /* 0x0085e80000100800 */
        /* <DEDUP_REMOVED lines=15> */
[----:B------:R-:W3:Y:S04]  /*c670*/  LDL.LU R21, [R1+0x434] ;  /* 0x0004340001157983 */ /* 0x000ee80000300800 */
[----:B------:R-:W4:Y:S04]  /*c680*/  LDL.LU R17, [R1+0x440] ;  /* 0x0004400001117983 */ /* 0x000f280000300800 */
[----:B------:R-:W4:Y:S04]  /*c690*/  LDL.LU R18, [R1+0x444] ;  /* 0x0004440001127983 */ /* 0x000f280000300800 */
[----:B------:R-:W3:Y:S01]  /*c6a0*/  LDL.LU R20, [R1+0x450] ;  /* 0x0004500001147983 */ /* 0x000ee20000300800 */
[----:B--2---:R-:W-:-:S03]  /*c6b0*/  IMAD.WIDE R4, R5, 0x2, R14 ;  /* 0x0000000205047825 */ /* 0x004fc600078e020e */
[----:B---3--:R0:W-:Y:S04]  /*c6c0*/  STL.64 [R1+0x2918], R20 ;  /* 0x0029181401007387 */ /* 0x0081e80000100a00 */
[----:B0-----:R-:W2:Y:S04]  /*c6d0*/  LDL R21, [R1+0x3cc] ;  /* 0x0003cc0001157983 */ /* 0x001ea80000100800 */
[----:B------:R-:W3:Y:S04]  /*c6e0*/  LDL.LU R22, [R1+0x454] ;  /* 0x0004540001167983 */ /* 0x000ee80000300800 */
[----:B------:R-:W3:Y:S04]  /*c6f0*/  LDL.LU R24, [R1+0x458] ;  /* 0x0004580001187983 */ /* 0x000ee80000300800 */
[----:B------:R-:W3:Y:S04]  /*c700*/  LDL.LU R28, [R1+0x45c] ;  /* 0x00045c00011c7983 */ /* 0x000ee80000300800 */
[----:B------:R-:W3:Y:S04]  /*c710*/  LDL.LU R29, [R1+0x468] ;  /* 0x00046800011d7983 */ /* 0x000ee80000300800 */
[----:B------:R0:W-:Y:S04]  /*c720*/  STL.64 [R1+0x210], R4 ;  /* 0x0002100401007387 */ /* 0x0001e80000100a00 */
[----:B0-----:R-:W4:Y:S02]  /*c730*/  LDL.LU R4, [R1+0x2934] ;  /* 0x0029340001047983 */ /* 0x001f240000300800 */
[----:B----4-:R-:W-:-:S05]  /*c740*/  IMAD.WIDE R4, R4, 0x2, R14 ;  /* 0x0000000204047825 */ /* 0x010fca00078e020e */
        /* <DEDUP_REMOVED lines=10> */
[----:B0-----:R-:W4:Y:S01]  /*c7f0*/  LDL.LU.64 R4, [R1+0x2920] ;  /* 0x0029200001047983 */ /* 0x001f220000300a00 */
[----:B--2---:R-:W-:-:S05]  /*c800*/  IMAD.WIDE R20, R21, 0x2, R14 ;  /* 0x0000000215147825 */ /* 0x004fca00078e020e */
[----:B------:R4:W-:Y:S02]  /*c810*/  STL.64 [R1+0x1e8], R20 ;  /* 0x0001e81401007387 */ /* 0x0009e40000100a00 */
[----:B----4-:R-:W-:-:S05]  /*c820*/  IMAD.WIDE R20, R4, 0x2, R14 ;  /* 0x0000000204147825 */ /* 0x010fca00078e020e */
[----:B------:R0:W-:Y:S02]  /*c830*/  STL.64 [R1+0x1e0], R20 ;  /* 0x0001e01401007387 */ /* 0x0001e40000100a00 */
[----:B0-----:R-:W-:-:S04]  /*c840*/  IMAD.WIDE R20, R5, 0x2, R14 ;  /* 0x0000000205147825 */ /* 0x001fc800078e020e */
[--C-:B------:R-:W-:Y:S01]  /*c850*/  IMAD.WIDE R4, R3, 0x2, R14.reuse ;  /* 0x0000000203047825 */ /* 0x100fe200078e020e */
[----:B------:R0:W-:Y:S04]  /*c860*/  STL.64 [R1+0x1d8], R20 ;  /* 0x0001d81401007387 */ /* 0x0001e80000100a00 */
[----:B------:R1:W-:Y:S01]  /*c870*/  STL.64 [R1+0x1d0], R4 ;  /* 0x0001d00401007387 */ /* 0x0003e20000100a00 */
[----:B0-----:R-:W-:-:S04]  /*c880*/  IMAD.WIDE R20, R26, 0x2, R14 ;  /* 0x000000021a147825 */ /* 0x001fc800078e020e */
[--C-:B-1----:R-:W-:Y:S01]  /*c890*/  IMAD.WIDE R4, R12, 0x2, R14.reuse ;  /* 0x000000020c047825 */ /* 0x102fe200078e020e */
[----:B------:R0:W-:Y:S04]  /*c8a0*/  STL.64 [R1+0x1c8], R20 ;  /* 0x0001c81401007387 */ /* 0x0001e80000100a00 */
[----:B------:R1:W-:Y:S04]  /*c8b0*/  STL.64 [R1+0x1c0], R4 ;  /* 0x0001c00401007387 */ /* 0x0003e80000100a00 */
[----:B------:R2:W-:Y:S01]  /*c8c0*/  STL.64 [R1+0x2870], R26 ;  /* 0x0028701a01007387 */ /* 0x0005e20000100a00 */
[----:B0-----:R-:W-:-:S04]  /*c8d0*/  IMAD.WIDE R20, R25, 0x2, R14 ;  /* 0x0000000219147825 */ /* 0x001fc800078e020e */
[--C-:B-1----:R-:W-:Y:S01]  /*c8e0*/  IMAD.WIDE R4, R27, 0x2, R14.reuse ;  /* 0x000000021b047825 */ /* 0x102fe200078e020e */
[----:B------:R0:W-:Y:S03]  /*c8f0*/  STL.64 [R1+0x1b8], R20 ;  /* 0x0001b81401007387 */ /* 0x0001e60000100a00 */
[--C-:B--2---:R-:W-:Y:S01]  /*c900*/  IMAD.WIDE R26, R19, 0x2, R14.reuse ;  /* 0x00000002131a7825 */ /* 0x104fe200078e020e */
[----:B------:R1:W-:Y:S03]  /*c910*/  STL.64 [R1+0x1b0], R4 ;  /* 0x0001b00401007387 */ /* 0x0003e60000100a00 */
[----:B0-----:R-:W-:-:S04]  /*c920*/  IMAD.WIDE R20, R8, 0x2, R14 ;  /* 0x0000000208147825 */ /* 0x001fc800078e020e */
[--C-:B-1----:R-:W-:Y:S01]  /*c930*/  IMAD.WIDE R4, R16, 0x2, R14.reuse ;  /* 0x0000000210047825 */ /* 0x102fe200078e020e */
[----:B------:R0:W-:Y:S04]  /*c940*/  STL.64 [R1+0x1a8], R20 ;  /* 0x0001a81401007387 */ /* 0x0001e80000100a00 */
[----:B------:R-:W-:Y:S04]  /*c950*/  STL.64 [R1+0x1a0], R26 ;  /* 0x0001a01a01007387 */ /* 0x000fe80000100a00 */
[----:B------:R1:W-:Y:S01]  /*c960*/  STL.64 [R1+0x2878], R8 ;  /* 0x0028780801007387 */ /* 0x0003e20000100a00 */
[----:B0-----:R-:W-:-:S03]  /*c970*/  IMAD.WIDE R20, R9, 0x2, R14 ;  /* 0x0000000209147825 */ /* 0x001fc600078e020e */
[----:B------:R0:W-:Y:S04]  /*c980*/  STL.64 [R1+0x198], R4 ;  /* 0x0001980401007387 */ /* 0x0001e80000100a00 */
[----:B------:R2:W-:Y:S04]  /*c990*/  STL.64 [R1+0x190], R20 ;  /* 0x0001901401007387 */ /* 0x0005e80000100a00 */
[----:B-1----:R-:W4:Y:S01]  /*c9a0*/  LDL R8, [R1+0x474] ;  /* 0x0004740001087983 */ /* 0x002f220000100800 */
[----:B0-----:R-:W-:-:S03]  /*c9b0*/  IMAD.WIDE R4, R2, 0x2, R14 ;  /* 0x0000000202047825 */ /* 0x001fc600078e020e */
[----:B------:R-:W4:Y:S01]  /*c9c0*/  LDL R9, [R1+0x480] ;  /* 0x0004800001097983 */ /* 0x000f220000100800 */
[----:B--2---:R-:W-:-:S03]  /*c9d0*/  IMAD.WIDE R20, R11, 0x2, R14 ;  /* 0x000000020b147825 */ /* 0x004fc600078e020e */
[----:B------:R0:W-:Y:S04]  /*c9e0*/  STL.64 [R1+0x188], R4 ;  /* 0x0001880401007387 */ /* 0x0001e80000100a00 */
[----:B------:R-:W2:Y:S04]  /*c9f0*/  LDL R26, [R1+0x484] ;  /* 0x00048400011a7983 */ /* 0x000ea80000100800 */
[----:B0-----:R-:W2:Y:S04]  /*ca00*/  LDL R4, [R1+0x488] ;  /* 0x0004880001047983 */ /* 0x001ea80000100800 */
[----:B------:R-:W2:Y:S04]  /*ca10*/  LDL R5, [R1+0x48c] ;  /* 0x00048c0001057983 */ /* 0x000ea80000100800 */
[----:B------:R0:W-:Y:S04]  /*ca20*/  STL.64 [R1+0x2880], R2 ;  /* 0x0028800201007387 */ /* 0x0001e80000100a00 */
[----:B------:R-:W2:Y:S04]  /*ca30*/  LDL R27, [R1+0x498] ;  /* 0x00049800011b7983 */ /* 0x000ea80000100800 */
[----:B0-----:R-:W3:Y:S04]  /*ca40*/  LDL R2, [R1+0x46c] ;  /* 0x00046c0001027983 */ /* 0x001ee80000100800 */
[----:B------:R-:W4:Y:S04]  /*ca50*/  LDL R3, [R1+0x470] ;  /* 0x0004700001037983 */ /* 0x000f280000100800 */
[----:B------:R0:W-:Y:S02]  /*ca60*/  STL.64 [R1+0x180], R20 ;  /* 0x0001801401007387 */ /* 0x0001e40000100a00 */
[----:B0-----:R-:W-:-:S05]  /*ca70*/  IMAD.WIDE R20, R7, 0x2, R14 ;  /* 0x0000000207147825 */ /* 0x001fca00078e020e */
[----:B------:R0:W-:Y:S04]  /*ca80*/  STL.64 [R1+0x178], R20 ;  /* 0x0001781401007387 */ /* 0x0001e80000100a00 */
[----:B0-----:R-:W2:Y:S04]  /*ca90*/  LDL.LU.64 R20, [R1+0x2918] ;  /* 0x0029180001147983 */ /* 0x001ea80000300a00 */
[----:B------:R0:W-:Y:S02]  /*caa0*/  STL.64 [R1+0x28f8], R6 ;  /* 0x0028f80601007387 */ /* 0x0001e40000100a00 */
[----:B0-----:R-:W-:-:S05]  /*cab0*/  IMAD.WIDE R6, R23, 0x2, R14 ;  /* 0x0000000217067825 */ /* 0x001fca00078e020e */
[----:B------:R0:W-:Y:S04]  /*cac0*/  STL.64 [R1+0x170], R6 ;  /* 0x0001700601007387 */ /* 0x0001e80000100a00 */
[----:B------:R-:W-:Y:S01]  /*cad0*/  STL.64 [R1+0x2888], R10 ;  /* 0x0028880a01007387 */ /* 0x000fe20000100a00 */
[----:B0-----:R-:W-:-:S05]  /*cae0*/  IMAD.WIDE R6, R10, 0x2, R14 ;  /* 0x000000020a067825 */ /* 0x001fca00078e020e */
[----:B------:R0:W-:Y:S04]  /*caf0*/  STL.64 [R1+0x168], R6 ;  /* 0x0001680601007387 */ /* 0x0001e80000100a00 */
[----:B------:R-:W-:Y:S01]  /*cb00*/  STL.64 [R1+0x2890], R12 ;  /* 0x0028900c01007387 */ /* 0x000fe20000100a00 */
[----:B0-----:R-:W-:-:S05]  /*cb10*/  IMAD.WIDE R6, R13, 0x2, R14 ;  /* 0x000000020d067825 */ /* 0x001fca00078e020e */
[----:B------:R0:W-:Y:S04]  /*cb20*/  STL.64 [R1+0x160], R6 ;  /* 0x0001600601007387 */ /* 0x0001e80000100a00 */
[----:B------:R-:W-:Y:S01]  /*cb30*/  STL.64 [R1+0x2898], R16 ;  /* 0x0028981001007387 */ /* 0x000fe20000100a00 */
[----:B0-----:R-:W-:-:S04]  /*cb40*/  IMAD.WIDE R6, R17, 0x2, R14 ;  /* 0x0000000211067825 */ /* 0x001fc800078e020e */
[----:B---3--:R-:W-:-:S04]  /*cb50*/  IMAD.WIDE R12, R2, 0x2, R14 ;  /* 0x00000002020c7825 */ /* 0x008fc800078e020e */
[----:B--2---:R-:W-:-:S05]  /*cb60*/  IMAD.WIDE R10, R21, 0x2, R14 ;  /* 0x00000002150a7825 */ /* 0x004fca00078e020e */
[----:B------:R0:W-:Y:S04]  /*cb70*/  STL.64 [R1+0x3c0], R10 ;  /* 0x0003c00a01007387 */ /* 0x0001e80000100a00 */
[----:B------:R1:W-:Y:S04]  /*cb80*/  STL.64 [R1+0x3d8], R6 ;  /* 0x0003d80601007387 */ /* 0x0003e80000100a00 */
[----:B------:R-:W-:Y:S01]  /*cb90*/  STL.64 [R1+0x28a0], R18 ;  /* 0x0028a01201007387 */ /* 0x000fe20000100a00 */
[----:B0-----:R-:W-:-:S04]  /*cba0*/  IMAD.WIDE R10, R18, 0x2, R14 ;  /* 0x00000002120a7825 */ /* 0x001fc800078e020e */
[--C-:B-1----:R-:W-:Y:S01]  /*cbb0*/  IMAD.WIDE R6, R20, 0x2, R14.reuse ;  /* 0x0000000214067825 */ /* 0x102fe200078e020e */
[----:B------:R0:W-:Y:S04]  /*cbc0*/  STL.64 [R1+0x3f0], R10 ;  /* 0x0003f00a01007387 */ /* 0x0001e80000100a00 */
[----:B------:R-:W-:Y:S04]  /*cbd0*/  STL.64 [R1+0x28a8], R20 ;  /* 0x0028a81401007387 */ /* 0x000fe80000100a00 */
[----:B------:R1:W-:Y:S01]  /*cbe0*/  STL.64 [R1+0x408], R6 ;  /* 0x0004080601007387 */ /* 0x0003e20000100a00 */
[----:B0-----:R-:W-:-:S03]  /*cbf0*/  IMAD.WIDE R10, R22, 0x2, R14 ;  /* 0x00000002160a7825 */ /* 0x001fc600078e020e */
[----:B------:R-:W-:Y:S04]  /*cc00*/  STL.64 [R1+0x28b0], R22 ;  /* 0x0028b01601007387 */ /* 0x000fe80000100a00 */
[----:B------:R0:W-:Y:S01]  /*cc10*/  STL.64 [R1+0x420], R10 ;  /* 0x0004200a01007387 */ /* 0x0001e20000100a00 */
[----:B-1----:R-:W-:-:S03]  /*cc20*/  IMAD.WIDE R6, R24, 0x2, R14 ;  /* 0x0000000218067825 */ /* 0x002fc600078e020e */
[----:B------:R-:W-:Y:S04]  /*cc30*/  STL.64 [R1+0x28b8], R24 ;  /* 0x0028b81801007387 */ /* 0x000fe80000100a00 */
[----:B------:R1:W-:Y:S01]  /*cc40*/  STL.64 [R1+0x438], R6 ;  /* 0x0004380601007387 */ /* 0x0003e20000100a00 */
[----:B0-----:R-:W-:-:S03]  /*cc50*/  IMAD.WIDE R10, R28, 0x2, R14 ;  /* 0x000000021c0a7825 */ /* 0x001fc600078e020e */
[----:B------:R-:W-:Y:S01]  /*cc60*/  STL.64 [R1+0x28c0], R28 ;  /* 0x0028c01c01007387 */ /* 0x000fe20000100a00 */
[----:B-1----:R-:W-:-:S03]  /*cc70*/  IMAD.WIDE R6, R29, 0x2, R14 ;  /* 0x000000021d067825 */ /* 0x002fc600078e020e */
[----:B------:R4:W-:Y:S04]  /*cc80*/  STL.64 [R1+0x448], R10 ;  /* 0x0004480a01007387 */ /* 0x0009e80000100a00 */
[----:B------:R0:W-:Y:S04]  /*cc90*/  STL.64 [R1+0x460], R6 ;  /* 0x0004600601007387 */ /* 0x0001e80000100a00 */
[----:B------:R-:W-:Y:S01]  /*cca0*/  STL.64 [R1+0x478], R12 ;  /* 0x0004780c01007387 */ /* 0x000fe20000100a00 */
[----:B----4-:R-:W-:-:S04]  /*ccb0*/  IMAD.WIDE R10, R3, 0x2, R14 ;  /* 0x00000002030a7825 */ /* 0x010fc800078e020e */
[--C-:B0-----:R-:W-:Y:S01]  /*ccc0*/  IMAD.WIDE R6, R8, 0x2, R14.reuse ;  /* 0x0000000208067825 */ /* 0x101fe200078e020e */
[----:B------:R-:W-:Y:S03]  /*ccd0*/  STL.64 [R1+0x490], R10 ;  /* 0x0004900a01007387 */ /* 0x000fe60000100a00 */
[--C-:B------:R-:W-:Y:S01]  /*cce0*/  IMAD.WIDE R2, R9, 0x2, R14.reuse ;  /* 0x0000000209027825 */ /* 0x100fe200078e020e */
[----:B------:R0:W-:Y:S03]  /*ccf0*/  STL.64 [R1+0x4a8], R6 ;  /* 0x0004a80601007387 */ /* 0x0001e60000100a00 */
[--C-:B------:R-:W-:Y:S01]  /*cd00*/  IMAD.WIDE R8, R26, 0x2, R14.reuse ;  /* 0x000000021a087825 */ /* 0x100fe200078e020e */
[----:B------:R1:W-:Y:S04]  /*cd10*/  STL.64 [R1+0x4b8], R2 ;  /* 0x0004b80201007387 */ /* 0x0003e80000100a00 */
[----:B------:R-:W-:Y:S01]  /*cd20*/  STL.64 [R1+0x4d0], R8 ;  /* 0x0004d00801007387 */ /* 0x000fe20000100a00 */
[----:B0-----:R-:W-:-:S03]  /*cd30*/  IMAD.WIDE R6, R4, 0x2, R14 ;  /* 0x0000000204067825 */ /* 0x001fc600078e020e */
[----:B------:R-:W2:Y:S01]  /*cd40*/  LDL R4, [R1+0x49c] ;  /* 0x00049c0001047983 */ /* 0x000ea20000100800 */
[----:B-1----:R-:W-:-:S03]  /*cd50*/  IMAD.WIDE R2, R5, 0x2, R14 ;  /* 0x0000000205027825 */ /* 0x002fc600078e020e */
[----:B------:R-:W-:Y:S04]  /*cd60*/  STL.64 [R1+0x4e8], R6 ;  /* 0x0004e80601007387 */ /* 0x000fe80000100a00 */
[----:B------:R-:W3:Y:S04]  /*cd70*/  LDL R5, [R1+0x4a0] ;  /* 0x0004a00001057983 */ /* 0x000ee80000100800 */
[----:B------:R0:W-:Y:S04]  /*cd80*/  STL.64 [R1+0x500], R2 ;  /* 0x0005000201007387 */ /* 0x0001e80000100a00 */
[----:B------:R-:W4:Y:S04]  /*cd90*/  LDL R29, [R1+0x4c4] ;  /* 0x0004c400011d7983 */ /* 0x000f280000100800 */
[----:B------:R-:W2:Y:S01]  /*cda0*/  LDL R28, [R1+0x4c0] ;  /* 0x0004c000011c7983 */ /* 0x000ea20000100800 */
[----:B0-----:R-:W-:-:S05]  /*cdb0*/  IMAD.WIDE R2, R27, 0x2, R14 ;  /* 0x000000021b027825 */ /* 0x001fca00078e020e */
[----:B------:R-:W-:Y:S04]  /*cdc0*/  STL.64 [R1+0x518], R2 ;  /* 0x0005180201007387 */ /* 0x000fe80000100a00 */
[----:B----4-:R0:W-:Y:S04]  /*cdd0*/  STL [R1+0x2908], R29 ;  /* 0x0029081d01007387 */ /* 0x0101e80000100800 */
[----:B0-----:R-:W4:Y:S04]  /*cde0*/  LDL R29, [R1+0x4b4] ;  /* 0x0004b400011d7983 */ /* 0x001f280000100800 */
[----:B--2---:R0:W-:Y:S04]  /*cdf0*/  STL [R1+0x290c], R28 ;  /* 0x00290c1c01007387 */ /* 0x0041e80000100800 */
[----:B0-----:R-:W2:Y:S04]  /*ce00*/  LDL R28, [R1+0x4b0] ;  /* 0x0004b000011c7983 */ /* 0x001ea80000100800 */
[----:B----4-:R0:W-:Y:S04]  /*ce10*/  STL [R1+0x2910], R29 ;  /* 0x0029101d01007387 */ /* 0x0101e80000100800 */
[----:B0-----:R-:W4:Y:S01]  /*ce20*/  LDL R29, [R1+0x4a4] ;  /* 0x0004a400011d7983 */ /* 0x001f220000100800 */
[----:B------:R-:W-:-:S03]  /*ce30*/  IMAD.WIDE R26, R4, 0x2, R14 ;  /* 0x00000002041a7825 */ /* 0x000fc600078e020e */
[----:B--2---:R-:W-:Y:S01]  /*ce40*/  STL [R1+0x2914], R28 ;  /* 0x0029141c01007387 */ /* 0x004fe20000100800 */
[----:B---3--:R-:W-:-:S03]  /*ce50*/  IMAD.WIDE R4, R5, 0x2, R14 ;  /* 0x0000000205047825 */ /* 0x008fc600078e020e */
        /* <DEDUP_REMOVED lines=20> */
[----:B------:R0:W-:Y:S04]  /*cfa0*/  STL.64 [R1+0x528], R26 ;  /* 0x0005281a01007387 */ /* 0x0001e80000100a00 */
[----:B0-----:R-:W3:Y:S04]  /*cfb0*/  LDL R26, [R1+0x38c] ;  /* 0x00038c00011a7983 */ /* 0x001ee80000100800 */
[----:B------:R0:W-:Y:S04]  /*cfc0*/  STL.64 [R1+0x530], R4 ;  /* 0x0005300401007387 */ /* 0x0001e80000100a00 */
[----:B------:R-:W3:Y:S04]  /*cfd0*/  LDL R27, [R1+0x384] ;  /* 0x00038400011b7983 */ /* 0x000ee80000100800 */
[----:B0-----:R-:W3:Y:S04]  /*cfe0*/  LDL R4, [R1+0x37c] ;  /* 0x00037c0001047983 */ /* 0x001ee80000100800 */
[----:B------:R-:W3:Y:S01]  /*cff0*/  LDL R5, [R1+0x374] ;  /* 0x0003740001057983 */ /* 0x000ee20000100800 */
        /* <DEDUP_REMOVED lines=13> */
[----:B------:R2:W-:Y:S02]  /*d0d0*/  STL.64 [R1+0x558], R28 ;  /* 0x0005581c01007387 */ /* 0x0005e40000100a00 */
[----:B--2---:R-:W-:-:S05]  /*d0e0*/  IMAD.WIDE R28, R24, 0x2, R14 ;  /* 0x00000002181c7825 */ /* 0x004fca00078e020e */
[----:B------:R3:W-:Y:S02]  /*d0f0*/  STL.64 [R1+0x560], R28 ;  /* 0x0005601c01007387 */ /* 0x0007e40000100a00 */
[----:B---3--:R-:W-:-:S04]  /*d100*/  IMAD.WIDE R28, R25, 0x2, R14 ;  /* 0x00000002191c7825 */ /* 0x008fc800078e020e */
[--C-:B------:R-:W-:Y:S01]  /*d110*/  IMAD.WIDE R24, R22, 0x2, R14.reuse ;  /* 0x0000000216187825 */ /* 0x100fe200078e020e */
[----:B------:R0:W-:Y:S03]  /*d120*/  STL.64 [R1+0x568], R28 ;  /* 0x0005681c01007387 */ /* 0x0001e60000100a00 */
[--C-:B------:R-:W-:Y:S01]  /*d130*/  IMAD.WIDE R22, R23, 0x2, R14.reuse ;  /* 0x0000000217167825 */ /* 0x100fe200078e020e */
[----:B------:R1:W-:Y:S04]  /*d140*/  STL.64 [R1+0x570], R24 ;  /* 0x0005701801007387 */ /* 0x0003e80000100a00 */
[----:B------:R2:W-:Y:S01]  /*d150*/  STL.64 [R1+0x580], R22 ;  /* 0x0005801601007387 */ /* 0x0005e20000100a00 */
[----:B0-----:R-:W-:-:S04]  /*d160*/  IMAD.WIDE R28, R20, 0x2, R14 ;  /* 0x00000002141c7825 */ /* 0x001fc800078e020e */
[--C-:B-1----:R-:W-:Y:S01]  /*d170*/  IMAD.WIDE R24, R21, 0x2, R14.reuse ;  /* 0x0000000215187825 */ /* 0x102fe200078e020e */
[----:B------:R-:W-:Y:S03]  /*d180*/  STL.64 [R1+0x588], R28 ;  /* 0x0005881c01007387 */ /* 0x000fe60000100a00 */
[--C-:B--2---:R-:W-:Y:S01]  /*d190*/  IMAD.WIDE R22, R18, 0x2, R14.reuse ;  /* 0x0000000212167825 */ /* 0x104fe200078e020e */
[----:B------:R-:W-:Y:S03]  /*d1a0*/  STL.64 [R1+0x598], R24 ;  /* 0x0005981801007387 */ /* 0x000fe60000100a00 */
[--C-:B------:R-:W-:Y:S01]  /*d1b0*/  IMAD.WIDE R20, R19, 0x2, R14.reuse ;  /* 0x0000000213147825 */ /* 0x100fe200078e020e */
        /* <DEDUP_REMOVED lines=22> */
[----:B------:R-:W2:Y:S04]  /*d320*/  LDL R8, [R1+0x36c] ;  /* 0x00036c0001087983 */ /* 0x000ea80000100800 */
[----:B------:R0:W-:Y:S04]  /*d330*/  STL.64 [R1+0x638], R10 ;  /* 0x0006380a01007387 */ /* 0x0001e80000100a00 */
[----:B------:R-:W3:Y:S04]  /*d340*/  LDL R9, [R1+0x364] ;  /* 0x0003640001097983 */ /* 0x000ee80000100800 */
[----:B------:R1:W-:Y:S01]  /*d350*/  STL.64 [R1+0x648], R6 ;  /* 0x0006480601007387 */ /* 0x0003e20000100a00 */
[----:B0-----:R-:W-:-:S04]  /*d360*/  IMAD.WIDE R10, R27, 0x2, R14 ;  /* 0x000000021b0a7825 */ /* 0x001fc800078e020e */
[----:B-1----:R-:W-:-:S04]  /*d370*/  IMAD.WIDE R6, R3, 0x2, R14 ;  /* 0x0000000203067825 */ /* 0x002fc800078e020e */
[--C-:B------:R-:W-:Y:S01]  /*d380*/  IMAD.WIDE R2, R26, 0x2, R14.reuse ;  /* 0x000000021a027825 */ /* 0x100fe200078e020e */
[----:B------:R0:W-:Y:S04]  /*d390*/  STL.64 [R1+0x650], R6 ;  /* 0x0006500601007387 */ /* 0x0001e80000100a00 */
[----:B------:R1:W-:Y:S04]  /*d3a0*/  STL.64 [R1+0x660], R2 ;  /* 0x0006600201007387 */ /* 0x0003e80000100a00 */
[----:B------:R-:W-:Y:S01]  /*d3b0*/  STL.64 [R1+0x670], R10 ;  /* 0x0006700a01007387 */ /* 0x000fe20000100a00 */
[----:B0-----:R-:W-:-:S03]  /*d3c0*/  IMAD.WIDE R6, R4, 0x2, R14 ;  /* 0x0000000204067825 */ /* 0x001fc600078e020e */
[----:B------:R-:W4:Y:S01]  /*d3d0*/  LDL R26, [R1+0x354] ;  /* 0x00035400011a7983 */ /* 0x000f220000100800 */
[----:B-1----:R-:W-:-:S03]  /*d3e0*/  IMAD.WIDE R2, R5, 0x2, R14 ;  /* 0x0000000205027825 */ /* 0x002fc600078e020e */
[----:B------:R0:W-:Y:S04]  /*d3f0*/  STL.64 [R1+0x678], R6 ;  /* 0x0006780601007387 */ /* 0x0001e80000100a00 */
[----:B------:R-:W4:Y:S04]  /*d400*/  LDL R27, [R1+0x34c] ;  /* 0x00034c00011b7983 */ /* 0x000f280000100800 */
[----:B------:R-:W-:Y:S04]  /*d410*/  STL.64 [R1+0x680], R2 ;  /* 0x0006800201007387 */ /* 0x000fe80000100a00 */
[----:B0-----:R-:W2:Y:S04]  /*d420*/  LDL R7, [R1+0x340] ;  /* 0x0003400001077983 */ /* 0x001ea80000100800 */
[----:B------:R-:W4:Y:S04]  /*d430*/  LDL R28, [R1+0x348] ;  /* 0x00034800011c7983 */ /* 0x000f280000100800 */
[----:B------:R-:W3:Y:S04]  /*d440*/  LDL R6, [R1+0x344] ;  /* 0x0003440001067983 */ /* 0x000ee80000100800 */
[----:B--2---:R0:W-:Y:S04]  /*d450*/  STL [R1+0x2900], R7 ;  /* 0x0029000701007387 */ /* 0x0041e80000100800 */
[----:B0-----:R-:W2:Y:S01]  /*d460*/  LDL R7, [R1+0x35c] ;  /* 0x00035c0001077983 */ /* 0x001ea20000100800 */
[----:B------:R-:W-:-:S03]  /*d470*/  IMAD.WIDE R2, R8, 0x2, R14 ;  /* 0x0000000208027825 */ /* 0x000fc600078e020e */
[----:B---3--:R-:W-:Y:S01]  /*d480*/  STL [R1+0x2904], R6 ;  /* 0x0029040601007387 */ /* 0x008fe20000100800 */
[----:B------:R-:W-:-:S03]  /*d490*/  IMAD.WIDE R8, R9, 0x2, R14 ;  /* 0x0000000209087825 */ /* 0x000fc600078e020e */
        /* <DEDUP_REMOVED lines=23> */
[----:B--2---:R-:W-:-:S05]  /*d610*/  IMAD.WIDE R6, R7, 0x2, R14 ;  /* 0x0000000207067825 */ /* 0x004fca00078e020e */
[----:B------:R4:W-:Y:S02]  /*d620*/  STL.64 [R1+0x6a0], R6 ;  /* 0x0006a00601007387 */ /* 0x0009e40000100a00 */
[----:B----4-:R-:W-:-:S05]  /*d630*/  IMAD.WIDE R6, R26, 0x2, R14 ;  /* 0x000000021a067825 */ /* 0x010fca00078e020e */
[----:B------:R0:W-:Y:S04]  /*d640*/  STL.64 [R1+0x6a8], R6 ;  /* 0x0006a80601007387 */ /* 0x0001e80000100a00 */
[----:B------:R-:W2:Y:S01]  /*d650*/  LDL.LU R26, [R1+0x18] ;  /* 0x00001800011a7983 */ /* 0x000ea20000300800 */
[----:B0-----:R-:W-:-:S03]  /*d660*/  IMAD.WIDE R6, R27, 0x2, R14 ;  /* 0x000000021b067825 */ /* 0x001fc600078e020e */
[----:B------:R-:W4:Y:S04]  /*d670*/  LDL.LU R27, [R1+0x24] ;  /* 0x00002400011b7983 */ /* 0x000f280000300800 */
[----:B------:R0:W-:Y:S02]  /*d680*/  STL.64 [R1+0x6b0], R6 ;  /* 0x0006b00601007387 */ /* 0x0001e40000100a00 */
[----:B0-----:R-:W-:-:S05]  /*d690*/  IMAD.WIDE R6, R28, 0x2, R14 ;  /* 0x000000021c067825 */ /* 0x001fca00078e020e */
[----:B------:R0:W-:Y:S04]  /*d6a0*/  STL.64 [R1+0x6b8], R6 ;  /* 0x0006b80601007387 */ /* 0x0001e80000100a00 */
[----:B0-----:R-:W3:Y:S02]  /*d6b0*/  LDL.LU R6, [R1+0x2904] ;  /* 0x0029040001067983 */ /* 0x001ee40000300800 */
[----:B---3--:R-:W-:-:S05]  /*d6c0*/  IMAD.WIDE R6, R6, 0x2, R14 ;  /* 0x0000000206067825 */ /* 0x008fca00078e020e */
[----:B------:R0:W-:Y:S04]  /*d6d0*/  STL.64 [R1+0x6c0], R6 ;  /* 0x0006c00601007387 */ /* 0x0001e80000100a00 */
[----:B0-----:R-:W3:Y:S01]  /*d6e0*/  LDL.LU R7, [R1+0x2900] ;  /* 0x0029000001077983 */ /* 0x001ee20000300800 */
[----:B------:R-:W-:-:S04]  /*d6f0*/  IMAD.WIDE R28, R29, 0x2, R14 ;  /* 0x000000021d1c7825 */ /* 0x000fc800078e020e */
[----:B---3--:R-:W-:-:S05]  /*d700*/  IMAD.WIDE R6, R7, 0x2, R14 ;  /* 0x0000000207067825 */ /* 0x008fca00078e020e */
[----:B------:R0:W-:Y:S02]  /*d710*/  STL.64 [R1+0x6c8], R6 ;  /* 0x0006c80601007387 */ /* 0x0001e40000100a00 */
[----:B0-----:R-:W-:-:S04]  /*d720*/  IMAD.WIDE R6, R4, 0x2, R14 ;  /* 0x0000000204067825 */ /* 0x001fc800078e020e */
[--C-:B------:R-:W-:Y:S01]  /*d730*/  IMAD.WIDE R4, R5, 0x2, R14.reuse ;  /* 0x0000000205047825 */ /* 0x100fe200078e020e */
[----:B------:R0:W-:Y:S04]  /*d740*/  STL.64 [R1+0x6d0], R6 ;  /* 0x0006d00601007387 */ /* 0x0001e80000100a00 */
[----:B0-----:R-:W3:Y:S04]  /*d750*/  LDL.LU.64 R6, [R1+0x28f8] ;  /* 0x0028f80001067983 */ /* 0x001ee80000300a00 */
[----:B------:R0:W-:Y:S04]  /*d760*/  STL.64 [R1+0x6d8], R4 ;  /* 0x0006d80401007387 */ /* 0x0001e80000100a00 */
[----:B0-----:R-:W2:Y:S04]  /*d770*/  LDL.LU.64 R4, [R1+0x28f0] ;  /* 0x0028f00001047983 */ /* 0x001ea80000300a00 */
[----:B------:R0:W-:Y:S02]  /*d780*/  STL.64 [R1+0x6e0], R28 ;  /* 0x0006e01c01007387 */ /* 0x0001e40000100a00 */
[----:B0-----:R-:W-:-:S05]  /*d790*/  IMAD.WIDE R28, R24, 0x2, R14 ;  /* 0x00000002181c7825 */ /* 0x001fca00078e020e */
[----:B------:R0:W-:Y:S02]  /*d7a0*/  STL.64 [R1+0x6e8], R28 ;  /* 0x0006e81c01007387 */ /* 0x0001e40000100a00 */
[----:B0-----:R-:W-:-:S04]  /*d7b0*/  IMAD.WIDE R28, R25, 0x2, R14 ;  /* 0x00000002191c7825 */ /* 0x001fc800078e020e */
[--C-:B------:R-:W-:Y:S01]  /*d7c0*/  IMAD.WIDE R24, R22, 0x2, R14.reuse ;  /* 0x0000000216187825 */ /* 0x100fe200078e020e */
[----:B------:R0:W-:Y:S04]  /*d7d0*/  STL.64 [R1+0x6f0], R28 ;  /* 0x0006f01c01007387 */ /* 0x0001e80000100a00 */
[----:B------:R1:W-:Y:S01]  /*d7e0*/  STL.64 [R1+0x6f8], R24 ;  /* 0x0006f81801007387 */ /* 0x0003e20000100a00 */
[----:B0-----:R-:W-:-:S04]  /*d7f0*/  IMAD.WIDE R28, R23, 0x2, R14 ;  /* 0x00000002171c7825 */ /* 0x001fc800078e020e */
[--C-:B------:R-:W-:Y:S01]  /*d800*/  IMAD.WIDE R22, R20, 0x2, R14.reuse ;  /* 0x0000000214167825 */ /* 0x100fe200078e020e */
[----:B------:R-:W-:Y:S03]  /*d810*/  STL.64 [R1+0x700], R28 ;  /* 0x0007001c01007387 */ /* 0x000fe60000100a00 */
[--C-:B-1----:R-:W-:Y:S01]  /*d820*/  IMAD.WIDE R24, R21, 0x2, R14.reuse ;  /* 0x0000000215187825 */ /* 0x102fe200078e020e */
[----:B------:R0:W-:Y:S03]  /*d830*/  STL.64 [R1+0x708], R22 ;  /* 0x0007081601007387 */ /* 0x0001e60000100a00 */
[--C-:B------:R-:W-:Y:S01]  /*d840*/  IMAD.WIDE R20, R18, 0x2, R14.reuse ;  /* 0x0000000212147825 */ /* 0x100fe200078e020e */
[----:B------:R-:W-:Y:S04]  /*d850*/  STL.64 [R1+0x710], R24 ;  /* 0x0007101801007387 */ /* 0x000fe80000100a00 */
        /* <DEDUP_REMOVED lines=12> */
[--C-:B--2---:R-:W-:Y:S02]  /*d920*/  IMAD.WIDE R16, R4, 0x2, R14.reuse ;  /* 0x0000000204107825 */ /* 0x104fe400078e020e */
[----:B------:R-:W2:Y:S04]  /*d930*/  LDL.LU R4, [R1+0x28e8] ;  /* 0x0028e80001047983 */ /* 0x000ea80000300800 */
[----:B------:R0:W-:Y:S02]  /*d940*/  STL.64 [R1+0x748], R12 ;  /* 0x0007480c01007387 */ /* 0x0001e40000100a00 */
[----:B0-----:R-:W-:-:S02]  /*d950*/  IMAD.WIDE R12, R5, 0x2, R14 ;  /* 0x00000002050c7825 */ /* 0x001fc400078e020e */
[----:B------:R-:W2:Y:S04]  /*d960*/  LDL.LU R5, [R1+0x28e4] ;  /* 0x0028e40001057983 */ /* 0x000ea80000300800 */
        /* <DEDUP_REMOVED lines=11> */
[----:B------:R-:W-:Y:S01]  /*da20*/  IMAD.WIDE R8, R0, 0x2, R14 ;  /* 0x0000000200087825 */ /* 0x000fe200078e020e */
[----:B------:R-:W-:Y:S04]  /*da30*/  STL.64 [R1+0x788], R10 ;  /* 0x0007880a01007387 */ /* 0x000fe80000100a00 */
[----:B---3--:R-:W-:Y:S04]  /*da40*/  STL [R1+0x28c8], R7 ;  /* 0x0028c80701007387 */ /* 0x008fe80000100800 */
[----:B------:R0:W-:Y:S01]  /*da50*/  STL.64 [R1+0x780], R8 ;  /* 0x0007800801007387 */ /* 0x0001e20000100a00 */
[----:B--2---:R-:W-:-:S04]  /*da60*/  IMAD.WIDE R2, R6, 0x2, R4 ;  /* 0x0000000206027825 */ /* 0x004fc800078e0204 */
[--C-:B0-----:R-:W-:Y:S01]  /*da70*/  IMAD.WIDE R8, R26, 0x2, R4.reuse ;  /* 0x000000021a087825 */ /* 0x101fe200078e0204 */
[----:B------:R4:W-:Y:S04]  /*da80*/  STL.64 [R1+0x158], R2 ;  /* 0x0001580201007387 */ /* 0x0009e80000100a00 */
[----:B------:R-:W2:Y:S04]  /*da90*/  LDL.LU R7, [R1+0x58] ;  /* 0x0000580001077983 */ /* 0x000ea80000300800 */
[----:B------:R-:W-:Y:S04]  /*daa0*/  STL.64 [R1+0x150], R8 ;  /* 0x0001500801007387 */ /* 0x000fe80000100a00 */
[----:B------:R-:W3:Y:S01]  /*dab0*/  LDL.LU R6, [R1+0x60] ;  /* 0x0000600001067983 */ /* 0x000ee20000300800 */
[----:B----4-:R-:W-:-:S05]  /*dac0*/  IMAD.WIDE R2, R27, 0x2, R4 ;  /* 0x000000021b027825 */ /* 0x010fca00078e0204 */
[----:B------:R-:W-:Y:S04]  /*dad0*/  STL.64 [R1+0x148], R2 ;  /* 0x0001480201007387 */ /* 0x000fe80000100a00 */
[----:B---3--:R0:W-:Y:S04]  /*dae0*/  STL [R1+0x28cc], R6 ;  /* 0x0028cc0601007387 */ /* 0x0081e80000100800 */
[----:B0-----:R-:W3:Y:S04]  /*daf0*/  LDL.LU R6, [R1+0x4c] ;  /* 0x00004c0001067983 */ /* 0x001ee80000300800 */
[----:B--2---:R0:W-:Y:S04]  /*db00*/  STL [R1+0x28d0], R7 ;  /* 0x0028d00701007387 */ /* 0x0041e80000100800 */
[----:B0-----:R-:W2:Y:S04]  /*db10*/  LDL.LU R7, [R1+0x48] ;  /* 0x0000480001077983 */ /* 0x001ea80000300800 */
[----:B---3--:R0:W-:Y:S04]  /*db20*/  STL [R1+0x28d4], R6 ;  /* 0x0028d40601007387 */ /* 0x0081e80000100800 */
[----:B0-----:R-:W3:Y:S04]  /*db30*/  LDL.LU R6, [R1+0x40] ;  /* 0x0000400001067983 */ /* 0x001ee80000300800 */
[----:B--2---:R0:W-:Y:S04]  /*db40*/  STL [R1+0x28d8], R7 ;  /* 0x0028d80701007387 */ /* 0x0041e80000100800 */
[----:B0-----:R-:W2:Y:S04]  /*db50*/  LDL.LU R7, [R1+0x3c] ;  /* 0x00003c0001077983 */ /* 0x001ea80000300800 */
[----:B---3--:R0:W-:Y:S04]  /*db60*/  STL [R1+0x28dc], R6 ;  /* 0x0028dc0601007387 */ /* 0x0081e80000100800 */
[----:B0-----:R-:W3:Y:S04]  /*db70*/  LDL.LU R6, [R1+0x2c] ;  /* 0x00002c0001067983 */ /* 0x001ee80000300800 */
[----:B--2---:R3:W-:Y:S04]  /*db80*/  STL [R1+0x28e0], R7 ;  /* 0x0028e00701007387 */ /* 0x0047e80000100800 */
[----:B------:R-:W2:Y:S04]  /*db90*/  LDL.LU R14, [R1+0x7c] ;  /* 0x00007c00010e7983 */ /* 0x000ea80000300800 */
        /* <DEDUP_REMOVED lines=23> */
[----:B---3--:R-:W-:-:S05]  /*dd10*/  IMAD.WIDE R6, R6, 0x2, R4 ;  /* 0x0000000206067825 */ /* 0x008fca00078e0204 */
[----:B------:R0:W-:Y:S04]  /*dd20*/  STL.64 [R1+0x140], R6 ;  /* 0x0001400601007387 */ /* 0x0001e80000100a00 */
[----:B0-----:R-:W3:Y:S02]  /*dd30*/  LDL.LU R7, [R1+0x28e0] ;  /* 0x0028e00001077983 */ /* 0x001ee40000300800 */
        /* <DEDUP_REMOVED lines=16> */
[----:B------:R2:W-:Y:S02]  /*de40*/  STL.64 [R1+0x110], R6 ;  /* 0x0001100601007387 */ /* 0x0005e40000100a00 */
[----:B--2---:R-:W-:-:S05]  /*de50*/  IMAD.WIDE R6, R14, 0x2, R4 ;  /* 0x000000020e067825 */ /* 0x004fca00078e0204 */
[----:B------:R4:W-:Y:S02]  /*de60*/  STL.64 [R1+0x108], R6 ;  /* 0x0001080601007387 */ /* 0x0009e40000100a00 */
[----:B----4-:R-:W-:-:S04]  /*de70*/  IMAD.WIDE R6, R28, 0x2, R4 ;  /* 0x000000021c067825 */ /* 0x010fc800078e0204 */
[--C-:B------:R-:W-:Y:S01]  /*de80*/  IMAD.WIDE R28, R29, 0x2, R4.reuse ;  /* 0x000000021d1c7825 */ /* 0x100fe200078e0204 */
[----:B------:R0:W-:Y:S04]  /*de90*/  STL.64 [R1+0x100], R6 ;  /* 0x0001000601007387 */ /* 0x0001e80000100a00 */
[----:B0-----:R-:W2:Y:S04]  /*dea0*/  LDL.LU R7, [R1+0x28c8] ;  /* 0x0028c80001077983 */ /* 0x001ea80000300800 */
[----:B------:R0:W-:Y:S02]  /*deb0*/  STL.64 [R1+0xf8], R28 ;  /* 0x0000f81c01007387 */ /* 0x0001e40000100a00 */
[----:B0-----:R-:W-:-:S04]  /*dec0*/  IMAD.WIDE R28, R24, 0x2, R4 ;  /* 0x00000002181c7825 */ /* 0x001fc800078e0204 */
[--C-:B------:R-:W-:Y:S01]  /*ded0*/  IMAD.WIDE R24, R25, 0x2, R4.reuse ;  /* 0x0000000219187825 */ /* 0x100fe200078e0204 */
[----:B------:R0:W-:Y:S04]  /*dee0*/  STL.64 [R1+0xf0], R28 ;  /* 0x0000f01c01007387 */ /* 0x0001e80000100a00 */
[----:B0-----:R-:W3:Y:S04]  /*def0*/  LDL.LU.64 R28, [R1+0x28c0] ;  /* 0x0028c000011c7983 */ /* 0x001ee80000300a00 */
[----:B------:R0:W-:Y:S02]  /*df00*/  STL.64 [R1+0xe8], R24 ;  /* 0x0000e81801007387 */ /* 0x0001e40000100a00 */
[----:B0-----:R-:W-:-:S04]  /*df10*/  IMAD.WIDE R24, R22, 0x2, R4 ;  /* 0x0000000216187825 */ /* 0x001fc800078e0204 */
[--C-:B------:R-:W-:Y:S01]  /*df20*/  IMAD.WIDE R22, R23, 0x2, R4.reuse ;  /* 0x0000000217167825 */ /* 0x100fe200078e0204 */
[----:B------:R0:W-:Y:S04]  /*df30*/  STL.64 [R1+0xe0], R24 ;  /* 0x0000e01801007387 */ /* 0x0001e80000100a00 */
[----:B0-----:R-:W4:Y:S04]  /*df40*/  LDL.LU.64 R24, [R1+0x28b8] ;  /* 0x0028b80001187983 */ /* 0x001f280000300a00 */
        /* <DEDUP_REMOVED lines=40> */
[----:B------:R0:W-:Y:S04]  /*e1d0*/  STL.64 [R1+0x58], R26 ;  /* 0x0000581a01007387 */ /* 0x0001e80000100a00 */
[----:B0-----:R-:W3:Y:S01]  /*e1e0*/  LDL.LU.64 R26, [R1+0x2870] ;  /* 0x00287000011a7983 */ /* 0x001ee20000300a00 */
[----:B------:R-:W-:-:S05]  /*e1f0*/  IMAD.WIDE R14, R15, 0x2, R4 ;  /* 0x000000020f0e7825 */ /* 0x000fca00078e0204 */
[----:B------:R4:W-:Y:S01]  /*e200*/  STL.64 [R1+0x50], R14 ;  /* 0x0000500e01007387 */ /* 0x0009e20000100a00 */
[----:B--2---:R-:W-:-:S04]  /*e210*/  IMAD.WIDE R6, R7, 0x2, R4 ;  /* 0x0000000207067825 */ /* 0x004fc800078e0204 */
[----:B----4-:R-:W-:-:S05]  /*e220*/  IMAD.WIDE R14, R3, 0x2, R4 ;  /* 0x00000002030e7825 */ /* 0x010fca00078e0204 */
[----:B------:R3:W-:Y:S02]  /*e230*/  STL.64 [R1+0x48], R14 ;  /* 0x0000480e01007387 */ /* 0x0007e40000100a00 */
[----:B---3--:R-:W-:-:S05]  /*e240*/  IMAD.WIDE R14, R26, 0x2, R4 ;  /* 0x000000021a0e7825 */ /* 0x008fca00078e0204 */
[----:B------:R0:W-:Y:S02]  /*e250*/  STL.64 [R1+0x40], R14 ;  /* 0x0000400e01007387 */ /* 0x0001e40000100a00 */
[----:B0-----:R-:W-:-:S05]  /*e260*/  IMAD.WIDE R14, R12, 0x2, R4 ;  /* 0x000000020c0e7825 */ /* 0x001fca00078e0204 */
        /* <DEDUP_REMOVED lines=10> */
[----:B------:R-:W-:Y:S01]  /*e310*/  STL.64 [R1+0x10], R26 ;  /* 0x0000101a01007387 */ /* 0x000fe20000100a00 */
[----:B0-----:R-:W-:-:S04]  /*e320*/  IMAD.WIDE R14, R9, 0x2, R4 ;  /* 0x00000002090e7825 */ /* 0x001fc800078e0204 */
[----:B------:R-:W-:-:S04]  /*e330*/  IMAD.WIDE R8, R2, 0x2, R4 ;  /* 0x0000000202087825 */ /* 0x000fc800078e0204 */
[--C-:B------:R-:W-:Y:S01]  /*e340*/  IMAD.WIDE R2, R11, 0x2, R4.reuse ;  /* 0x000000020b027825 */ /* 0x100fe200078e0204 */
[----:B------:R0:W-:Y:S04]  /*e350*/  STL.64 [R1+0x8], R14 ;  /* 0x0000080e01007387 */ /* 0x0001e80000100a00 */
[----:B------:R-:W-:Y:S01]  /*e360*/  STL.64 [R1+0x2810], R2 ;  /* 0x0028100201007387 */ /* 0x000fe20000100a00 */
[----:B------:R-:W-:-:S03]  /*e370*/  IMAD.WIDE R10, R10, 0x2, R4 ;  /* 0x000000020a0a7825 */ /* 0x000fc600078e0204 */
[----:B------:R1:W-:Y:S01]  /*e380*/  STL.64 [R1], R8 ;  /* 0x0000000801007387 */ /* 0x0003e20000100a00 */
[----:B------:R-:W-:-:S03]  /*e390*/  IMAD.WIDE R12, R13, 0x2, R4 ;  /* 0x000000020d0c7825 */ /* 0x000fc600078e0204 */
[----:B------:R2:W-:Y:S01]  /*e3a0*/  STL.64 [R1+0x2808], R6 ;  /* 0x0028080601007387 */ /* 0x0005e20000100a00 */
[----:B0-----:R-:W-:-:S04]  /*e3b0*/  IMAD.WIDE R14, R21, 0x2, R4 ;  /* 0x00000002150e7825 */ /* 0x001fc800078e0204 */
[----:B-1----:R-:W-:-:S05]  /*e3c0*/  IMAD.WIDE R8, R23, 0x2, R4 ;  /* 0x0000000217087825 */ /* 0x002fca00078e0204 */
[----:B------:R0:W-:Y:S04]  /*e3d0*/  STL.64 [R1+0x2800], R8 ;  /* 0x0028000801007387 */ /* 0x0001e80000100a00 */
[----:B------:R-:W-:Y:S01]  /*e3e0*/  STL.64 [R1+0x2818], R10 ;  /* 0x0028180a01007387 */ /* 0x000fe20000100a00 */
[----:B------:R-:W-:-:S03]  /*e3f0*/  IMAD.WIDE R16, R17, 0x2, R4 ;  /* 0x0000000211107825 */ /* 0x000fc600078e0204 */
[----:B--2---:R-:W2:Y:S04]  /*e400*/  LDL.LU R6, [R1+0x470] ;  /* 0x0004700001067983 */ /* 0x004ea80000300800 */
[----:B------:R-:W3:Y:S04]  /*e410*/  LDL.LU R7, [R1+0x480] ;  /* 0x0004800001077983 */ /* 0x000ee80000300800 */
[----:B------:R1:W-:Y:S04]  /*e420*/  STL.64 [R1+0x27f8], R12 ;  /* 0x0027f80c01007387 */ /* 0x0003e80000100a00 */
[----:B0-----:R-:W4:Y:S04]  /*e430*/  LDL.LU R9, [R1+0x488] ;  /* 0x0004880001097983 */ /* 0x001f280000300800 */
[----:B-1----:R-:W4:Y:S04]  /*e440*/  LDL.LU R12, [R1+0x498] ;  /* 0x00049800010c7983 */ /* 0x002f280000300800 */
[----:B------:R0:W-:Y:S04]  /*e450*/  STL.64 [R1+0x2820], R14 ;  /* 0x0028200e01007387 */ /* 0x0001e80000100a00 */
[----:B0-----:R-:W4:Y:S04]  /*e460*/  LDL.LU R14, [R1+0x484] ;  /* 0x00048400010e7983 */ /* 0x001f280000300800 */
[----:B------:R-:W4:Y:S04]  /*e470*/  LDL.LU R15, [R1+0x48c] ;  /* 0x00048c00010f7983 */ /* 0x000f280000300800 */
[----:B------:R0:W-:Y:S04]  /*e480*/  STL.64 [R1+0x2828], R16 ;  /* 0x0028281001007387 */ /* 0x0001e80000100a00 */
[----:B0-----:R-:W3:Y:S04]  /*e490*/  LDL.LU R16, [R1+0x46c] ;  /* 0x00046c0001107983 */ /* 0x001ee80000300800 */
[----:B------:R-:W4:Y:S01]  /*e4a0*/  LDL.LU R17, [R1+0x474] ;  /* 0x0004740001117983 */ /* 0x000f220000300800 */
[----:B------:R-:W-:-:S03]  /*e4b0*/  IMAD.WIDE R18, R18, 0x2, R4 ;  /* 0x0000000212127825 */ /* 0x000fc600078e0204 */
[----:B------:R-:W4:Y:S01]  /*e4c0*/  LDL.LU R13, [R1+0x49c] ;  /* 0x00049c00010d7983 */ /* 0x000f220000300800 */
[----:B------:R-:W-:-:S03]  /*e4d0*/  IMAD.WIDE R20, R20, 0x2, R4 ;  /* 0x0000000214147825 */ /* 0x000fc600078e0204 */
[----:B------:R2:W-:Y:S04]  /*e4e0*/  STL.64 [R1+0x2830], R18 ;  /* 0x0028301201007387 */ /* 0x0005e80000100a00 */
[----:B------:R-:W4:Y:S01]  /*e4f0*/  LDL.LU R10, [R1+0x4a0] ;  /* 0x0004a000010a7983 */ /* 0x000f220000300800 */
[----:B------:R-:W-:-:S03]  /*e500*/  IMAD.WIDE R22, R22, 0x2, R4 ;  /* 0x0000000216167825 */ /* 0x000fc600078e0204 */
[----:B------:R3:W-:Y:S04]  /*e510*/  STL.64 [R1+0x2838], R20 ;  /* 0x0028381401007387 */ /* 0x0007e80000100a00 */
[----:B------:R-:W4:Y:S01]  /*e520*/  LDL.LU R11, [R1+0x4a4] ;  /* 0x0004a400010b7983 */ /* 0x000f220000300800 */
[----:B------:R-:W-:-:S03]  /*e530*/  IMAD.WIDE R24, R24, 0x2, R4 ;  /* 0x0000000218187825 */ /* 0x000fc600078e0204 */
[----:B------:R-:W-:Y:S04]  /*e540*/  STL.64 [R1+0x2840], R22 ;  /* 0x0028401601007387 */ /* 0x000fe80000100a00 */
[----:B------:R-:W4:Y:S01]  /*e550*/  LDL.LU R8, [R1+0x4b0] ;  /* 0x0004b00001087983 */ /* 0x000f220000300800 */
[----:B------:R-:W-:-:S03]  /*e560*/  IMAD.WIDE R26, R28, 0x2, R4 ;  /* 0x000000021c1a7825 */ /* 0x000fc600078e0204 */
[----:B------:R-:W-:Y:S04]  /*e570*/  STL.64 [R1+0x2848], R24 ;  /* 0x0028481801007387 */ /* 0x000fe80000100a00 */
[----:B------:R-:W4:Y:S01]  /*e580*/  LDL.LU R2, [R1+0x4b4] ;  /* 0x0004b40001027983 */ /* 0x000f220000300800 */
[----:B------:R-:W-:-:S03]  /*e590*/  IMAD.WIDE R28, R29, 0x2, R4 ;  /* 0x000000021d1c7825 */ /* 0x000fc600078e0204 */
[----:B------:R-:W-:Y:S04]  /*e5a0*/  STL.64 [R1+0x2850], R26 ;  /* 0x0028501a01007387 */ /* 0x000fe80000100a00 */
[----:B------:R-:W4:Y:S04]  /*e5b0*/  LDL.LU R3, [R1+0x4c0] ;  /* 0x0004c00001037983 */ /* 0x000f280000300800 */
[----:B------:R-:W-:Y:S01]  /*e5c0*/  STL.64 [R1+0x2858], R28 ;  /* 0x0028581c01007387 */ /* 0x000fe20000100a00 */
[----:B--2---:R-:W-:-:S03]  /*e5d0*/  IMAD.WIDE R18, R6, 0x2, R4 ;  /* 0x0000000206127825 */ /* 0x004fc600078e0204 */
[----:B------:R-:W2:Y:S01]  /*e5e0*/  LDL.LU R6, [R1+0x4c4] ;  /* 0x0004c40001067983 */ /* 0x000ea20000300800 */
[----:B---3--:R-:W-:-:S05]  /*e5f0*/  IMAD.WIDE R20, R16, 0x2, R4 ;  /* 0x0000000210147825 */ /* 0x008fca00078e0204 */
[----:B------:R-:W-:Y:S01]  /*e600*/  STL.64 [R1+0x3b0], R20 ;  /* 0x0003b01401007387 */ /* 0x000fe20000100a00 */
[----:B----4-:R-:W-:-:S03]  /*e610*/  IMAD.WIDE R16, R17, 0x2, R4 ;  /* 0x0000000211107825 */ /* 0x010fc600078e0204 */
[----:B------:R0:W-:Y:S02]  /*e620*/  STL.64 [R1+0x3b8], R18 ;  /* 0x0003b81201007387 */ /* 0x0001e40000100a00 */
[--C-:B0-----:R-:W-:Y:S02]  /*e630*/  IMAD.WIDE R18, R7, 0x2, R4.reuse ;  /* 0x0000000207127825 */ /* 0x101fe400078e0204 */
[----:B------:R-:W3:Y:S04]  /*e640*/  LDL.LU R7, [R1+0x4c8] ;  /* 0x0004c80001077983 */ /* 0x000ee80000300800 */
[----:B------:R-:W-:Y:S04]  /*e650*/  STL.64 [R1+0x3c8], R16 ;  /* 0x0003c81001007387 */ /* 0x000fe80000100a00 */
[----:B------:R0:W-:Y:S02]  /*e660*/  STL.64 [R1+0x3d0], R18 ;  /* 0x0003d01201007387 */ /* 0x0001e40000100a00 */
[----:B0-----:R-:W-:-:S02]  /*e670*/  IMAD.WIDE R18, R9, 0x2, R4 ;  /* 0x0000000209127825 */ /* 0x001fc400078e0204 */
[----:B------:R-:W4:Y:S02]  /*e680*/  LDL.LU R9, [R1+0x4cc] ;  /* 0x0004cc0001097983 */ /* 0x000f240000300800 */
[----:B------:R-:W-:-:S05]  /*e690*/  IMAD.WIDE R16, R14, 0x2, R4 ;  /* 0x000000020e107825 */ /* 0x000fca00078e0204 */
[----:B------:R0:W-:Y:S04]  /*e6a0*/  STL.64 [R1+0x3e0], R16 ;  /* 0x0003e01001007387 */ /* 0x0001e80000100a00 */
[----:B------:R-:W-:Y:S04]  /*e6b0*/  STL.64 [R1+0x3e8], R18 ;  /* 0x0003e81201007387 */ /* 0x000fe80000100a00 */
[----:B------:R-:W4:Y:S01]  /*e6c0*/  LDL.LU R24, [R1+0x4d8] ;  /* 0x0004d80001187983 */ /* 0x000f220000300800 */
[----:B0-----:R-:W-:-:S04]  /*e6d0*/  IMAD.WIDE R16, R15, 0x2, R4 ;  /* 0x000000020f107825 */ /* 0x001fc800078e0204 */
[--C-:B------:R-:W-:Y:S01]  /*e6e0*/  IMAD.WIDE R14, R12, 0x2, R4.reuse ;  /* 0x000000020c0e7825 */ /* 0x100fe200078e0204 */
[----:B------:R0:W-:Y:S04]  /*e6f0*/  STL.64 [R1+0x3f8], R16 ;  /* 0x0003f81001007387 */ /* 0x0001e80000100a00 */
[----:B------:R-:W4:Y:S04]  /*e700*/  LDL.LU R25, [R1+0x4dc] ;  /* 0x0004dc0001197983 */ /* 0x000f280000300800 */
[----:B------:R1:W-:Y:S04]  /*e710*/  STL.64 [R1+0x400], R14 ;  /* 0x0004000e01007387 */ /* 0x0003e80000100a00 */
[----:B------:R-:W4:Y:S01]  /*e720*/  LDL.LU R22, [R1+0x4e0] ;  /* 0x0004e00001167983 */ /* 0x000f220000300800 */
[----:B0-----:R-:W-:-:S03]  /*e730*/  IMAD.WIDE R16, R13, 0x2, R4 ;  /* 0x000000020d107825 */ /* 0x001fc600078e0204 */
[----:B-1----:R-:W4:Y:S04]  /*e740*/  LDL.LU R15, [R1+0x4e4] ;  /* 0x0004e400010f7983 */ /* 0x002f280000300800 */
[----:B------:R-:W4:Y:S04]  /*e750*/  LDL.LU R23, [R1+0x4f0] ;  /* 0x0004f00001177983 */ /* 0x000f280000300800 */
[----:B------:R-:W4:Y:S04]  /*e760*/  LDL.LU R12, [R1+0x4f4] ;  /* 0x0004f400010c7983 */ /* 0x000f280000300800 */
[----:B------:R0:W-:Y:S04]  /*e770*/  STL.64 [R1+0x410], R16 ;  /* 0x0004101001007387 */ /* 0x0001e80000100a00 */
[----:B------:R-:W4:Y:S04]  /*e780*/  LDL.LU R20, [R1+0x4f8] ;  /* 0x0004f80001147983 */ /* 0x000f280000300800 */
[----:B------:R-:W4:Y:S01]  /*e790*/  LDL.LU R13, [R1+0x4fc] ;  /* 0x0004fc00010d7983 */ /* 0x000f220000300800 */
[----:B0-----:R-:W-:-:S05]  /*e7a0*/  IMAD.WIDE R16, R10, 0x2, R4 ;  /* 0x000000020a107825 */ /* 0x001fca00078e0204 */
        /* <DEDUP_REMOVED lines=9> */
[----:B------:R-:W4:Y:S01]  /*e840*/  LDL.LU R19, [R1+0x520] ;  /* 0x0005200001137983 */ /* 0x000f220000300800 */
[----:B------:R-:W-:-:S04]  /*e850*/  IMAD.WIDE R26, R3, 0x2, R4 ;  /* 0x00000002031a7825 */ /* 0x000fc800078e0204 */
[--C-:B0-----:R-:W-:Y:S02]  /*e860*/  IMAD.WIDE R16, R2, 0x2, R4.reuse ;  /* 0x0000000202107825 */ /* 0x101fe400078e0204 */
[----:B------:R-:W4:Y:S04]  /*e870*/  LDL.LU R2, [R1+0x524] ;  /* 0x0005240001027983 */ /* 0x000f280000300800 */
[----:B------:R0:W-:Y:S04]  /*e880*/  STL.64 [R1+0x440], R16 ;  /* 0x0004401001007387 */ /* 0x0001e80000100a00 */
[----:B0-----:R-:W4:Y:S04]  /*e890*/  LDL.LU R16, [R1+0x3ac] ;  /* 0x0003ac0001107983 */ /* 0x001f280000300800 */
[----:B------:R-:W4:Y:S04]  /*e8a0*/  LDL.LU R3, [R1+0x3a4] ;  /* 0x0003a40001037983 */ /* 0x000f280000300800 */
[----:B------:R2:W-:Y:S04]  /*e8b0*/  STL.64 [R1+0x450], R26 ;  /* 0x0004501a01007387 */ /* 0x0005e80000100a00 */
[----:B------:R-:W4:Y:S01]  /*e8c0*/  LDL.LU R17, [R1+0x39c] ;  /* 0x00039c0001117983 */ /* 0x000f220000300800 */
[----:B--2---:R-:W-:-:S03]  /*e8d0*/  IMAD.WIDE R26, R6, 0x2, R4 ;  /* 0x00000002061a7825 */ /* 0x004fc600078e0204 */
[----:B------:R-:W2:Y:S04]  /*e8e0*/  LDL.LU R6, [R1+0x394] ;  /* 0x0003940001067983 */ /* 0x000ea80000300800 */
[----:B------:R3:W-:Y:S04]  /*e8f0*/  STL.64 [R1+0x458], R26 ;  /* 0x0004581a01007387 */ /* 0x0007e80000100a00 */
[----:B------:R-:W2:Y:S01]  /*e900*/  LDL.LU R14, [R1+0x38c] ;  /* 0x00038c00010e7983 */ /* 0x000ea20000300800 */
[----:B---3--:R-:W-:-:S03]  /*e910*/  IMAD.WIDE R26, R7, 0x2, R4 ;  /* 0x00000002071a7825 */ /* 0x008fc600078e0204 */
[----:B------:R-:W3:Y:S04]  /*e920*/  LDL.LU R7, [R1+0x384] ;  /* 0x0003840001077983 */ /* 0x000ee80000300800 */
[----:B------:R4:W-:Y:S04]  /*e930*/  STL.64 [R1+0x468], R26 ;  /* 0x0004681a01007387 */ /* 0x0009e80000100a00 */
[----:B------:R-:W3:Y:S01]  /*e940*/  LDL.LU R8, [R1+0x37c] ;  /* 0x00037c0001087983 */ /* 0x000ee20000300800 */
[----:B----4-:R-:W-:-:S03]  /*e950*/  IMAD.WIDE R26, R9, 0x2, R4 ;  /* 0x00000002091a7825 */ /* 0x010fc600078e0204 */
[----:B------:R-:W4:Y:S04]  /*e960*/  LDL.LU R9, [R1+0x374] ;  /* 0x0003740001097983 */ /* 0x000f280000300800 */
[----:B------:R0:W-:Y:S02]  /*e970*/  STL.64 [R1+0x470], R26 ;  /* 0x0004701a01007387 */ /* 0x0001e40000100a00 */
[----:B0-----:R-:W-:-:S05]  /*e980*/  IMAD.WIDE R26, R24, 0x2, R4 ;  /* 0x00000002181a7825 */ /* 0x001fca00078e0204 */
[----:B------:R0:W-:Y:S01]  /*e990*/  STL.64 [R1+0x480], R26 ;  /* 0x0004801a01007387 */ /* 0x0001e20000100a00 */
[----:B------:R-:W-:-:S05]  /*e9a0*/  IMAD.WIDE R28, R25, 0x2, R4 ;  /* 0x00000002191c7825 */ /* 0x000fca00078e0204 */
[----:B------:R-:W-:Y:S01]  /*e9b0*/  STL.64 [R1+0x488], R28 ;  /* 0x0004881c01007387 */ /* 0x000fe20000100a00 */
[----:B------:R-:W-:-:S04]  /*e9c0*/  IMAD.WIDE R24, R22, 0x2, R4 ;  /* 0x0000000216187825 */ /* 0x000fc800078e0204 */
[--C-:B0-----:R-:W-:Y:S02]  /*e9d0*/  IMAD.WIDE R26, R15, 0x2, R4.reuse ;  /* 0x000000020f1a7825 */ /* 0x101fe400078e0204 */
[----:B------:R-:W4:Y:S04]  /*e9e0*/  LDL.LU R15, [R1+0x36c] ;  /* 0x00036c00010f7983 */ /* 0x000f280000300800 */
[----:B------:R0:W-:Y:S04]  /*e9f0*/  STL.64 [R1+0x498], R24 ;  /* 0x0004981801007387 */ /* 0x0001e80000100a00 */
[----:B------:R-:W-:Y:S01]  /*ea00*/  STL.64 [R1+0x4a0], R26 ;  /* 0x0004a01a01007387 */ /* 0x000fe20000100a00 */
[----:B0-----:R-:W-:-:S04]  /*ea10*/  IMAD.WIDE R24, R23, 0x2, R4 ;  /* 0x0000000217187825 */ /* 0x001fc800078e0204 */
[--C-:B------:R-:W-:Y:S02]  /*ea20*/  IMAD.WIDE R22, R12, 0x2, R4.reuse ;  /* 0x000000020c167825 */ /* 0x100fe400078e0204 */
[----:B------:R-:W4:Y:S04]  /*ea30*/  LDL.LU R12, [R1+0x364] ;  /* 0x00036400010c7983 */ /* 0x000f280000300800 */
[----:B------:R0:W-:Y:S04]  /*ea40*/  STL.64 [R1+0x4b0], R24 ;  /* 0x0004b01801007387 */ /* 0x0001e80000100a00 */
[----:B------:R1:W-:Y:S01]  /*ea50*/  STL.64 [R1+0x4c0], R22 ;  /* 0x0004c01601007387 */ /* 0x0003e20000100a00 */
[----:B0-----:R-:W-:-:S04]  /*ea60*/  IMAD.WIDE R24, R20, 0x2, R4 ;  /* 0x0000000214187825 */ /* 0x001fc800078e0204 */
[--C-:B-1----:R-:W-:Y:S02]  /*ea70*/  IMAD.WIDE R22, R13, 0x2, R4.reuse ;  /* 0x000000020d167825 */ /* 0x102fe400078e0204 */
[----:B------:R-:W4:Y:S02]  /*ea80*/  LDL.LU R13, [R1+0x35c] ;  /* 0x00035c00010d7983 */ /* 0x000f240000300800 */
[--C-:B------:R-:W-:Y:S02]  /*ea90*/  IMAD.WIDE R20, R21, 0x2, R4.reuse ;  /* 0x0000000215147825 */ /* 0x100fe400078e0204 */
[----:B------:R-:W-:Y:S04]  /*eaa0*/  STL.64 [R1+0x4c8], R24 ;  /* 0x0004c81801007387 */ /* 0x000fe80000100a00 */
[----:B------:R0:W-:Y:S02]  /*eab0*/  STL.64 [R1+0x4d8], R22 ;  /* 0x0004d81601007387 */ /* 0x0001e40000100a00 */
[----:B0-----:R-:W-:-:S02]  /*eac0*/  IMAD.WIDE R22, R10, 0x2, R4 ;  /* 0x000000020a167825 */ /* 0x001fc400078e0204 */
[----:B------:R-:W4:Y:S04]  /*ead0*/  LDL.LU R10, [R1+0x354] ;  /* 0x00035400010a7983 */ /* 0x000f280000300800 */
[----:B------:R0:W-:Y:S04]  /*eae0*/  STL.64 [R1+0x4e0], R20 ;  /* 0x0004e01401007387 */ /* 0x0001e80000100a00 */
[----:B------:R1:W-:Y:S01]  /*eaf0*/  STL.64 [R1+0x4f0], R22 ;  /* 0x0004f01601007387 */ /* 0x0003e20000100a00 */
[----:B0-----:R-:W-:-:S04]  /*eb00*/  IMAD.WIDE R20, R18, 0x2, R4 ;  /* 0x0000000212147825 */ /* 0x001fc800078e0204 */
[--C-:B-1----:R-:W-:Y:S02]  /*eb10*/  IMAD.WIDE R22, R11, 0x2, R4.reuse ;  /* 0x000000020b167825 */ /* 0x102fe400078e0204 */
        /* <DEDUP_REMOVED lines=14> */
[----:B--2---:R-:W-:-:S02]  /*ec00*/  IMAD.WIDE R18, R6, 0x2, R4 ;  /* 0x0000000206127825 */ /* 0x004fc400078e0204 */
[----:B------:R-:W2:Y:S04]  /*ec10*/  LDL.LU R6, [R1+0x340] ;  /* 0x0003400001067983 */ /* 0x000ea80000300800 */
[----:B------:R0:W-:Y:S04]  /*ec20*/  STL.64 [R1+0x398], R16 ;  /* 0x0003981001007387 */ /* 0x0001e80000100a00 */
[----:B------:R3:W-:Y:S01]  /*ec30*/  STL.64 [R1+0x390], R18 ;  /* 0x0003901201007387 */ /* 0x0007e20000100a00 */
[----:B0-----:R-:W-:-:S04]  /*ec40*/  IMAD.WIDE R16, R14, 0x2, R4 ;  /* 0x000000020e107825 */ /* 0x001fc800078e0204 */
[--C-:B---3--:R-:W-:Y:S02]  /*ec50*/  IMAD.WIDE R18, R7, 0x2, R4.reuse ;  /* 0x0000000207127825 */ /* 0x108fe400078e0204 */
[----:B------:R-:W3:Y:S04]  /*ec60*/  LDL.LU R7, [R1+0x33c] ;  /* 0x00033c0001077983 */ /* 0x000ee80000300800 */
[----:B------:R0:W-:Y:S04]  /*ec70*/  STL.64 [R1+0x388], R16 ;  /* 0x0003881001007387 */ /* 0x0001e80000100a00 */
[----:B------:R-:W-:Y:S04]  /*ec80*/  STL.64 [R1+0x380], R18 ;  /* 0x0003801201007387 */ /* 0x000fe80000100a00 */
[----:B------:R-:W3:Y:S01]  /*ec90*/  LDL.LU R24, [R1+0x338] ;  /* 0x0003380001187983 */ /* 0x000ee20000300800 */
[----:B0-----:R-:W-:-:S04]  /*eca0*/  IMAD.WIDE R16, R8, 0x2, R4 ;  /* 0x0000000208107825 */ /* 0x001fc800078e0204 */
[--C-:B----4-:R-:W-:Y:S01]  /*ecb0*/  IMAD.WIDE R8, R9, 0x2, R4.reuse ;  /* 0x0000000209087825 */ /* 0x110fe200078e0204 */
[----:B------:R-:W-:Y:S04]  /*ecc0*/  STL.64 [R1+0x378], R16 ;  /* 0x0003781001007387 */ /* 0x000fe80000100a00 */
[----:B------:R-:W4:Y:S04]  /*ecd0*/  LDL.LU R25, [R1+0x334] ;  /* 0x0003340001197983 */ /* 0x000f280000300800 */
[----:B------:R0:W-:Y:S04]  /*ece0*/  STL.64 [R1+0x370], R8 ;  /* 0x0003700801007387 */ /* 0x0001e80000100a00 */
[----:B0-----:R-:W4:Y:S04]  /*ecf0*/  LDL.LU R8, [R1+0x330] ;  /* 0x0003300001087983 */ /* 0x001f280000300800 */
[----:B------:R-:W4:Y:S04]  /*ed00*/  LDL.LU R9, [R1+0x32c] ;  /* 0x00032c0001097983 */ /* 0x000f280000300800 */
[----:B------:R-:W4:Y:S04]  /*ed10*/  LDL.LU R22, [R1+0x328] ;  /* 0x0003280001167983 */ /* 0x000f280000300800 */
[----:B------:R-:W4:Y:S01]  /*ed20*/  LDL.LU R23, [R1+0x324] ;  /* 0x0003240001177983 */ /* 0x000f220000300800 */
[----:B------:R-:W-:-:S05]  /*ed30*/  IMAD.WIDE R14, R15, 0x2, R4 ;  /* 0x000000020f0e7825 */ /* 0x000fca00078e0204 */
[----:B------:R0:W-:Y:S04]  /*ed40*/  STL.64 [R1+0x368], R14 ;  /* 0x0003680e01007387 */ /* 0x0001e80000100a00 */
[----:B------:R-:W4:Y:S04]  /*ed50*/  LDL.LU R18, [R1+0x320] ;  /* 0x0003200001127983 */ /* 0x000f280000300800 */
[----:B------:R-:W4:Y:S01]  /*ed60*/  LDL.LU R19, [R1+0x31c] ;  /* 0x00031c0001137983 */ /* 0x000f220000300800 */
[----:B0-----:R-:W-:-:S05]  /*ed70*/  IMAD.WIDE R14, R12, 0x2, R4 ;  /* 0x000000020c0e7825 */ /* 0x001fca00078e0204 */
[----:B------:R-:W-:Y:S04]  /*ed80*/  STL.64 [R1+0x360], R14 ;  /* 0x0003600e01007387 */ /* 0x000fe80000100a00 */
[----:B------:R-:W4:Y:S04]  /*ed90*/  LDL.LU R16, [R1+0x318] ;  /* 0x0003180001107983 */ /* 0x000f280000300800 */
[----:B------:R-:W4:Y:S01]  /*eda0*/  LDL.LU R17, [R1+0x314] ;  /* 0x0003140001117983 */ /* 0x000f220000300800 */
[----:B------:R-:W-:-:S05]  /*edb0*/  IMAD.WIDE R12, R13, 0x2, R4 ;  /* 0x000000020d0c7825 */ /* 0x000fca00078e0204 */
[----:B------:R0:W-:Y:S04]  /*edc0*/  STL.64 [R1+0x358], R12 ;  /* 0x0003580c01007387 */ /* 0x0001e80000100a00 */
[----:B0-----:R-:W4:Y:S04]  /*edd0*/  LDL.LU R12, [R1+0x310] ;  /* 0x00031000010c7983 */ /* 0x001f280000300800 */
        /* <DEDUP_REMOVED lines=11> */
[----:B------:R-:W4:Y:S01]  /*ee90*/  LDL.LU R2, [R1+0x2f8] ;  /* 0x0002f80001027983 */ /* 0x000f220000300800 */
[----:B0-----:R-:W-:-:S03]  /*eea0*/  IMAD.WIDE R20, R3, 0x2, R4 ;  /* 0x0000000203147825 */ /* 0x001fc600078e0204 */
[----:B------:R-:W4:Y:S04]  /*eeb0*/  LDL.LU R3, [R1+0x2f4] ;  /* 0x0002f40001037983 */ /* 0x000f280000300800 */
[----:B------:R0:W-:Y:S04]  /*eec0*/  STL.64 [R1+0x590], R20 ;  /* 0x0005901401007387 */ /* 0x0001e80000100a00 */
[----:B0-----:R-:W4:Y:S04]  /*eed0*/  LDL.LU R20, [R1+0x2f0] ;  /* 0x0002f00001147983 */ /* 0x001f280000300800 */
[----:B------:R-:W4:Y:S01]  /*eee0*/  LDL.LU R21, [R1+0x2ec] ;  /* 0x0002ec0001157983 */ /* 0x000f220000300800 */
[----:B--2---:R-:W-:-:S05]  /*eef0*/  IMAD.WIDE R26, R6, 0x2, R4 ;  /* 0x00000002061a7825 */ /* 0x004fca00078e0204 */
[----:B------:R3:W-:Y:S04]  /*ef00*/  STL.64 [R1+0x340], R26 ;  /* 0x0003401a01007387 */ /* 0x0007e80000100a00 */
[----:B------:R-:W2:Y:S01]  /*ef10*/  LDL.LU R6, [R1+0x2e8] ;  /* 0x0002e80001067983 */ /* 0x000ea20000300800 */
[----:B---3--:R-:W-:-:S03]  /*ef20*/  IMAD.WIDE R26, R7, 0x2, R4 ;  /* 0x00000002071a7825 */ /* 0x008fc600078e0204 */
[----:B------:R-:W3:Y:S04]  /*ef30*/  LDL.LU R7, [R1+0x698] ;  /* 0x0006980001077983 */ /* 0x000ee80000300800 */
[----:B------:R0:W-:Y:S02]  /*ef40*/  STL.64 [R1+0x5a0], R26 ;  /* 0x0005a01a01007387 */ /* 0x0001e40000100a00 */
[----:B0-----:R-:W-:-:S04]  /*ef50*/  IMAD.WIDE R26, R24, 0x2, R4 ;  /* 0x00000002181a7825 */ /* 0x001fc800078e0204 */
[--C-:B----4-:R-:W-:Y:S01]  /*ef60*/  IMAD.WIDE R28, R25, 0x2, R4.reuse ;  /* 0x00000002191c7825 */ /* 0x110fe200078e0204 */
[----:B------:R0:W-:Y:S04]  /*ef70*/  STL.64 [R1+0x338], R26 ;  /* 0x0003381a01007387 */ /* 0x0001e80000100a00 */
[----:B------:R1:W-:Y:S01]  /*ef80*/  STL.64 [R1+0x5b8], R28 ;  /* 0x0005b81c01007387 */ /* 0x0003e20000100a00 */
[----:B0-----:R-:W-:-:S04]  /*ef90*/  IMAD.WIDE R26, R8, 0x2, R4 ;  /* 0x00000002081a7825 */ /* 0x001fc800078e0204 */
[--C-:B------:R-:W-:Y:S02]  /*efa0*/  IMAD.WIDE R24, R9, 0x2, R4.reuse ;  /* 0x0000000209187825 */ /* 0x100fe400078e0204 */
[----:B------:R-:W4:Y:S04]  /*efb0*/  LDL.LU.64 R8, [R1+0x2e0] ;  /* 0x0002e00001087983 */ /* 0x000f280000300a00 */
[----:B------:R0:W-:Y:S04]  /*efc0*/  STL.64 [R1+0x330], R26 ;  /* 0x0003301a01007387 */ /* 0x0001e80000100a00 */
[----:B------:R0:W-:Y:S01]  /*efd0*/  STL.64 [R1+0x5c8], R24 ;  /* 0x0005c81801007387 */ /* 0x0001e20000100a00 */
[----:B-1----:R-:W-:-:S04]  /*efe0*/  IMAD.WIDE R28, R22, 0x2, R4 ;  /* 0x00000002161c7825 */ /* 0x002fc800078e0204 */
[--C-:B0-----:R-:W-:Y:S01]  /*eff0*/  IMAD.WIDE R26, R23, 0x2, R4.reuse ;  /* 0x00000002171a7825 */ /* 0x101fe200078e0204 */
[----:B------:R-:W4:Y:S04]  /*f000*/  LDL.LU.64 R24, [R1+0x158] ;  /* 0x0001580001187983 */ /* 0x000f280000300a00 */
[----:B------:R-:W-:Y:S01]  /*f010*/  STL.64 [R1+0x328], R28 ;  /* 0x0003281c01007387 */ /* 0x000fe20000100a00 */
[----:B------:R-:W-:-:S03]  /*f020*/  IMAD.WIDE R22, R18, 0x2, R4 ;  /* 0x0000000212167825 */ /* 0x000fc600078e0204 */
[----:B------:R0:W-:Y:S02]  /*f030*/  STL.64 [R1+0x5e0], R26 ;  /* 0x0005e01a01007387 */ /* 0x0001e40000100a00 */
[--C-:B0-----:R-:W-:Y:S02]  /*f040*/  IMAD.WIDE R26, R19, 0x2, R4.reuse ;  /* 0x00000002131a7825 */ /* 0x101fe400078e0204 */
[----:B------:R-:W4:Y:S04]  /*f050*/  LDL.LU.64 R18, [R1+0x2d8] ;  /* 0x0002d80001127983 */ /* 0x000f280000300a00 */
[----:B------:R0:W-:Y:S04]  /*f060*/  STL.64 [R1+0x320], R22 ;  /* 0x0003201601007387 */ /* 0x0001e80000100a00 */
[----:B------:R1:W-:Y:S01]  /*f070*/  STL.64 [R1+0x5f0], R26 ;  /* 0x0005f01a01007387 */ /* 0x0003e20000100a00 */
[----:B0-----:R-:W-:-:S04]  /*f080*/  IMAD.WIDE R22, R16, 0x2, R4 ;  /* 0x0000000210167825 */ /* 0x001fc800078e0204 */
[--C-:B-1----:R-:W-:Y:S02]  /*f090*/  IMAD.WIDE R26, R17, 0x2, R4.reuse ;  /* 0x00000002111a7825 */ /* 0x102fe400078e0204 */
        /* <DEDUP_REMOVED lines=28> */
[----:B--2---:R-:W-:-:S04]  /*f260*/  IMAD.WIDE R22, R6, 0x2, R4 ;  /* 0x0000000206167825 */ /* 0x004fc800078e0204 */
[--C-:B---3--:R-:W-:Y:S02]  /*f270*/  IMAD.WIDE R26, R7, 0x2, R4.reuse ;  /* 0x00000002071a7825 */ /* 0x108fe400078e0204 */
[----:B------:R-:W2:Y:S02]  /*f280*/  LDL.LU.64 R6, [R1+0x138] ;  /* 0x0001380001067983 */ /* 0x000ea40000300a00 */
[----:B------:R-:W-:Y:S02]  /*f290*/  IMAD.WIDE R4, R0, 0x2, R4 ;  /* 0x0000000200047825 */ /* 0x000fe400078e0204 */
[----:B------:R0:W-:Y:S04]  /*f2a0*/  STL.64 [R1+0x2e8], R22 ;  /* 0x0002e81601007387 */ /* 0x0001e80000100a00 */
[----:B0-----:R-:W3:Y:S04]  /*f2b0*/  LDL.LU.64 R22, [R1+0x2b8] ;  /* 0x0002b80001167983 */ /* 0x001ee80000300a00 */
[----:B------:R-:W-:Y:S04]  /*f2c0*/  STL.64 [R1+0x698], R26 ;  /* 0x0006981a01007387 */ /* 0x000fe80000100a00 */
[----:B------:R-:W-:Y:S04]  /*f2d0*/  STL.64 [R1+0x2860], R4 ;  /* 0x0028600401007387 */ /* 0x000fe80000100a00 */
[----:B----4-:R0:W-:Y:S01]  /*f2e0*/  STL [R1+0x27e4], R8 ;  /* 0x0027e40801007387 */ /* 0x0101e20000100800 */
[----:B------:R-:W-:-:S03]  /*f2f0*/  IMAD.MOV.U32 R0, RZ, RZ, R9 ;  /* 0x000000ffff007224 */ /* 0x000fc600078e0009 */
[----:B0-----:R-:W4:Y:S04]  /*f300*/  LDL.LU.64 R8, [R1+0x130] ;  /* 0x0001300001087983 */ /* 0x001f280000300a00 */
[----:B------:R0:W-:Y:S04]  /*f310*/  STL [R1+0x27dc], R0 ;  /* 0x0027dc0001007387 */ /* 0x0001e80000100800 */
[----:B------:R1:W-:Y:S01]  /*f320*/  STL [R1+0x27e0], R24 ;  /* 0x0027e01801007387 */ /* 0x0003e20000100800 */
[----:B0-----:R-:W-:-:S03]  /*f330*/  IMAD.MOV.U32 R0, RZ, RZ, R25 ;  /* 0x000000ffff007224 */ /* 0x001fc600078e0019 */
[----:B-1----:R-:W4:Y:S04]  /*f340*/  LDL.LU.64 R24, [R1+0x2b0] ;  /* 0x0002b00001187983 */ /* 0x002f280000300a00 */
        /* <DEDUP_REMOVED lines=29> */
[----:B--2---:R1:W-:Y:S01]  /*f520*/  STL [R1+0x27a0], R6 ;  /* 0x0027a00601007387 */ /* 0x0043e20000100800 */
[----:B0-----:R-:W-:-:S03]  /*f530*/  IMAD.MOV.U32 R0, RZ, RZ, R7 ;  /* 0x000000ffff007224 */ /* 0x001fc600078e0007 */
[----:B-1----:R-:W2:Y:S04]  /*f540*/  LDL.LU.64 R6, [R1+0x290] ;  /* 0x0002900001067983 */ /* 0x002ea80000300a00 */
[----:B------:R0:W-:Y:S04]  /*f550*/  STL [R1+0x2794], R0 ;  /* 0x0027940001007387 */ /* 0x0001e80000100800 */
[----:B---3--:R1:W-:Y:S01]  /*f560*/  STL [R1+0x2798], R22 ;  /* 0x0027981601007387 */ /* 0x0083e20000100800 */
[----:B0-----:R-:W-:-:S03]  /*f570*/  IMAD.MOV.U32 R0, RZ, RZ, R23 ;  /* 0x000000ffff007224 */ /* 0x001fc600078e0017 */
[----:B-1----:R-:W3:Y:S04]  /*f580*/  LDL.LU.64 R22, [R1+0x108] ;  /* 0x0001080001167983 */ /* 0x002ee80000300a00 */
[----:B------:R0:W-:Y:S04]  /*f590*/  STL [R1+0x278c], R0 ;  /* 0x00278c0001007387 */ /* 0x0001e80000100800 */
[----:B----4-:R1:W-:Y:S01]  /*f5a0*/  STL [R1+0x2790], R8 ;  /* 0x0027900801007387 */ /* 0x0103e20000100800 */
[----:B0-----:R-:W-:-:S03]  /*f5b0*/  MOV R0, R9 ;  /* 0x0000000900007202 */ /* 0x001fc60000000f00 */
        /* <DEDUP_REMOVED lines=33> */
[----:B------:R2:W-:Y:S02]  /*f7d0*/  STL [R1+0x2744], R0 ;  /* 0x0027440001007387 */ /* 0x0005e40000100800 */
[----:B--2---:R-:W-:Y:S02]  /*f7e0*/  IMAD.MOV.U32 R0, RZ, RZ, R7 ;  /* 0x000000ffff007224 */ /* 0x004fe400078e0007 */
[----:B------:R0:W-:Y:S04]  /*f7f0*/  STL [R1+0x2748], R6 ;  /* 0x0027480601007387 */ /* 0x0001e80000100800 */
[----:B0-----:R-:W2:Y:S04]  /*f800*/  LDL.LU.64 R6, [R1+0xe0] ;  /* 0x0000e00001067983 */ /* 0x001ea80000300a00 */
[----:B------:R0:W-:Y:S04]  /*f810*/  STL [R1+0x273c], R0 ;  /* 0x00273c0001007387 */ /* 0x0001e80000100800 */
[----:B---3--:R1:W-:Y:S01]  /*f820*/  STL [R1+0x2740], R22 ;  /* 0x0027401601007387 */ /* 0x0083e20000100800 */
[----:B0-----:R-:W-:-:S03]  /*f830*/  IMAD.MOV.U32 R0, RZ, RZ, R23 ;  /* 0x000000ffff007224 */ /* 0x001fc600078e0017 */
[----:B-1----:R-:W3:Y:S04]  /*f840*/  LDL.LU.64 R22, [R1+0x260] ;  /* 0x0002600001167983 */ /* 0x002ee80000300a00 */
[----:B------:R0:W-:Y:S04]  /*f850*/  STL [R1+0x2734], R0 ;  /* 0x0027340001007387 */ /* 0x0001e80000100800 */
[----:B----4-:R1:W-:Y:S01]  /*f860*/  STL [R1+0x2738], R8 ;  /* 0x0027380801007387 */ /* 0x0103e20000100800 */
[----:B0-----:R-:W-:-:S03]  /*f870*/  IMAD.MOV.U32 R0, RZ, RZ, R9 ;  /* 0x000000ffff007224 */ /* 0x001fc600078e0009 */
[----:B-1----:R-:W4:Y:S04]  /*f880*/  LDL.LU.64 R8, [R1+0xd8] ;  /* 0x0000d80001087983 */ /* 0x002f280000300a00 */
[----:B------:R0:W-:Y:S04]  /*f890*/  STL [R1+0x272c], R0 ;  /* 0x00272c0001007387 */ /* 0x0001e80000100800 */
[----:B------:R-:W-:Y:S04]  /*f8a0*/  STL [R1+0x2730], R24 ;  /* 0x0027301801007387 */ /* 0x000fe80000100800 */
[----:B------:R-:W4:Y:S01]  /*f8b0*/  LDL.LU.64 R26, [R1+0x258] ;  /* 0x00025800011a7983 */ /* 0x000f220000300a00 */
[----:B0-----:R-:W-:-:S05]  /*f8c0*/  IMAD.MOV.U32 R0, RZ, RZ, R25 ;  /* 0x000000ffff007224 */ /* 0x001fca00078e0019 */
        /* <DEDUP_REMOVED lines=33> */
[----:B---3--:R1:W-:Y:S04]  /*fae0*/  STL [R1+0x26e8], R22 ;  /* 0x0026e81601007387 */ /* 0x0083e80000100800 */
[----:B------:R-:W3:Y:S01]  /*faf0*/  LDL.LU.64 R24, [R1+0xb0] ;  /* 0x0000b00001187983 */ /* 0x000ee20000300a00 */
[----:B0-----:R-:W-:-:S03]  /*fb00*/  IMAD.MOV.U32 R0, RZ, RZ, R23 ;  /* 0x000000ffff007224 */ /* 0x001fc600078e0017 */
[----:B----4-:R-:W-:Y:S04]  /*fb10*/  STL [R1+0x26e0], R8 ;  /* 0x0026e00801007387 */ /* 0x010fe80000100800 */
[----:B------:R0:W-:Y:S04]  /*fb20*/  STL [R1+0x26dc], R0 ;  /* 0x0026dc0001007387 */ /* 0x0001e80000100800 */
[----:B-1----:R-:W4:Y:S01]  /*fb30*/  LDL.LU.64 R22, [R1+0x230] ;  /* 0x0002300001167983 */ /* 0x002f220000300a00 */
[----:B0-----:R-:W-:-:S03]  /*fb40*/  IMAD.MOV.U32 R0, RZ, RZ, R9 ;  /* 0x000000ffff007224 */ /* 0x001fc600078e0009 */
[----:B------:R-:W-:Y:S04]  /*fb50*/  STL [R1+0x26d8], R26 ;  /* 0x0026d81a01007387 */ /* 0x000fe80000100800 */
[----:B------:R0:W-:Y:S04]  /*fb60*/  STL [R1+0x26d4], R0 ;  /* 0x0026d40001007387 */ /* 0x0001e80000100800 */
[----:B------:R-:W4:Y:S01]  /*fb70*/  LDL.LU.64 R8, [R1+0xa8] ;  /* 0x0000a80001087983 */ /* 0x000f220000300a00 */
[----:B0-----:R-:W-:-:S03]  /*fb80*/  IMAD.MOV.U32 R0, RZ, RZ, R27 ;  /* 0x000000ffff007224 */ /* 0x001fc600078e001b */
[----:B------:R-:W-:Y:S04]  /*fb90*/  STL [R1+0x26d0], R18 ;  /* 0x0026d01201007387 */ /* 0x000fe80000100800 */
[----:B------:R0:W-:Y:S02]  /*fba0*/  STL [R1+0x26cc], R0 ;  /* 0x0026cc0001007387 */ /* 0x0001e40000100800 */
[----:B0-----:R-:W-:Y:S02]  /*fbb0*/  IMAD.MOV.U32 R0, RZ, RZ, R19 ;  /* 0x000000ffff007224 */ /* 0x001fe400078e0013 */
[----:B------:R-:W4:Y:S04]  /*fbc0*/  LDL.LU.64 R18, [R1+0x228] ;  /* 0x0002280001127983 */ /* 0x000f280000300a00 */
        /* <DEDUP_REMOVED lines=27> */
[----:B---3--:R-:W-:Y:S04]  /*fd80*/  STL [R1+0x2690], R24 ;  /* 0x0026901801007387 */ /* 0x008fe80000100800 */
[----:B------:R1:W-:Y:S04]  /*fd90*/  STL [R1+0x268c], R0 ;  /* 0x00268c0001007387 */ /* 0x0003e80000100800 */
[----:B0-----:R-:W2:Y:S01]  /*fda0*/  LDL.LU.64 R6, [R1+0x88] ;  /* 0x0000880001067983 */ /* 0x001ea20000300a00 */
[----:B-1----:R-:W-:-:S03]  /*fdb0*/  IMAD.MOV.U32 R0, RZ, RZ, R25 ;  /* 0x000000ffff007224 */ /* 0x002fc600078e0019 */
[----:B----4-:R-:W-:Y:S04]  /*fdc0*/  STL [R1+0x2688], R22 ;  /* 0x0026881601007387 */ /* 0x010fe80000100800 */
[----:B------:R0:W-:Y:S04]  /*fdd0*/  STL [R1+0x2684], R0 ;  /* 0x0026840001007387 */ /* 0x0001e80000100800 */
[----:B------:R-:W3:Y:S01]  /*fde0*/  LDL.LU.64 R28, [R1+0x208] ;  /* 0x00020800011c7983 */ /* 0x000ee20000300a00 */
[----:B0-----:R-:W-:-:S03]  /*fdf0*/  IMAD.MOV.U32 R0, RZ, RZ, R23 ;  /* 0x000000ffff007224 */ /* 0x001fc600078e0017 */
[----:B------:R-:W-:Y:S04]  /*fe00*/  STL [R1+0x2680], R8 ;  /* 0x0026800801007387 */ /* 0x000fe80000100800 */
[----:B------:R0:W-:Y:S04]  /*fe10*/  STL [R1+0x267c], R0 ;  /* 0x00267c0001007387 */ /* 0x0001e80000100800 */
[----:B------:R-:W4:Y:S01]  /*fe20*/  LDL.LU.64 R26, [R1+0x80] ;  /* 0x00008000011a7983 */ /* 0x000f220000300a00 */
[----:B0-----:R-:W-:-:S03]  /*fe30*/  IMAD.MOV.U32 R0, RZ, RZ, R9 ;  /* 0x000000ffff007224 */ /* 0x001fc600078e0009 */
[----:B------:R-:W4:Y:S04]  /*fe40*/  LDL.LU.64 R8, [R1+0x200] ;  /* 0x0002000001087983 */ /* 0x000f280000300a00 */
[----:B------:R0:W-:Y:S02]  /*fe50*/  STL [R1+0x2674], R0 ;  /* 0x0026740001007387 */ /* 0x0001e40000100800 */
[----:B0-----:R-:W-:Y:S02]  /*fe60*/  IMAD.MOV.U32 R0, RZ, RZ, R19 ;  /* 0x000000ffff007224 */ /* 0x001fe400078e0013 */
[----:B------:R0:W-:Y:S04]  /*fe70*/  STL [R1+0x2678], R18 ;  /* 0x0026781201007387 */ /* 0x0001e80000100800 */
        /* <DEDUP_REMOVED lines=10> */
[----:B------:R1:W-:Y:S04]  /*ff20*/  STL [R1+0x2660], R14 ;  /* 0x0026600e01007387 */ /* 0x0003e80000100800 */
[----:B------:R-:W4:Y:S01]  /*ff30*/  LDL.LU.64 R24, [R1+0x1f0] ;  /* 0x0001f00001187983 */ /* 0x000f220000300a00 */
[----:B0-----:R-:W-:-:S03]  /*ff40*/  IMAD.MOV.U32 R0, RZ, RZ, R15 ;  /* 0x000000ffff007224 */ /* 0x001fc600078e000f */
[----:B------:R-:W-:Y:S04]  /*ff50*/  STL [R1+0x2658], R10 ;  /* 0x0026580a01007387 */ /* 0x000fe80000100800 */
        /* <DEDUP_REMOVED lines=8> */
[----:B------:R0:W-:Y:S04]  /*ffe0*/  STL [R1+0x2644], R0 ;  /* 0x0026440001007387 */ /* 0x0001e80000100800 */
[----:B------:R-:W4:Y:S04]  /*fff0*/  LDL.LU.64 R2, [R1+0x60] ;  /* 0x0000600001027983 */ /* 0x000f280000300a00 */
[----:B------:R-:W4:Y:S01]  /*10000*/  LDL.LU.64 R22, [R1+0x1e0] ;  /* 0x0001e00001167983 */ /* 0x000f220000300a00 */
[----:B0-----:R-:W-:-:S05]  /*10010*/  IMAD.MOV.U32 R0, RZ, RZ, R21 ;  /* 0x000000ffff007224 */ /* 0x001fca00078e0015 */
[----:B------:R0:W-:Y:S04]  /*10020*/  STL [R1+0x263c], R0 ;  /* 0x00263c0001007387 */ /* 0x0001e80000100800 */
[----:B--2---:R1:W-:Y:S01]  /*10030*/  STL [R1+0x2640], R6 ;  /* 0x0026400601007387 */ /* 0x0043e20000100800 */
[----:B0-----:R-:W-:-:S03]  /*10040*/  IMAD.MOV.U32 R0, RZ, RZ, R7 ;  /* 0x000000ffff007224 */ /* 0x001fc600078e0007 */
[----:B-1----:R-:W2:Y:S04]  /*10050*/  LDL.LU.64 R6, [R1+0x58] ;  /* 0x0000580001067983 */ /* 0x002ea80000300a00 */
[----:B------:R0:W-:Y:S04]  /*10060*/  STL [R1+0x2634], R0 ;  /* 0x0026340001007387 */ /* 0x0001e80000100800 */
[----:B---3--:R-:W-:Y:S04]  /*10070*/  STL [R1+0x2638], R28 ;  /* 0x0026381c01007387 */ /* 0x008fe80000100800 */
[----:B------:R-:W3:Y:S01]  /*10080*/  LDL.LU.64 R20, [R1+0x1d8] ;  /* 0x0001d80001147983 */ /* 0x000ee20000300a00 */
[----:B0-----:R-:W-:-:S03]  /*10090*/  IMAD.MOV.U32 R0, RZ, RZ, R29 ;  /* 0x000000ffff007224 */ /* 0x001fc600078e001d */
[----:B----4-:R-:W-:Y:S04]  /*100a0*/  STL [R1+0x2630], R26 ;  /* 0x0026301a01007387 */ /* 0x010fe80000100800 */
[----:B------:R0:W-:Y:S04]  /*100b0*/  STL [R1+0x262c], R0 ;  /* 0x00262c0001007387 */ /* 0x0001e80000100800 */
[----:B------:R-:W-:Y:S01]  /*100c0*/  STL [R1+0x2628], R8 ;  /* 0x0026280801007387 */ /* 0x000fe20000100800 */
[----:B0-----:R-:W-:-:S05]  /*100d0*/  IMAD.MOV.U32 R0, RZ, RZ, R27 ;  /* 0x000000ffff007224 */ /* 0x001fca00078e001b */
        /* <DEDUP_REMOVED lines=14> */
[----:B------:R-:W-:Y:S04]  /*101c0*/  STL [R1+0x2608], R24 ;  /* 0x0026081801007387 */ /* 0x000fe80000100800 */
[----:B------:R0:W-:Y:S04]  /*101d0*/  STL [R1+0x2604], R0 ;  /* 0x0026040001007387 */ /* 0x0001e80000100800 */
[----:B-1----:R-:W4:Y:S01]  /*101e0*/  LDL.LU.64 R12, [R1+0x1c8] ;  /* 0x0001c800010c7983 */ /* 0x002f220000300a00 */
        /* <DEDUP_REMOVED lines=16> */
[----:B--2---:R-:W-:Y:S04]  /*102f0*/  STL [R1+0x25e0], R6 ;  /* 0x0025e00601007387 */ /* 0x004fe80000100800 */
[----:B------:R0:W-:Y:S02]  /*10300*/  STL [R1+0x25dc], R0 ;  /* 0x0025dc0001007387 */ /* 0x0001e40000100800 */
[----:B0-----:R-:W-:Y:S02]  /*10310*/  IMAD.MOV.U32 R0, RZ, RZ, R7 ;  /* 0x000000ffff007224 */ /* 0x001fe400078e0007 */
[----:B---3--:R-:W-:Y:S04]  /*10320*/  STL [R1+0x25d8], R20 ;  /* 0x0025d81401007387 */ /* 0x008fe80000100800 */
[----:B------:R0:W-:Y:S04]  /*10330*/  STL [R1+0x25d4], R0 ;  /* 0x0025d40001007387 */ /* 0x0001e80000100800 */
[----:B------:R-:W2:Y:S01]  /*10340*/  LDL.LU.64 R6, [R1+0x30] ;  /* 0x0000300001067983 */ /* 0x000ea20000300a00 */
[----:B0-----:R-:W-:-:S03]  /*10350*/  IMAD.MOV.U32 R0, RZ, RZ, R21 ;  /* 0x000000ffff007224 */ /* 0x001fc600078e0015 */
[----:B--2---:R0:W-:Y:S04]  /*10360*/  STL.64 [R1+0x2868], R6 ;  /* 0x0028680601007387 */ /* 0x0041e80000100a00 */
[----:B0-----:R-:W2:Y:S04]  /*10370*/  LDL.LU.64 R6, [R1+0x1b8] ;  /* 0x0001b80001067983 */ /* 0x001ea80000300a00 */
[----:B------:R-:W3:Y:S04]  /*10380*/  LDL.LU.64 R4, [R1+0x1b0] ;  /* 0x0001b00001047983 */ /* 0x000ee80000300a00 */
[----:B------:R0:W-:Y:S04]  /*10390*/  STL [R1+0x25cc], R0 ;  /* 0x0025cc0001007387 */ /* 0x0001e80000100800 */
[----:B----4-:R1:W-:Y:S01]  /*103a0*/  STL [R1+0x25d0], R8 ;  /* 0x0025d00801007387 */ /* 0x0103e20000100800 */
[----:B0-----:R-:W-:-:S03]  /*103b0*/  IMAD.MOV.U32 R0, RZ, RZ, R9 ;  /* 0x000000ffff007224 */ /* 0x001fc600078e0009 */
[----:B-1----:R-:W4:Y:S04]  /*103c0*/  LDL.LU.64 R8, [R1+0x28] ;  /* 0x0000280001087983 */ /* 0x002f280000300a00 */
[----:B------:R0:W-:Y:S04]  /*103d0*/  STL [R1+0x25c4], R0 ;  /* 0x0025c40001007387 */ /* 0x0001e80000100800 */
[----:B------:R-:W-:Y:S04]  /*103e0*/  STL [R1+0x25c8], R18 ;  /* 0x0025c81201007387 */ /* 0x000fe80000100800 */
        /* <DEDUP_REMOVED lines=8> */
[----:B------:R1:W-:Y:S04]  /*10470*/  STL [R1+0x25b8], R12 ;  /* 0x0025b80c01007387 */ /* 0x0003e80000100800 */
[----:B------:R-:W4:Y:S01]  /*10480*/  LDL.LU.64 R22, [R1+0x18] ;  /* 0x0000180001167983 */ /* 0x000f220000300a00 */
[----:B0-----:R-:W-:-:S03]  /*10490*/  IMAD.MOV.U32 R0, RZ, RZ, R13 ;  /* 0x000000ffff007224 */ /* 0x001fc600078e000d */
[----:B-1----:R-:W4:Y:S04]  /*104a0*/  LDL.LU.64 R12, [R1+0x198] ;  /* 0x00019800010c7983 */ /* 0x002f280000300a00 */
[----:B------:R0:W-:Y:S04]  /*104b0*/  STL [R1+0x25ac], R0 ;  /* 0x0025ac0001007387 */ /* 0x0001e80000100800 */
[----:B------:R-:W-:Y:S04]  /*104c0*/  STL [R1+0x25b0], R14 ;  /* 0x0025b00e01007387 */ /* 0x000fe80000100800 */
[----:B------:R-:W4:Y:S01]  /*104d0*/  LDL.LU.64 R20, [R1+0x10] ;  /* 0x0000100001147983 */ /* 0x000f220000300a00 */
[----:B0-----:R-:W-:-:S05]  /*104e0*/  IMAD.MOV.U32 R0, RZ, RZ, R15 ;  /* 0x000000ffff007224 */ /* 0x001fca00078e000f */
[----:B------:R0:W-:Y:S04]  /*104f0*/  STL [R1+0x25a4], R0 ;  /* 0x0025a40001007387 */ /* 0x0001e80000100800 */
[----:B------:R-:W-:Y:S04]  /*10500*/  STL [R1+0x25a8], R10 ;  /* 0x0025a80a01007387 */ /* 0x000fe80000100800 */
[----:B------:R-:W4:Y:S01]  /*10510*/  LDL.LU.64 R18, [R1+0x190] ;  /* 0x0001900001127983 */ /* 0x000f220000300a00 */
[----:B0-----:R-:W-:-:S03]  /*10520*/  IMAD.MOV.U32 R0, RZ, RZ, R11 ;  /* 0x000000ffff007224 */ /* 0x001fc600078e000b */
[----:B------:R-:W4:Y:S04]  /*10530*/  LDL.LU.64 R16, [R1+0x8] ;  /* 0x0000080001107983 */ /* 0x000f280000300a00 */
[----:B------:R0:W-:Y:S04]  /*10540*/  STL [R1+0x259c], R0 ;  /* 0x00259c0001007387 */ /* 0x0001e80000100800 */
[----:B------:R-:W-:Y:S04]  /*10550*/  STL [R1+0x25a0], R2 ;  /* 0x0025a00201007387 */ /* 0x000fe80000100800 */
[----:B------:R-:W4:Y:S01]  /*10560*/  LDL.LU.64 R14, [R1+0x188] ;  /* 0x00018800010e7983 */ /* 0x000f220000300a00 */
[----:B0-----:R-:W-:-:S03]  /*10570*/  IMAD.MOV.U32 R0, RZ, RZ, R3 ;  /* 0x000000ffff007224 */ /* 0x001fc600078e0003 */
[----:B------:R-:W4:Y:S04]  /*10580*/  LDL.LU.64 R10, [R1] ;  /* 0x00000000010a7983 */ /* 0x000f280000300a00 */
[----:B------:R0:W-:Y:S04]  /*10590*/  STL [R1+0x2594], R0 ;  /* 0x0025940001007387 */ /* 0x0001e80000100800 */
[----:B--2---:R1:W-:Y:S01]  /*105a0*/  STL [R1+0x2598], R6 ;  /* 0x0025980601007387 */ /* 0x0043e20000100800 */
[----:B0-----:R-:W-:-:S03]  /*105b0*/  IMAD.MOV.U32 R0, RZ, RZ, R7 ;  /* 0x000000ffff007224 */ /* 0x001fc600078e0007 */
[----:B------:R-:W2:Y:S04]  /*105c0*/  LDL.LU.64 R2, [R1+0x180] ;  /* 0x0001800001027983 */ /* 0x000ea80000300a00 */
[----:B-1----:R-:W3:Y:S04]  /*105d0*/  LDL.LU.64 R6, [R1+0x2868] ;  /* 0x0028680001067983 */ /* 0x002ee80000300a00 */
[----:B---3--:R-:W-:Y:S04]  /*105e0*/  STL [R1+0x2590], R6 ;  /* 0x0025900601007387 */ /* 0x008fe80000100800 */
[----:B------:R0:W-:Y:S04]  /*105f0*/  STL [R1+0x258c], R0 ;  /* 0x00258c0001007387 */ /* 0x0001e80000100800 */
[----:B------:R-:W-:Y:S01]  /*10600*/  STL [R1+0x2588], R4 ;  /* 0x0025880401007387 */ /* 0x000fe20000100800 */
[----:B0-----:R-:W-:-:S05]  /*10610*/  IMAD.MOV.U32 R0, RZ, RZ, R7 ;  /* 0x000000ffff007224 */ /* 0x001fca00078e0007 */
[----:B------:R0:W-:Y:S04]  /*10620*/  STL [R1+0x2584], R0 ;  /* 0x0025840001007387 */ /* 0x0001e80000100800 */
[----:B------:R-:W3:Y:S01]  /*10630*/  LDL.LU.64 R6, [R1+0x178] ;  /* 0x0001780001067983 */ /* 0x000ee20000300a00 */
[----:B0-----:R-:W-:-:S03]  /*10640*/  IMAD.MOV.U32 R0, RZ, RZ, R5 ;  /* 0x000000ffff007224 */ /* 0x001fc600078e0005 */
[----:B------:R-:W3:Y:S04]  /*10650*/  LDL.LU.64 R4, [R1+0x2860] ;  /* 0x0028600001047983 */ /* 0x000ee80000300a00 */
[----:B----4-:R-:W-:Y:S04]  /*10660*/  STL [R1+0x2580], R8 ;  /* 0x0025800801007387 */ /* 0x010fe80000100800 */
[----:B------:R0:W-:Y:S04]  /*10670*/  STL [R1+0x257c], R0 ;  /* 0x00257c0001007387 */ /* 0x0001e80000100800 */
[----:B------:R-:W-:Y:S01]  /*10680*/  STL [R1+0x2578], R28 ;  /* 0x0025781c01007387 */ /* 0x000fe20000100800 */
[----:B0-----:R-:W-:-:S05]  /*10690*/  IMAD.MOV.U32 R0, RZ, RZ, R9 ;  /* 0x000000ffff007224 */ /* 0x001fca00078e0009 */
[----:B------:R0:W-:Y:S04]  /*106a0*/  STL [R1+0x2574], R0 ;  /* 0x0025740001007387 */ /* 0x0001e80000100800 */
[----:B------:R-:W4:Y:S01]  /*106b0*/  LDL.LU.64 R8, [R1+0x170] ;  /* 0x0001700001087983 */ /* 0x000f220000300a00 */
[----:B0-----:R-:W-:-:S03]  /*106c0*/  IMAD.MOV.U32 R0, RZ, RZ, R29 ;  /* 0x000000ffff007224 */ /* 0x001fc600078e001d */
[----:B------:R-:W4:Y:S04]  /*106d0*/  LDL.LU.64 R28, [R1+0x2858] ;  /* 0x00285800011c7983 */ /* 0x000f280000300a00 */
[----:B------:R-:W-:Y:S04]  /*106e0*/  STL [R1+0x2570], R26 ;  /* 0x0025701a01007387 */ /* 0x000fe80000100800 */
[----:B------:R0:W-:Y:S02]  /*106f0*/  STL [R1+0x256c], R0 ;  /* 0x00256c0001007387 */ /* 0x0001e40000100800 */
[----:B0-----:R-:W-:-:S02]  /*10700*/  IMAD.MOV.U32 R0, RZ, RZ, R27 ;  /* 0x000000ffff007224 */ /* 0x001fc400078e001b */
        /* <DEDUP_REMOVED lines=13> */
[----:B------:R0:W-:Y:S04]  /*107e0*/  STL [R1+0x254c], R0 ;  /* 0x00254c0001007387 */ /* 0x0001e80000100800 */
[----:B------:R1:W-:Y:S01]  /*107f0*/  STL [R1+0x2550], R20 ;  /* 0x0025501401007387 */ /* 0x0003e20000100800 */
[----:B0-----:R-:W-:-:S03]  /*10800*/  IMAD.MOV.U32 R0, RZ, RZ, R21 ;  /* 0x000000ffff007224 */ /* 0x001fc600078e0015 */
[----:B-1----:R-:W4:Y:S04]  /*10810*/  LDL.LU.64 R20, [R1+0x2838] ;  /* 0x0028380001147983 */ /* 0x002f280000300a00 */
        /* <DEDUP_REMOVED lines=14> */
[----:B0-----:R-:W-:-:S02]  /*10900*/  MOV R0, R11 ;  /* 0x0000000b00007202 */ /* 0x001fc40000000f00 */
[----:B------:R-:W4:Y:S04]  /*10910*/  LDL.LU.64 R10, [R1+0x2818] ;  /* 0x00281800010a7983 */ /* 0x000f280000300a00 */
[----:B--2---:R-:W-:Y:S04]  /*10920*/  STL [R1+0x2528], R2 ;  /* 0x0025280201007387 */ /* 0x004fe80000100800 */
[----:B------:R0:W-:Y:S02]  /*10930*/  STL [R1+0x2524], R0 ;  /* 0x0025240001007387 */ /* 0x0001e40000100800 */
[----:B0-----:R-:W-:-:S02]  /*10940*/  IMAD.MOV.U32 R0, RZ, RZ, R3 ;  /* 0x000000ffff007224 */ /* 0x001fc400078e0003 */
[----:B------:R-:W2:Y:S04]  /*10950*/  LDL.LU.64 R2, [R1+0x2810] ;  /* 0x0028100001027983 */ /* 0x000ea80000300a00 */
[----:B--2---:R-:W-:Y:S04]  /*10960*/  STL [R1+0x2520], R2 ;  /* 0x0025200201007387 */ /* 0x004fe80000100800 */
[----:B------:R3:W-:Y:S04]  /*10970*/  STL [R1+0x251c], R0 ;  /* 0x00251c0001007387 */ /* 0x0007e80000100800 */
[----:B------:R0:W-:Y:S01]  /*10980*/  STL [R1+0x2514], R3 ;  /* 0x0025140301007387 */ /* 0x0001e20000100800 */
[----:B---3--:R-:W-:-:S03]  /*10990*/  IMAD.MOV.U32 R0, RZ, RZ, R7 ;  /* 0x000000ffff007224 */ /* 0x008fc600078e0007 */
[----:B0-----:R-:W2:Y:S04]  /*109a0*/  LDL.LU.64 R2, [R1+0x3d8] ;  /* 0x0003d80001027983 */ /* 0x001ea80000300a00 */
[----:B------:R0:W-:Y:S04]  /*109b0*/  STL [R1+0x2518], R6 ;  /* 0x0025180601007387 */ /* 0x0001e80000100800 */
[----:B0-----:R-:W3:Y:S04]  /*109c0*/  LDL.LU.64 R6, [R1+0x2808] ;  /* 0x0028080001067983 */ /* 0x001ee80000300a00 */
[----:B---3--:R-:W-:Y:S04]  /*109d0*/  STL [R1+0x2510], R6 ;  /* 0x0025100601007387 */ /* 0x008fe80000100800 */
[----:B------:R4:W-:Y:S04]  /*109e0*/  STL [R1+0x250c], R0 ;  /* 0x00250c0001007387 */ /* 0x0009e80000100800 */
[----:B------:R0:W-:Y:S01]  /*109f0*/  STL [R1+0x2504], R7 ;  /* 0x0025040701007387 */ /* 0x0001e20000100800 */
[----:B----4-:R-:W-:-:S03]  /*10a00*/  IMAD.MOV.U32 R0, RZ, RZ, R9 ;  /* 0x000000ffff007224 */ /* 0x010fc600078e0009 */
[----:B0-----:R-:W3:Y:S04]  /*10a10*/  LDL.LU.64 R6, [R1+0x3c0] ;  /* 0x0003c00001067983 */ /* 0x001ee80000300a00 */
[----:B------:R0:W-:Y:S04]  /*10a20*/  STL [R1+0x2508], R8 ;  /* 0x0025080801007387 */ /* 0x0001e80000100800 */
[----:B0-----:R-:W4:Y:S04]  /*10a30*/  LDL.LU.64 R8, [R1+0x2800] ;  /* 0x0028000001087983 */ /* 0x001f280000300a00 */
[----:B----4-:R-:W-:Y:S04]  /*10a40*/  STL [R1+0x2500], R8 ;  /* 0x0025000801007387 */ /* 0x010fe80000100800 */
[----:B------:R-:W-:Y:S04]  /*10a50*/  STL [R1+0x24fc], R0 ;  /* 0x0024fc0001007387 */ /* 0x000fe80000100800 */
[----:B------:R0:W-:Y:S04]  /*10a60*/  STL [R1+0x24f4], R9 ;  /* 0x0024f40901007387 */ /* 0x0001e80000100800 */
[----:B0-----:R-:W4:Y:S02]  /*10a70*/  LDL.LU.64 R8, [R1+0x168] ;  /* 0x0001680001087983 */ /* 0x001f240000300a00 */
[----:B----4-:R-:W-:-:S02]  /*10a80*/  IMAD.MOV.U32 R0, RZ, RZ, R9 ;  /* 0x000000ffff007224 */ /* 0x010fc400078e0009 */
[----:B------:R-:W-:Y:S04]  /*10a90*/  STL [R1+0x24f8], R8 ;  /* 0x0024f80801007387 */ /* 0x000fe80000100800 */
[----:B------:R-:W-:Y:S04]  /*10aa0*/  STL [R1+0x24f0], R10 ;  /* 0x0024f00a01007387 */ /* 0x000fe80000100800 */
[----:B------:R0:W-:Y:S04]  /*10ab0*/  STL [R1+0x24ec], R0 ;  /* 0x0024ec0001007387 */ /* 0x0001e80000100800 */
[----:B------:R1:W-:Y:S01]  /*10ac0*/  STL [R1+0x24e4], R11 ;  /* 0x0024e40b01007387 */ /* 0x0003e20000100800 */
[----:B0-----:R-:W-:-:S03]  /*10ad0*/  IMAD.MOV.U32 R0, RZ, RZ, R13 ;  /* 0x000000ffff007224 */ /* 0x001fc600078e000d */
[----:B-1----:R-:W4:Y:S04]  /*10ae0*/  LDL.LU.64 R10, [R1+0x420] ;  /* 0x00042000010a7983 */ /* 0x002f280000300a00 */
[----:B------:R-:W4:Y:S04]  /*10af0*/  LDL.LU.64 R8, [R1+0x438] ;  /* 0x0004380001087983 */ /* 0x000f280000300a00 */
[----:B------:R0:W-:Y:S04]  /*10b00*/  STL [R1+0x24e8], R12 ;  /* 0x0024e80c01007387 */ /* 0x0001e80000100800 */
[----:B0-----:R-:W2:Y:S04]  /*10b10*/  LDL.LU.64 R12, [R1+0x27f8] ;  /* 0x0027f800010c7983 */ /* 0x001ea80000300a00 */
[----:B--2---:R-:W-:Y:S04]  /*10b20*/  STL [R1+0x24e0], R12 ;  /* 0x0024e00c01007387 */ /* 0x004fe80000100800 */
[----:B------:R3:W-:Y:S04]  /*10b30*/  STL [R1+0x24dc], R0 ;  /* 0x0024dc0001007387 */ /* 0x0007e80000100800 */
[----:B------:R0:W-:Y:S01]  /*10b40*/  STL [R1+0x24cc], R13 ;  /* 0x0024cc0d01007387 */ /* 0x0001e20000100800 */
[----:B---3--:R-:W-:-:S03]  /*10b50*/  IMAD.MOV.U32 R0, RZ, RZ, R7 ;  /* 0x000000ffff007224 */ /* 0x008fc600078e0007 */
[----:B0-----:R-:W2:Y:S04]  /*10b60*/  LDL.LU.64 R12, [R1+0x408] ;  /* 0x00040800010c7983 */ /* 0x001ea80000300a00 */
[----:B------:R0:W-:Y:S04]  /*10b70*/  STL [R1+0x24d4], R6 ;  /* 0x0024d40601007387 */ /* 0x0001e80000100800 */
[----:B0-----:R-:W3:Y:S04]  /*10b80*/  LDL.LU.64 R6, [R1+0x448] ;  /* 0x0004480001067983 */ /* 0x001ee80000300a00 */
[----:B------:R-:W-:Y:S04]  /*10b90*/  STL [R1+0x24d0], R0 ;  /* 0x0024d00001007387 */ /* 0x000fe80000100800 */
[----:B------:R-:W-:Y:S04]  /*10ba0*/  STL [R1+0x24d8], R14 ;  /* 0x0024d80e01007387 */ /* 0x000fe80000100800 */
[----:B------:R0:W-:Y:S04]  /*10bb0*/  STL [R1+0x24bc], R15 ;  /* 0x0024bc0f01007387 */ /* 0x0001e80000100800 */
[----:B0-----:R-:W4:Y:S01]  /*10bc0*/  LDL.LU.64 R14, [R1+0x3f0] ;  /* 0x0003f000010e7983 */ /* 0x001f220000300a00 */
[----:B------:R-:W-:-:S03]  /*10bd0*/  IMAD.MOV.U32 R0, RZ, RZ, R3 ;  /* 0x000000ffff007224 */ /* 0x000fc600078e0003 */
[----:B------:R0:W-:Y:S04]  /*10be0*/  STL [R1+0x24c4], R2 ;  /* 0x0024c40201007387 */ /* 0x0001e80000100800 */
[----:B------:R-:W-:Y:S04]  /*10bf0*/  STL [R1+0x24c8], R16 ;  /* 0x0024c81001007387 */ /* 0x000fe80000100800 */
[----:B------:R4:W-:Y:S04]  /*10c00*/  STL [R1+0x24c0], R0 ;  /* 0x0024c00001007387 */ /* 0x0009e80000100800 */
[----:B0-----:R-:W3:Y:S04]  /*10c10*/  LDL.LU.64 R2, [R1+0x460] ;  /* 0x0004600001027983 */ /* 0x001ee80000300a00 */
[----:B------:R-:W-:Y:S01]  /*10c20*/  STL [R1+0x24ac], R17 ;  /* 0x0024ac1101007387 */ /* 0x000fe20000100800 */
[----:B----4-:R-:W-:-:S03]  /*10c30*/  IMAD.MOV.U32 R0, RZ, RZ, R15 ;  /* 0x000000ffff007224 */ /* 0x010fc600078e000f */
[----:B------:R-:W-:Y:S04]  /*10c40*/  STL [R1+0x24b4], R14 ;  /* 0x0024b40e01007387 */ /* 0x000fe80000100800 */
[----:B------:R-:W-:Y:S04]  /*10c50*/  STL [R1+0x24b8], R18 ;  /* 0x0024b81201007387 */ /* 0x000fe80000100800 */
[----:B------:R2:W-:Y:S04]  /*10c60*/  STL [R1+0x24b0], R0 ;  /* 0x0024b00001007387 */ /* 0x0005e80000100800 */
[----:B------:R0:W-:Y:S01]  /*10c70*/  STL [R1+0x249c], R19 ;  /* 0x00249c1301007387 */ /* 0x0001e20000100800 */
[----:B--2---:R-:W-:-:S03]  /*10c80*/  IMAD.MOV.U32 R0, RZ, RZ, R13 ;  /* 0x000000ffff007224 */ /* 0x004fc600078e000d */
[----:B------:R-:W-:Y:S04]  /*10c90*/  STL [R1+0x24a4], R12 ;  /* 0x0024a40c01007387 */ /* 0x000fe80000100800 */
[----:B0-----:R-:W2:Y:S04]  /*10ca0*/  LDL.LU.64 R18, [R1+0x3b0] ;  /* 0x0003b00001127983 */ /* 0x001ea80000300a00 */
[----:B------:R-:W-:Y:S04]  /*10cb0*/  STL [R1+0x24a0], R0 ;  /* 0x0024a00001007387 */ /* 0x000fe80000100800 */
[----:B------:R-:W-:Y:S04]  /*10cc0*/  STL [R1+0x24a8], R20 ;  /* 0x0024a81401007387 */ /* 0x000fe80000100800 */
[----:B------:R0:W-:Y:S04]  /*10cd0*/  STL [R1+0x248c], R21 ;  /* 0x00248c1501007387 */ /* 0x0001e80000100800 */
[----:B0-----:R-:W4:Y:S01]  /*10ce0*/  LDL.LU.64 R20, [R1+0x478] ;  /* 0x0004780001147983 */ /* 0x001f220000300a00 */
[----:B------:R-:W-:-:S03]  /*10cf0*/  IMAD.MOV.U32 R0, RZ, RZ, R11 ;  /* 0x000000ffff007224 */ /* 0x000fc600078e000b */
[----:B------:R-:W2:Y:S04]  /*10d00*/  LDL.LU.64 R16, [R1+0x490] ;  /* 0x0004900001107983 */ /* 0x000ea80000300a00 */
[----:B------:R-:W-:Y:S04]  /*10d10*/  STL [R1+0x2494], R10 ;  /* 0x0024940a01007387 */ /* 0x000fe80000100800 */
[----:B------:R-:W-:Y:S04]  /*10d20*/  STL [R1+0x2498], R22 ;  /* 0x0024981601007387 */ /* 0x000fe80000100800 */
[----:B------:R0:W-:Y:S04]  /*10d30*/  STL [R1+0x2490], R0 ;  /* 0x0024900001007387 */ /* 0x0001e80000100800 */
[----:B------:R-:W-:Y:S04]  /*10d40*/  STL [R1+0x247c], R23 ;  /* 0x00247c1701007387 */ /* 0x000fe80000100800 */
[----:B------:R-:W2:Y:S01]  /*10d50*/  LDL.LU.64 R14, [R1+0x4a8] ;  /* 0x0004a800010e7983 */ /* 0x000ea20000300a00 */
[----:B0-----:R-:W-:-:S03]  /*10d60*/  IMAD.MOV.U32 R0, RZ, RZ, R9 ;  /* 0x000000ffff007224 */ /* 0x001fc600078e0009 */
[----:B------:R-:W-:Y:S04]  /*10d70*/  STL [R1+0x2484], R8 ;  /* 0x0024840801007387 */ /* 0x000fe80000100800 */
[----:B------:R-:W2:Y:S04]  /*10d80*/  LDL.LU.64 R12, [R1+0x3c8] ;  /* 0x0003c800010c7983 */ /* 0x000ea80000300a00 */
[----:B------:R-:W-:Y:S04]  /*10d90*/  STL [R1+0x2480], R0 ;  /* 0x0024800001007387 */ /* 0x000fe80000100800 */
[----:B------:R-:W-:Y:S04]  /*10da0*/  STL [R1+0x2488], R24 ;  /* 0x0024881801007387 */ /* 0x000fe80000100800 */
[----:B------:R0:W-:Y:S04]  /*10db0*/  STL [R1+0x246c], R25 ;  /* 0x00246c1901007387 */ /* 0x0001e80000100800 */
[----:B0-----:R-:W2:Y:S04]  /*10dc0*/  LDL.LU.64 R24, [R1+0x3b8] ;  /* 0x0003b80001187983 */ /* 0x001ea80000300a00 */
[----:B------:R-:W2:Y:S01]  /*10dd0*/  LDL.LU.64 R10, [R1+0x4b8] ;  /* 0x0004b800010a7983 */ /* 0x000ea20000300a00 */
[----:B---3--:R-:W-:-:S03]  /*10de0*/  IMAD.MOV.U32 R0, RZ, RZ, R7 ;  /* 0x000000ffff007224 */ /* 0x008fc600078e0007 */
[----:B------:R0:W-:Y:S04]  /*10df0*/  STL [R1+0x2474], R6 ;  /* 0x0024740601007387 */ /* 0x0001e80000100800 */
[----:B0-----:R-:W3:Y:S04]  /*10e00*/  LDL.LU.64 R6, [R1+0x3d0] ;  /* 0x0003d00001067983 */ /* 0x001ee80000300a00 */
[----:B------:R0:W-:Y:S04]  /*10e10*/  STL [R1+0x2470], R0 ;  /* 0x0024700001007387 */ /* 0x0001e80000100800 */
[----:B------:R-:W-:Y:S04]  /*10e20*/  STL [R1+0x2478], R26 ;  /* 0x0024781a01007387 */ /* 0x000fe80000100800 */
[----:B------:R-:W-:Y:S04]  /*10e30*/  STL [R1+0x245c], R27 ;  /* 0x00245c1b01007387 */ /* 0x000fe80000100800 */
[----:B------:R-:W3:Y:S01]  /*10e40*/  LDL.LU.64 R22, [R1+0x4d0] ;  /* 0x0004d00001167983 */ /* 0x000ee20000300a00 */
[----:B0-----:R-:W-:-:S03]  /*10e50*/  IMAD.MOV.U32 R0, RZ, RZ, R3 ;  /* 0x000000ffff007224 */ /* 0x001fc600078e0003 */
[----:B------:R0:W-:Y:S04]  /*10e60*/  STL [R1+0x2464], R2 ;  /* 0x0024640201007387 */ /* 0x0001e80000100800 */
[----:B0-----:R-:W3:Y:S04]  /*10e70*/  LDL.LU.64 R2, [R1+0x3e0] ;  /* 0x0003e00001027983 */ /* 0x001ee80000300a00 */
[----:B------:R0:W-:Y:S04]  /*10e80*/  STL [R1+0x2460], R0 ;  /* 0x0024600001007387 */ /* 0x0001e80000100800 */
[----:B------:R-:W-:Y:S04]  /*10e90*/  STL [R1+0x2468], R28 ;  /* 0x0024681c01007387 */ /* 0x000fe80000100800 */
[----:B------:R-:W-:Y:S04]  /*10ea0*/  STL [R1+0x1008], R29 ;  /* 0x0010081d01007387 */ /* 0x000fe80000100800 */
[----:B------:R-:W3:Y:S04]  /*10eb0*/  LDL.LU.64 R8, [R1+0x4e8] ;  /* 0x0004e80001087983 */ /* 0x000ee80000300a00 */
[----:B----4-:R1:W-:Y:S01]  /*10ec0*/  STL [R1+0x1010], R20 ;  /* 0x0010101401007387 */ /* 0x0103e20000100800 */
[----:B0-----:R-:W-:-:S03]  /*10ed0*/  IMAD.MOV.U32 R0, RZ, RZ, R21 ;  /* 0x000000ffff007224 */ /* 0x001fc600078e0015 */
[----:B-1----:R-:W4:Y:S04]  /*10ee0*/  LDL.LU.64 R20, [R1+0x3e8] ;  /* 0x0003e80001147983 */ /* 0x002f280000300a00 */
[----:B------:R0:W-:Y:S04]  /*10ef0*/  STL [R1+0x100c], R0 ;  /* 0x00100c0001007387 */ /* 0x0001e80000100800 */
[----:B--2---:R1:W-:Y:S01]  /*10f00*/  STL [R1+0x1018], R18 ;  /* 0x0010181201007387 */ /* 0x0043e20000100800 */
[----:B0-----:R-:W-:-:S03]  /*10f10*/  IMAD.MOV.U32 R0, RZ, RZ, R19 ;  /* 0x000000ffff007224 */ /* 0x001fc600078e0013 */
[----:B-1----:R-:W2:Y:S04]  /*10f20*/  LDL.LU.64 R18, [R1+0x500] ;  /* 0x0005000001127983 */ /* 0x002ea80000300a00 */
[----:B------:R0:W-:Y:S04]  /*10f30*/  STL [R1+0x1014], R0 ;  /* 0x0010140001007387 */ /* 0x0001e80000100800 */
[----:B------:R1:W-:Y:S01]  /*10f40*/  STL [R1+0x1020], R16 ;  /* 0x0010201001007387 */ /* 0x0003e20000100800 */
        /* <DEDUP_REMOVED lines=19> */
[----:B---3--:R1:W-:Y:S01]  /*11080*/  STL [R1+0x1048], R6 ;  /* 0x0010480601007387 */ /* 0x0083e20000100800 */
[----:B0-----:R-:W-:-:S03]  /*11090*/  IMAD.MOV.U32 R0, RZ, RZ, R7 ;  /* 0x000000ffff007224 */ /* 0x001fc600078e0007 */
[----:B-1----:R-:W3:Y:S04]  /*110a0*/  LDL.LU.64 R6, [R1+0x530] ;  /* 0x0005300001067983 */ /* 0x002ee80000300a00 */
[----:B------:R0:W-:Y:S04]  /*110b0*/  STL [R1+0x1044], R0 ;  /* 0x0010440001007387 */ /* 0x0001e80000100800 */
[----:B------:R1:W-:Y:S01]  /*110c0*/  STL [R1+0x1050], R22 ;  /* 0x0010501601007387 */ /* 0x0003e20000100800 */
        /* <DEDUP_REMOVED lines=216> */
[----:B0-----:R-:W-:-:S03]  /*11e50*/  MOV R0, R7 ;  /* 0x0000000700007202 */ /* 0x001fc60000000f00 */
        /* <DEDUP_REMOVED lines=70> */
[----:B------:R-:W-:Y:S04]  /*122c0*/  STL [R1+0x1290], R24 ;  /* 0x0012901801007387 */ /* 0x000fe80000100800 */
[----:B------:R-:W2:Y:S01]  /*122d0*/  LDL.LU.64 R26, [R1+0x590] ;  /* 0x00059000011a7983 */ /* 0x000ea20000300a00 */
[----:B0-----:R-:W-:-:S05]  /*122e0*/  IMAD.MOV.U32 R0, RZ, RZ, R25 ;  /* 0x000000ffff007224 */ /* 0x001fca00078e0019 */
        /* <DEDUP_REMOVED lines=17> */
[----:B------:R-:W-:Y:S04]  /*12400*/  STL [R1+0x12b8], R22 ;  /* 0x0012b81601007387 */ /* 0x000fe80000100800 */
[----:B------:R-:W3:Y:S01]  /*12410*/  LDL.LU.64 R24, [R1+0x6d8] ;  /* 0x0006d80001187983 */ /* 0x000ee20000300a00 */
[----:B0-----:R-:W-:-:S05]  /*12420*/  IMAD.MOV.U32 R0, RZ, RZ, R23 ;  /* 0x000000ffff007224 */ /* 0x001fca00078e0017 */
        /* <DEDUP_REMOVED lines=9> */
[----:B----4-:R-:W-:Y:S04]  /*124c0*/  STL [R1+0x12d0], R20 ;  /* 0x0012d01401007387 */ /* 0x010fe80000100800 */
[----:B------:R-:W4:Y:S01]  /*124d0*/  LDL.LU.64 R22, [R1+0x5b8] ;  /* 0x0005b80001167983 */ /* 0x000f220000300a00 */
[----:B0-----:R-:W-:-:S05]  /*124e0*/  IMAD.MOV.U32 R0, RZ, RZ, R21 ;  /* 0x000000ffff007224 */ /* 0x001fca00078e0015 */
[----:B------:R2:W-:Y:S02]  /*124f0*/  STL [R1+0x12cc], R0 ;  /* 0x0012cc0001007387 */ /* 0x0005e40000100800 */
[----:B--2---:R-:W-:Y:S02]  /*12500*/  IMAD.MOV.U32 R0, RZ, RZ, R19 ;  /* 0x000000ffff007224 */ /* 0x004fe400078e0013 */
[----:B------:R-:W-:Y:S04]  /*12510*/  STL [R1+0x12d8], R18 ;  /* 0x0012d81201007387 */ /* 0x000fe80000100800 */
[----:B------:R-:W2:Y:S04]  /*12520*/  LDL.LU.64 R20, [R1+0x6e8] ;  /* 0x0006e80001147983 */ /* 0x000ea80000300a00 */
[----:B------:R0:W-:Y:S02]  /*12530*/  STL [R1+0x12d4], R0 ;  /* 0x0012d40001007387 */ /* 0x0001e40000100800 */
[----:B0-----:R-:W-:-:S02]  /*12540*/  IMAD.MOV.U32 R0, RZ, RZ, R17 ;  /* 0x000000ffff007224 */ /* 0x001fc400078e0011 */
[----:B------:R0:W-:Y:S04]  /*12550*/  STL [R1+0x12e0], R16 ;  /* 0x0012e01001007387 */ /* 0x0001e80000100800 */
[----:B------:R-:W2:Y:S04]  /*12560*/  LDL.LU.64 R18, [R1+0x330] ;  /* 0x0003300001127983 */ /* 0x000ea80000300a00 */
[----:B------:R1:W-:Y:S04]  /*12570*/  STL [R1+0x12dc], R0 ;  /* 0x0012dc0001007387 */ /* 0x0003e80000100800 */
[----:B------:R-:W-:Y:S04]  /*12580*/  STL [R1+0x12e8], R26 ;  /* 0x0012e81a01007387 */ /* 0x000fe80000100800 */
[----:B0-----:R-:W2:Y:S01]  /*12590*/  LDL.LU.64 R16, [R1+0x6f0] ;  /* 0x0006f00001107983 */ /* 0x001ea20000300a00 */
[----:B-1----:R-:W-:-:S03]  /*125a0*/  IMAD.MOV.U32 R0, RZ, RZ, R27 ;  /* 0x000000ffff007224 */ /* 0x002fc600078e001b */
[----:B------:R-:W-:Y:S04]  /*125b0*/  STL [R1+0x12f0], R14 ;  /* 0x0012f00e01007387 */ /* 0x000fe80000100800 */
[----:B------:R0:W-:Y:S02]  /*125c0*/  STL [R1+0x12e4], R0 ;  /* 0x0012e40001007387 */ /* 0x0001e40000100800 */
[----:B0-----:R-:W-:Y:S02]  /*125d0*/  IMAD.MOV.U32 R0, RZ, RZ, R15 ;  /* 0x000000ffff007224 */ /* 0x001fe400078e000f */
[----:B------:R-:W2:Y:S04]  /*125e0*/  LDL.LU.64 R14, [R1+0x5c8] ;  /* 0x0005c800010e7983 */ /* 0x000ea80000300a00 */
        /* <DEDUP_REMOVED lines=35> */
[----:B------:R-:W-:Y:S04]  /*12820*/  STL [R1+0x1340], R16 ;  /* 0x0013401001007387 */ /* 0x000fe80000100800 */
[----:B------:R0:W-:Y:S04]  /*12830*/  STL [R1+0x1334], R0 ;  /* 0x0013340001007387 */ /* 0x0001e80000100800 */
[----:B-1----:R-:W2:Y:S04]  /*12840*/  LDL.LU.64 R18, [R1+0x718] ;  /* 0x0007180001127983 */ /* 0x002ea80000300a00 */
[----:B------:R-:W2:Y:S01]  /*12850*/  LDL.LU.64 R26, [R1+0x318] ;  /* 0x00031800011a7983 */ /* 0x000ea20000300a00 */
[----:B0-----:R-:W-:-:S05]  /*12860*/  IMAD.MOV.U32 R0, RZ, RZ, R17 ;  /* 0x000000ffff007224 */ /* 0x001fca00078e0011 */
[----:B------:R0:W-:Y:S04]  /*12870*/  STL [R1+0x133c], R0 ;  /* 0x00133c0001007387 */ /* 0x0001e80000100800 */
[----:B------:R-:W-:Y:S01]  /*12880*/  STL [R1+0x1348], R14 ;  /* 0x0013480e01007387 */ /* 0x000fe20000100800 */
[----:B0-----:R-:W-:-:S03]  /*12890*/  IMAD.MOV.U32 R0, RZ, RZ, R15 ;  /* 0x000000ffff007224 */ /* 0x001fc600078e000f */
[----:B------:R-:W2:Y:S04]  /*128a0*/  LDL.LU.64 R16, [R1+0x720] ;  /* 0x0007200001107983 */ /* 0x000ea80000300a00 */
[----:B------:R0:W-:Y:S02]  /*128b0*/  STL [R1+0x1344], R0 ;  /* 0x0013440001007387 */ /* 0x0001e40000100800 */
[----:B0-----:R-:W-:Y:S02]  /*128c0*/  IMAD.MOV.U32 R0, RZ, RZ, R13 ;  /* 0x000000ffff007224 */ /* 0x001fe400078e000d */
[----:B------:R-:W-:Y:S04]  /*128d0*/  STL [R1+0x1350], R12 ;  /* 0x0013500c01007387 */ /* 0x000fe80000100800 */
[----:B------:R-:W2:Y:S04]  /*128e0*/  LDL.LU.64 R14, [R1+0x608] ;  /* 0x00060800010e7983 */ /* 0x000ea80000300a00 */
[----:B------:R0:W-:Y:S02]  /*128f0*/  STL [R1+0x134c], R0 ;  /* 0x00134c0001007387 */ /* 0x0001e40000100800 */
[----:B0-----:R-:W-:-:S02]  /*12900*/  IMAD.MOV.U32 R0, RZ, RZ, R11 ;  /* 0x000000ffff007224 */ /* 0x001fc400078e000b */
[----:B------:R-:W-:Y:S04]  /*12910*/  STL [R1+0x1358], R10 ;  /* 0x0013580a01007387 */ /* 0x000fe80000100800 */
[----:B------:R-:W2:Y:S04]  /*12920*/  LDL.LU.64 R12, [R1+0x728] ;  /* 0x00072800010c7983 */ /* 0x000ea80000300a00 */
[----:B------:R0:W-:Y:S04]  /*12930*/  STL [R1+0x1354], R0 ;  /* 0x0013540001007387 */ /* 0x0001e80000100800 */
[----:B---3--:R1:W-:Y:S01]  /*12940*/  STL [R1+0x1360], R6 ;  /* 0x0013600601007387 */ /* 0x0083e20000100800 */
[----:B0-----:R-:W-:-:S03]  /*12950*/  IMAD.MOV.U32 R0, RZ, RZ, R7 ;  /* 0x000000ffff007224 */ /* 0x001fc600078e0007 */
[----:B------:R-:W3:Y:S04]  /*12960*/  LDL.LU.64 R10, [R1+0x310] ;  /* 0x00031000010a7983 */ /* 0x000ee80000300a00 */
[----:B------:R-:W-:Y:S04]  /*12970*/  STL [R1+0x1368], R24 ;  /* 0x0013681801007387 */ /* 0x000fe80000100800 */
[----:B------:R0:W-:Y:S04]  /*12980*/  STL [R1+0x135c], R0 ;  /* 0x00135c0001007387 */ /* 0x0001e80000100800 */
[----:B-1----:R-:W3:Y:S01]  /*12990*/  LDL.LU.64 R6, [R1+0x730] ;  /* 0x0007300001067983 */ /* 0x002ee20000300a00 */
[----:B0-----:R-:W-:-:S03]  /*129a0*/  IMAD.MOV.U32 R0, RZ, RZ, R25 ;  /* 0x000000ffff007224 */ /* 0x001fc600078e0019 */
[----:B------:R-:W-:Y:S04]  /*129b0*/  STL [R1+0x1370], R2 ;  /* 0x0013700201007387 */ /* 0x000fe80000100800 */
[----:B------:R0:W-:Y:S02]  /*129c0*/  STL [R1+0x1364], R0 ;  /* 0x0013640001007387 */ /* 0x0001e40000100800 */
[----:B0-----:R-:W-:Y:S02]  /*129d0*/  IMAD.MOV.U32 R0, RZ, RZ, R3 ;  /* 0x000000ffff007224 */ /* 0x001fe400078e0003 */
[----:B------:R-:W3:Y:S04]  /*129e0*/  LDL.LU.64 R2, [R1+0x618] ;  /* 0x0006180001027983 */ /* 0x000ee80000300a00 */
[----:B------:R0:W-:Y:S04]  /*129f0*/  STL [R1+0x136c], R0 ;  /* 0x00136c0001007387 */ /* 0x0001e80000100800 */
[----:B------:R1:W-:Y:S04]  /*12a00*/  STL [R1+0x1378], R8 ;  /* 0x0013780801007387 */ /* 0x0003e80000100800 */
[----:B------:R-:W3:Y:S01]  /*12a10*/  LDL.LU.64 R24, [R1+0x738] ;  /* 0x0007380001187983 */ /* 0x000ee20000300a00 */
[----:B0-----:R-:W-:-:S03]  /*12a20*/  IMAD.MOV.U32 R0, RZ, RZ, R9 ;  /* 0x000000ffff007224 */ /* 0x001fc600078e0009 */
[----:B----4-:R-:W-:Y:S04]  /*12a30*/  STL [R1+0x1380], R22 ;  /* 0x0013801601007387 */ /* 0x010fe80000100800 */
[----:B------:R0:W-:Y:S04]  /*12a40*/  STL [R1+0x1374], R0 ;  /* 0x0013740001007387 */ /* 0x0001e80000100800 */
[----:B-1----:R-:W4:Y:S01]  /*12a50*/  LDL.LU.64 R8, [R1+0x308] ;  /* 0x0003080001087983 */ /* 0x002f220000300a00 */
[----:B0-----:R-:W-:-:S03]  /*12a60*/  IMAD.MOV.U32 R0, RZ, RZ, R23 ;  /* 0x000000ffff007224 */ /* 0x001fc600078e0017 */
[----:B--2---:R-:W-:Y:S04]  /*12a70*/  STL [R1+0x1388], R20 ;  /* 0x0013881401007387 */ /* 0x004fe80000100800 */
[----:B------:R0:W-:Y:S04]  /*12a80*/  STL [R1+0x137c], R0 ;  /* 0x00137c0001007387 */ /* 0x0001e80000100800 */
[----:B------:R-:W2:Y:S01]  /*12a90*/  LDL.LU.64 R22, [R1+0x740] ;  /* 0x0007400001167983 */ /* 0x000ea20000300a00 */
[----:B0-----:R-:W-:-:S03]  /*12aa0*/  IMAD.MOV.U32 R0, RZ, RZ, R21 ;  /* 0x000000ffff007224 */ /* 0x001fc600078e0015 */
[----:B------:R-:W2:Y:S04]  /*12ab0*/  LDL.LU.64 R20, [R1+0x630] ;  /* 0x0006300001147983 */ /* 0x000ea80000300a00 */
[----:B------:R0:W-:Y:S02]  /*12ac0*/  STL [R1+0x1384], R0 ;  /* 0x0013840001007387 */ /* 0x0001e40000100800 */
[----:B0-----:R-:W-:Y:S02]  /*12ad0*/  IMAD.MOV.U32 R0, RZ, RZ, R19 ;  /* 0x000000ffff007224 */ /* 0x001fe400078e0013 */
[----:B------:R0:W-:Y:S04]  /*12ae0*/  STL [R1+0x1390], R18 ;  /* 0x0013901201007387 */ /* 0x0001e80000100800 */
[----:B------:R-:W-:Y:S04]  /*12af0*/  STL [R1+0x1398], R26 ;  /* 0x0013981a01007387 */ /* 0x000fe80000100800 */
[----:B------:R1:W-:Y:S04]  /*12b00*/  STL [R1+0x138c], R0 ;  /* 0x00138c0001007387 */ /* 0x0003e80000100800 */
        /* <DEDUP_REMOVED lines=13> */
[----:B---3--:R-:W-:Y:S04]  /*12be0*/  STL [R1+0x13b8], R10 ;  /* 0x0013b80a01007387 */ /* 0x008fe80000100800 */
[----:B------:R0:W-:Y:S04]  /*12bf0*/  STL [R1+0x13ac], R0 ;  /* 0x0013ac0001007387 */ /* 0x0001e80000100800 */
[----:B-1----:R-:W3:Y:S01]  /*12c00*/  LDL.LU.64 R12, [R1+0x640] ;  /* 0x00064000010c7983 */ /* 0x002ee20000300a00 */
[----:B0-----:R-:W-:-:S05]  /*12c10*/  IMAD.MOV.U32 R0, RZ, RZ, R11 ;  /* 0x000000ffff007224 */ /* 0x001fca00078e000b */
[----:B------:R0:W-:Y:S04]  /*12c20*/  STL [R1+0x13b4], R0 ;  /* 0x0013b40001007387 */ /* 0x0001e80000100800 */
[----:B------:R1:W-:Y:S04]  /*12c30*/  STL [R1+0x13c0], R6 ;  /* 0x0013c00601007387 */ /* 0x0003e80000100800 */
[----:B------:R-:W3:Y:S01]  /*12c40*/  LDL.LU.64 R10, [R1+0x758] ;  /* 0x00075800010a7983 */ /* 0x000ee20000300a00 */
[----:B0-----:R-:W-:-:S03]  /*12c50*/  IMAD.MOV.U32 R0, RZ, RZ, R7 ;  /* 0x000000ffff007224 */ /* 0x001fc600078e0007 */
[----:B-1----:R-:W3:Y:S04]  /*12c60*/  LDL.LU.64 R6, [R1+0x2f8] ;  /* 0x0002f80001067983 */ /* 0x002ee80000300a00 */
[----:B------:R0:W-:Y:S02]  /*12c70*/  STL [R1+0x13bc], R0 ;  /* 0x0013bc0001007387 */ /* 0x0001e40000100800 */
[----:B0-----:R-:W-:Y:S02]  /*12c80*/  IMAD.MOV.U32 R0, RZ, RZ, R3 ;  /* 0x000000ffff007224 */ /* 0x001fe400078e0003 */
[----:B------:R0:W-:Y:S04]  /*12c90*/  STL [R1+0x13c8], R2 ;  /* 0x0013c80201007387 */ /* 0x0001e80000100800 */
[----:B------:R-:W-:Y:S04]  /*12ca0*/  STL [R1+0x13d0], R24 ;  /* 0x0013d01801007387 */ /* 0x000fe80000100800 */
[----:B------:R1:W-:Y:S04]  /*12cb0*/  STL [R1+0x13c4], R0 ;  /* 0x0013c40001007387 */ /* 0x0003e80000100800 */
[----:B0-----:R-:W3:Y:S01]  /*12cc0*/  LDL.LU.64 R2, [R1+0x760] ;  /* 0x0007600001027983 */ /* 0x001ee20000300a00 */
[----:B-1----:R-:W-:-:S03]  /*12cd0*/  IMAD.MOV.U32 R0, RZ, RZ, R25 ;  /* 0x000000ffff007224 */ /* 0x002fc600078e0019 */
[----:B----4-:R-:W-:Y:S04]  /*12ce0*/  STL [R1+0x13d8], R8 ;  /* 0x0013d80801007387 */ /* 0x010fe80000100800 */
[----:B------:R0:W-:Y:S02]  /*12cf0*/  STL [R1+0x13cc], R0 ;  /* 0x0013cc0001007387 */ /* 0x0001e40000100800 */
[----:B0-----:R-:W-:Y:S02]  /*12d00*/  IMAD.MOV.U32 R0, RZ, RZ, R9 ;  /* 0x000000ffff007224 */ /* 0x001fe400078e0009 */
[----:B------:R-:W4:Y:S04]  /*12d10*/  LDL.LU.64 R8, [R1+0x658] ;  /* 0x0006580001087983 */ /* 0x000f280000300a00 */
[----:B------:R0:W-:Y:S04]  /*12d20*/  STL [R1+0x13d4], R0 ;  /* 0x0013d40001007387 */ /* 0x0001e80000100800 */
[----:B--2---:R-:W-:Y:S01]  /*12d30*/  STL [R1+0x13e0], R22 ;  /* 0x0013e01601007387 */ /* 0x004fe20000100800 */
[----:B0-----:R-:W-:-:S03]  /*12d40*/  IMAD.MOV.U32 R0, RZ, RZ, R23 ;  /* 0x000000ffff007224 */ /* 0x001fc600078e0017 */
[----:B------:R-:W-:Y:S04]  /*12d50*/  STL [R1+0x13e8], R20 ;  /* 0x0013e81401007387 */ /* 0x000fe80000100800 */
[----:B------:R0:W-:Y:S04]  /*12d60*/  STL [R1+0x13dc], R0 ;  /* 0x0013dc0001007387 */ /* 0x0001e80000100800 */
[----:B------:R-:W2:Y:S04]  /*12d70*/  LDL.LU.64 R26, [R1+0x768] ;  /* 0x00076800011a7983 */ /* 0x000ea80000300a00 */
[----:B------:R-:W2:Y:S01]  /*12d80*/  LDL.LU.64 R24, [R1+0x2f0] ;  /* 0x0002f00001187983 */ /* 0x000ea20000300a00 */
[----:B0-----:R-:W-:-:S05]  /*12d90*/  IMAD.MOV.U32 R0, RZ, RZ, R21 ;  /* 0x000000ffff007224 */ /* 0x001fca00078e0015 */
[----:B------:R0:W-:Y:S04]  /*12da0*/  STL [R1+0x13e4], R0 ;  /* 0x0013e40001007387 */ /* 0x0001e80000100800 */
[----:B------:R-:W-:Y:S04]  /*12db0*/  STL [R1+0x13f0], R18 ;  /* 0x0013f01201007387 */ /* 0x000fe80000100800 */
[----:B------:R-:W2:Y:S01]  /*12dc0*/  LDL.LU.64 R22, [R1+0x770] ;  /* 0x0007700001167983 */ /* 0x000ea20000300a00 */
[----:B0-----:R-:W-:-:S03]  /*12dd0*/  IMAD.MOV.U32 R0, RZ, RZ, R19 ;  /* 0x000000ffff007224 */ /* 0x001fc600078e0013 */
[----:B------:R-:W2:Y:S04]  /*12de0*/  LDL.LU.64 R20, [R1+0x668] ;  /* 0x0006680001147983 */ /* 0x000ea80000300a00 */
[----:B------:R0:W-:Y:S04]  /*12df0*/  STL [R1+0x13ec], R0 ;  /* 0x0013ec0001007387 */ /* 0x0001e80000100800 */
[----:B------:R1:W-:Y:S01]  /*12e00*/  STL [R1+0x13f8], R16 ;  /* 0x0013f81001007387 */ /* 0x0003e20000100800 */
[----:B0-----:R-:W-:-:S03]  /*12e10*/  IMAD.MOV.U32 R0, RZ, RZ, R17 ;  /* 0x000000ffff007224 */ /* 0x001fc600078e0011 */
[----:B------:R-:W2:Y:S04]  /*12e20*/  LDL.LU.64 R18, [R1+0x778] ;  /* 0x0007780001127983 */ /* 0x000ea80000300a00 */
[----:B------:R-:W-:Y:S01]  /*12e30*/  STL [R1+0x1400], R14 ;  /* 0x0014000e01007387 */ /* 0x000fe20000100800 */
[----:B------:R-:W-:-:S03]  /*12e40*/  IMAD.MOV.U32 R28, RZ, RZ, R15 ;  /* 0x000000ffff1c7224 */ /* 0x000fc600078e000f */
[----:B------:R0:W-:Y:S04]  /*12e50*/  STL [R1+0x13f4], R0 ;  /* 0x0013f40001007387 */ /* 0x0001e80000100800 */
[----:B-1----:R-:W2:Y:S04]  /*12e60*/  LDL.LU.64 R16, [R1+0x2e8] ;  /* 0x0002e80001107983 */ /* 0x002ea80000300a00 */
[----:B0-----:R-:W2:Y:S04]  /*12e70*/  LDL.LU R0, [R1+0x790] ;  /* 0x0007900001007983 */ /* 0x001ea80000300800 */
[----:B------:R-:W2:Y:S04]  /*12e80*/  LDL.LU.64 R14, [R1+0x780] ;  /* 0x00078000010e7983 */ /* 0x000ea80000300a00 */
[----:B------:R-:W-:Y:S04]  /*12e90*/  STL [R1+0x13fc], R28 ;  /* 0x0013fc1c01007387 */ /* 0x000fe80000100800 */
[----:B---3--:R0:W-:Y:S02]  /*12ea0*/  STL [R1+0x1408], R12 ;  /* 0x0014080c01007387 */ /* 0x0081e40000100800 */
[----:B0-----:R-:W-:-:S02]  /*12eb0*/  IMAD.MOV.U32 R12, RZ, RZ, R13 ;  /* 0x000000ffff0c7224 */ /* 0x001fc400078e000d */
[----:B------:R0:W-:Y:S04]  /*12ec0*/  STL [R1+0x1410], R10 ;  /* 0x0014100a01007387 */ /* 0x0001e80000100800 */
[----:B------:R-:W-:Y:S04]  /*12ed0*/  STL [R1+0x1404], R12 ;  /* 0x0014040c01007387 */ /* 0x000fe80000100800 */
[----:B------:R1:W-:Y:S01]  /*12ee0*/  STL [R1+0x1418], R6 ;  /* 0x0014180601007387 */ /* 0x0003e20000100800 */
[----:B0-----:R-:W-:-:S05]  /*12ef0*/  IMAD.MOV.U32 R10, RZ, RZ, R11 ;  /* 0x000000ffff0a7224 */ /* 0x001fca00078e000b */
[----:B------:R0:W-:Y:S01]  /*12f00*/  STL [R1+0x140c], R10 ;  /* 0x00140c0a01007387 */ /* 0x0001e20000100800 */
[----:B-1----:R-:W-:-:S03]  /*12f10*/  IMAD.MOV.U32 R6, RZ, RZ, R7 ;  /* 0x000000ffff067224 */ /* 0x002fc600078e0007 */
[----:B------:R-:W3:Y:S04]  /*12f20*/  LDL.LU.64 R12, [R1+0x788] ;  /* 0x00078800010c7983 */ /* 0x000ee80000300a00 */
[----:B------:R-:W3:Y:S01]  /*12f30*/  LDL.LU R7, [R1+0x794] ;  /* 0x0007940001077983 */ /* 0x000ee20000300800 */
[----:B0-----:R-:W0:Y:S03]  /*12f40*/  LDC R10, c[0x0][0x238] ;  /* 0x00008e00ff0a7b82 */ /* 0x001e260000000800 */
[----:B------:R1:W-:Y:S02]  /*12f50*/  STL [R1+0x1414], R6 ;  /* 0x0014140601007387 */ /* 0x0003e40000100800 */
[----:B-1----:R-:W-:-:S02]  /*12f60*/  IMAD.MOV.U32 R6, RZ, RZ, R3 ;  /* 0x000000ffff067224 */ /* 0x002fc400078e0003 */
[----:B------:R1:W-:Y:S04]  /*12f70*/  STL [R1+0x1420], R2 ;  /* 0x0014200201007387 */ /* 0x0003e80000100800 */
[----:B-1----:R-:W3:Y:S04]  /*12f80*/  LDL.LU R2, [R1+0x79c] ;  /* 0x00079c0001027983 */ /* 0x002ee80000300800 */
[----:B------:R-:W3:Y:S04]  /*12f90*/  LDL.LU R3, [R1+0x798] ;  /* 0x0007980001037983 */ /* 0x000ee80000300800 */
[----:B------:R1:W-:Y:S04]  /*12fa0*/  STL [R1+0x141c], R6 ;  /* 0x00141c0601007387 */ /* 0x0003e80000100800 */
[----:B----4-:R4:W-:Y:S01]  /*12fb0*/  STL [R1+0x1428], R8 ;  /* 0x0014280801007387 */ /* 0x0109e20000100800 */
[----:B-1----:R-:W-:-:S03]  /*12fc0*/  IMAD.MOV.U32 R6, RZ, RZ, R9 ;  /* 0x000000ffff067224 */ /* 0x002fc600078e0009 */
[----:B----4-:R-:W4:Y:S04]  /*12fd0*/  LDL.LU.64 R8, [R1+0x698] ;  /* 0x0006980001087983 */ /* 0x010f280000300a00 */
[----:B------:R1:W-:Y:S04]  /*12fe0*/  STL [R1+0x1424], R6 ;  /* 0x0014240601007387 */ /* 0x0003e80000100800 */
[----:B--2---:R-:W-:Y:S01]  /*12ff0*/  STL [R1+0x1430], R26 ;  /* 0x0014301a01007387 */ /* 0x004fe20000100800 */
[----:B-1----:R-:W-:-:S03]  /*13000*/  IMAD.MOV.U32 R6, RZ, RZ, R27 ;  /* 0x000000ffff067224 */ /* 0x002fc600078e001b */
[----:B------:R-:W-:Y:S04]  /*13010*/  STL [R1+0x1438], R24 ;  /* 0x0014381801007387 */ /* 0x000fe80000100800 */
[----:B------:R1:W-:Y:S02]  /*13020*/  STL [R1+0x142c], R6 ;  /* 0x00142c0601007387 */ /* 0x0003e40000100800 */
[----:B-1----:R-:W-:Y:S02]  /*13030*/  IMAD.MOV.U32 R6, RZ, RZ, R25 ;  /* 0x000000ffff067224 */ /* 0x002fe400078e0019 */
[----:B------:R-:W-:Y:S04]  /*13040*/  STL [R1+0x1440], R22 ;  /* 0x0014401601007387 */ /* 0x000fe80000100800 */
[----:B------:R1:W-:Y:S04]  /*13050*/  STL [R1+0x1434], R6 ;  /* 0x0014340601007387 */ /* 0x0003e80000100800 */
[----:B------:R-:W-:Y:S01]  /*13060*/  STL [R1+0x1448], R20 ;  /* 0x0014481401007387 */ /* 0x000fe20000100800 */
[----:B-1----:R-:W-:-:S05]  /*13070*/  IMAD.MOV.U32 R6, RZ, RZ, R23 ;  /* 0x000000ffff067224 */ /* 0x002fca00078e0017 */
[----:B------:R1:W-:Y:S02]  /*13080*/  STL [R1+0x143c], R6 ;  /* 0x00143c0601007387 */ /* 0x0003e40000100800 */
[----:B-1----:R-:W-:Y:S02]  /*13090*/  IMAD.MOV.U32 R6, RZ, RZ, R21 ;  /* 0x000000ffff067224 */ /* 0x002fe400078e0015 */
[----:B------:R-:W-:Y:S04]  /*130a0*/  STL [R1+0x1450], R18 ;  /* 0x0014501201007387 */ /* 0x000fe80000100800 */
[----:B------:R1:W-:Y:S02]  /*130b0*/  STL [R1+0x1444], R6 ;  /* 0x0014440601007387 */ /* 0x0003e40000100800 */
[----:B-1----:R-:W-:-:S05]  /*130c0*/  IMAD.MOV.U32 R6, RZ, RZ, R19 ;  /* 0x000000ffff067224 */ /* 0x002fca00078e0013 */
[----:B------:R1:W-:Y:S04]  /*130d0*/  STL [R1+0x144c], R6 ;  /* 0x00144c0601007387 */ /* 0x0003e80000100800 */
[----:B------:R-:W-:Y:S01]  /*130e0*/  STL [R1+0x1458], R16 ;  /* 0x0014581001007387 */ /* 0x000fe20000100800 */
[----:B-1----:R-:W-:-:S05]  /*130f0*/  IMAD.MOV.U32 R6, RZ, RZ, R17 ;  /* 0x000000ffff067224 */ /* 0x002fca00078e0011 */
[----:B------:R1:W-:Y:S01]  /*13100*/  STL [R1+0x1454], R6 ;  /* 0x0014540601007387 */ /* 0x0003e20000100800 */
[----:B------:R-:W-:-:S03]  /*13110*/  IMAD R0, R0, UR5, RZ ;  /* 0x0000000500007c24 */ /* 0x000fc6000f8e02ff */
[----:B------:R2:W-:Y:S01]  /*13120*/  STL [R1+0x1460], R14 ;  /* 0x0014600e01007387 */ /* 0x0005e20000100800 */
[----:B-1----:R-:W-:Y:S02]  /*13130*/  MOV R6, R15 ;  /* 0x0000000f00067202 */ /* 0x002fe40000000f00 */
[----:B------:R-:W-:-:S03]  /*13140*/  LEA R22, P0, R0, UR8, 0x1 ;  /* 0x0000000800167c11 */ /* 0x000fc6000f8008ff */
[----:B------:R1:W-:Y:S01]  /*13150*/  STL [R1+0x145c], R6 ;  /* 0x00145c0601007387 */ /* 0x0003e20000100800 */
[----:B0-----:R-:W-:Y:S01]  /*13160*/  IMAD R11, R10, 0x7d, RZ ;  /* 0x0000007d0a0b7824 */ /* 0x001fe200078e02ff */
[----:B--2---:R-:W0:Y:S02]  /*13170*/  LDC R14, c[0x0][0x238] ;  /* 0x00008e00ff0e7b82 */ /* 0x004e240000000800 */
[----:B------:R-:W-:Y:S04]  /*13180*/  STL [R1+0x1468], R4 ;  /* 0x0014680401007387 */ /* 0x000fe80000100800 */
[----:B------:R3:W-:Y:S01]  /*13190*/  STL [R1+0x1464], R5 ;  /* 0x0014640501007387 */ /* 0x0007e20000100800 */
[----:B------:R-:W-:Y:S01]  /*131a0*/  LEA.HI.X.SX32 R23, R0, UR9, 0x1, P0 ;  /* 0x0000000900177c11 */ /* 0x000fe200080f0eff */
[----:B-1----:R-:W-:-:S02]  /*131b0*/  IMAD R6, R10, 0x7f, RZ ;  /* 0x0000007f0a067824 */ /* 0x002fc400078e02ff */
[----:B---3--:R-:W-:Y:S01]  /*131c0*/  IMAD.MOV.U32 R5, RZ, RZ, R13 ;  /* 0x000000ffff057224 */ /* 0x008fe200078e000d */
[----:B------:R1:W-:Y:S01]  /*131d0*/  STL [R1+0x1470], R12 ;  /* 0x0014700c01007387 */ /* 0x0003e20000100800 */
[----:B------:R-:W-:-:S03]  /*131e0*/  IMAD R4, R7, UR5, RZ ;  /* 0x0000000507047c24 */ /* 0x000fc6000f8e02ff */
[----:B------:R2:W-:Y:S02]  /*131f0*/  STL [R1+0x146c], R5 ;  /* 0x00146c0501007387 */ /* 0x0005e40000100800 */
[C---:B------:R-:W-:Y:S02]  /*13200*/  LEA R20, P2, R4.reuse, UR8, 0x1 ;  /* 0x0000000804147c11 */ /* 0x040fe4000f8408ff */
[----:B------:R-:W-:Y:S02]  /*13210*/  STL.64 [R1+0xdc0], R22 ;  /* 0x000dc01601007387 */ /* 0x000fe40000100a00 */
[----:B------:R-:W-:Y:S01]  /*13220*/  LEA.HI.X.SX32 R21, R4, UR9, 0x1, P2 ;  /* 0x0000000904157c11 */ /* 0x000fe200090f0eff */
[----:B-1----:R-:W1:Y:S08]  /*13230*/  LDC R12, c[0x0][0x238] ;  /* 0x00008e00ff0c7b82 */ /* 0x002e700000000800 */
[----:B------:R-:W3:Y:S01]  /*13240*/  LDC R13, c[0x0][0x238] ;  /* 0x00008e00ff0d7b82 */ /* 0x000ee20000000800 */
[----:B--2---:R-:W-:-:S02]  /*13250*/  IMAD R5, R2, UR5, RZ ;  /* 0x0000000502057c24 */ /* 0x004fc4000f8e02ff */
[----:B------:R-:W-:-:S03]  /*13260*/  IMAD R0, R3, UR5, RZ ;  /* 0x0000000503007c24 */ /* 0x000fc6000f8e02ff */
[C---:B------:R-:W-:Y:S01]  /*13270*/  LEA R16, P0, R5.reuse, UR8, 0x1 ;  /* 0x0000000805107c11 */ /* 0x040fe2000f8008ff */
[----:B------:R-:W-:Y:S01]  /*13280*/  IMAD.WIDE R2, R6, 0x2, R22 ;  /* 0x0000000206027825 */ /* 0x000fe200078e0216 */
[C---:B------:R-:W-:Y:S02]  /*13290*/  LEA R18, P1, R0.reuse, UR8, 0x1 ;  /* 0x0000000800127c11 */ /* 0x040fe4000f8208ff */
[----:B------:R-:W-:Y:S02]  /*132a0*/  LEA.HI.X.SX32 R17, R5, UR9, 0x1, P0 ;  /* 0x0000000905117c11 */ /* 0x000fe400080f0eff */
[----:B------:R-:W-:Y:S01]  /*132b0*/  LEA.HI.X.SX32 R19, R0, UR9, 0x1, P1 ;  /* 0x0000000900137c11 */ /* 0x000fe200088f0eff */
[----:B------:R-:W-:Y:S02]  /*132c0*/  IMAD R0, R10, 0x7e, RZ ;  /* 0x0000007e0a007824 */ /* 0x000fe400078e02ff */
[----:B------:R-:W-:-:S04]  /*132d0*/  IMAD.WIDE R4, R6, 0x2, R18 ;  /* 0x0000000206047825 */ /* 0x000fc800078e0212 */
[----:B----4-:R-:W-:Y:S01]  /*132e0*/  IMAD.MOV.U32 R7, RZ, RZ, R9 ;  /* 0x000000ffff077224 */ /* 0x010fe200078e0009 */
[----:B------:R-:W-:Y:S04]  /*132f0*/  STL [R1+0x1478], R8 ;  /* 0x0014780801007387 */ /* 0x000fe80000100800 */
[----:B------:R-:W-:Y:S04]  /*13300*/  STL [R1+0x1474], R7 ;  /* 0x0014740701007387 */ /* 0x000fe80000100800 */
[----:B------:R-:W-:Y:S04]  /*13310*/  STL [R1+0x1480], R2 ;  /* 0x0014800201007387 */ /* 0x000fe80000100800 */
[----:B------:R2:W-:Y:S04]  /*13320*/  STL [R1+0x147c], R3 ;  /* 0x00147c0301007387 */ /* 0x0005e80000100800 */
[----:B------:R-:W-:Y:S01]  /*13330*/  STL.64 [R1+0xdc8], R20 ;  /* 0x000dc81401007387 */ /* 0x000fe20000100a00 */
[----:B--2---:R-:W-:-:S03]  /*13340*/  IMAD.WIDE R2, R6, 0x2, R20 ;  /* 0x0000000206027825 */ /* 0x004fc600078e0214 */
[----:B------:R-:W-:Y:S01]  /*13350*/  STL.64 [R1+0xdd8], R16 ;  /* 0x000dd81001007387 */ /* 0x000fe20000100a00 */
[----:B------:R-:W-:-:S03]  /*13360*/  IMAD.WIDE R6, R6, 0x2, R16 ;  /* 0x0000000206067825 */ /* 0x000fc600078e0210 */
[----:B------:R-:W-:Y:S01]  /*13370*/  STL.64 [R1+0xdd0], R18 ;  /* 0x000dd01201007387 */ /* 0x000fe20000100a00 */
[----:B------:R-:W-:-:S03]  /*13380*/  IMAD.WIDE R8, R0, 0x2, R22 ;  /* 0x0000000200087825 */ /* 0x000fc600078e0216 */
[----:B------:R-:W-:Y:S04]  /*13390*/  STL [R1+0x1488], R2 ;  /* 0x0014880201007387 */ /* 0x000fe80000100800 */
[----:B------:R2:W-:Y:S04]  /*133a0*/  STL [R1+0x1484], R3 ;  /* 0x0014840301007387 */ /* 0x0005e80000100800 */
[----:B------:R-:W-:Y:S04]  /*133b0*/  STL [R1+0x1490], R4 ;  /* 0x0014900401007387 */ /* 0x000fe80000100800 */
[----:B------:R4:W-:Y:S01]  /*133c0*/  STL [R1+0x148c], R5 ;  /* 0x00148c0501007387 */ /* 0x0009e20000100800 */
[----:B--2---:R-:W-:-:S03]  /*133d0*/  IMAD.WIDE R2, R0, 0x2, R20 ;  /* 0x0000000200027825 */ /* 0x004fc600078e0214 */
[----:B------:R-:W-:Y:S04]  /*133e0*/  STL [R1+0x1498], R6 ;  /* 0x0014980601007387 */ /* 0x000fe80000100800 */
[----:B------:R2:W-:Y:S01]  /*133f0*/  STL [R1+0x1494], R7 ;  /* 0x0014940701007387 */ /* 0x0005e20000100800 */
[----:B----4-:R-:W-:-:S03]  /*13400*/  IMAD.WIDE R4, R0, 0x2, R18 ;  /* 0x0000000200047825 */ /* 0x010fc600078e0212 */
[----:B------:R-:W-:Y:S04]  /*13410*/  STL [R1+0x14a0], R8 ;  /* 0x0014a00801007387 */ /* 0x000fe80000100800 */
[----:B------:R4:W-:Y:S01]  /*13420*/  STL [R1+0x149c], R9 ;  /* 0x00149c0901007387 */ /* 0x0009e20000100800 */
[----:B--2---:R-:W-:-:S03]  /*13430*/  IMAD.WIDE R6, R0, 0x2, R16 ;  /* 0x0000000200067825 */ /* 0x004fc600078e0210 */
[----:B------:R-:W-:Y:S04]  /*13440*/  STL [R1+0x14a8], R2 ;  /* 0x0014a80201007387 */ /* 0x000fe80000100800 */
[----:B------:R2:W-:Y:S01]  /*13450*/  STL [R1+0x14a4], R3 ;  /* 0x0014a40301007387 */ /* 0x0005e20000100800 */
[----:B----4-:R-:W-:-:S03]  /*13460*/  IMAD.WIDE R8, R11, 0x2, R22 ;  /* 0x000000020b087825 */ /* 0x010fc600078e0216 */
[----:B------:R-:W-:Y:S01]  /*13470*/  STL [R1+0x14b0], R4 ;  /* 0x0014b00401007387 */ /* 0x000fe20000100800 */
[----:B------:R-:W-:-:S03]  /*13480*/  IMAD R0, R10, 0x7c, RZ ;  /* 0x0000007c0a007824 */ /* 0x000fc600078e02ff */
        /* <DEDUP_REMOVED lines=779> */
[----:B------:R-:W-:-:S03]  /*16540*/  IMAD.SHL.U32 R0, R10, 0x40, RZ ;  /* 0x000000400a007824 */ /* 0x000fc600078e00ff */
        /* <DEDUP_REMOVED lines=34> */
[----:B------:R-:W-:Y:S01]  /*16770*/  STL [R1+0x1c88], R2 ;  /* 0x001c880201007387 */ /* 0x000fe20000100800 */
[----:B------:R-:W2:Y:S03]  /*16780*/  LDC R11, c[0x0][0x238] ;  /* 0x00008e00ff0b7b82 */ /* 0x000ea60000000800 */
[----:B------:R0:W-:Y:S01]  /*16790*/  STL [R1+0x1c84], R3 ;  /* 0x001c840301007387 */ /* 0x0001e20000100800 */
[----:B----4-:R-:W-:-:S03]  /*167a0*/  IMAD.WIDE R8, R0, 0x2, R22 ;  /* 0x0000000200087825 */ /* 0x010fc600078e0216 */
[----:B------:R-:W-:Y:S04]  /*167b0*/  STL [R1+0x1c90], R4 ;  /* 0x001c900401007387 */ /* 0x000fe80000100800 */
[----:B------:R4:W-:Y:S01]  /*167c0*/  STL [R1+0x1c8c], R5 ;  /* 0x001c8c0501007387 */ /* 0x0009e20000100800 */
[----:B0-----:R-:W-:-:S03]  /*167d0*/  IMAD.WIDE R2, R0, 0x2, R20 ;  /* 0x0000000200027825 */ /* 0x001fc600078e0214 */
[----:B------:R-:W-:Y:S04]  /*167e0*/  STL [R1+0x1c98], R6 ;  /* 0x001c980601007387 */ /* 0x000fe80000100800 */
[----:B------:R0:W-:Y:S01]  /*167f0*/  STL [R1+0x1c94], R7 ;  /* 0x001c940701007387 */ /* 0x0001e20000100800 */
[----:B----4-:R-:W-:-:S03]  /*16800*/  IMAD.WIDE R4, R0, 0x2, R18 ;  /* 0x0000000200047825 */ /* 0x010fc600078e0212 */
[----:B------:R4:W-:Y:S04]  /*16810*/  STL [R1+0x1ca0], R8 ;  /* 0x001ca00801007387 */ /* 0x0009e80000100800 */
[----:B------:R-:W-:Y:S01]  /*16820*/  STL [R1+0x1c9c], R9 ;  /* 0x001c9c0901007387 */ /* 0x000fe20000100800 */
[----:B0-----:R-:W-:-:S03]  /*16830*/  IMAD.WIDE R6, R0, 0x2, R16 ;  /* 0x0000000200067825 */ /* 0x001fc600078e0210 */
[----:B------:R-:W-:Y:S01]  /*16840*/  STL [R1+0x1ca8], R2 ;  /* 0x001ca80201007387 */ /* 0x000fe20000100800 */
[----:B----4-:R-:W-:-:S03]  /*16850*/  IMAD R8, R10, 0x3d, RZ ;  /* 0x0000003d0a087824 */ /* 0x010fc600078e02ff */
[----:B------:R0:W-:Y:S04]  /*16860*/  STL [R1+0x1ca4], R3 ;  /* 0x001ca40301007387 */ /* 0x0001e80000100800 */
[----:B------:R-:W-:Y:S04]  /*16870*/  STL [R1+0x1cb0], R4 ;  /* 0x001cb00401007387 */ /* 0x000fe80000100800 */
[----:B------:R4:W-:Y:S01]  /*16880*/  STL [R1+0x1cac], R5 ;  /* 0x001cac0501007387 */ /* 0x0009e20000100800 */
[----:B0-----:R-:W-:-:S03]  /*16890*/  IMAD.WIDE R2, R8, 0x2, R22 ;  /* 0x0000000208027825 */ /* 0x001fc600078e0216 */
[----:B------:R-:W-:Y:S04]  /*168a0*/  STL [R1+0x1cb8], R6 ;  /* 0x001cb80601007387 */ /* 0x000fe80000100800 */
[----:B------:R0:W-:Y:S04]  /*168b0*/  STL [R1+0x1cb4], R7 ;  /* 0x001cb40701007387 */ /* 0x0001e80000100800 */
[----:B------:R-:W-:Y:S01]  /*168c0*/  STL [R1+0x1cc0], R2 ;  /* 0x001cc00201007387 */ /* 0x000fe20000100800 */
[----:B------:R-:W-:-:S03]  /*168d0*/  IMAD R0, R10, 0x3c, RZ ;  /* 0x0000003c0a007824 */ /* 0x000fc600078e02ff */
[----:B------:R1:W-:Y:S01]  /*168e0*/  STL [R1+0x1cbc], R3 ;  /* 0x001cbc0301007387 */ /* 0x0003e20000100800 */
[----:B----4-:R-:W-:-:S04]  /*168f0*/  IMAD.WIDE R4, R8, 0x2, R18 ;  /* 0x0000000208047825 */ /* 0x010fc800078e0212 */
[----:B0-----:R-:W-:-:S04]  /*16900*/  IMAD.WIDE R6, R8, 0x2, R16 ;  /* 0x0000000208067825 */ /* 0x001fc800078e0210 */
[----:B-1----:R-:W-:-:S04]  /*16910*/  IMAD.WIDE R2, R8, 0x2, R20 ;  /* 0x0000000208027825 */ /* 0x002fc800078e0214 */
[C---:B------:R-:W-:Y:S01]  /*16920*/  IMAD.WIDE R8, R0.reuse, 0x2, R22 ;  /* 0x0000000200087825 */ /* 0x040fe200078e0216 */
[----:B------:R-:W-:Y:S04]  /*16930*/  STL [R1+0x1cc8], R2 ;  /* 0x001cc80201007387 */ /* 0x000fe80000100800 */
[----:B------:R0:W-:Y:S04]  /*16940*/  STL [R1+0x1cc4], R3 ;  /* 0x001cc40301007387 */ /* 0x0001e80000100800 */
[----:B------:R-:W-:Y:S04]  /*16950*/  STL [R1+0x1cd0], R4 ;  /* 0x001cd00401007387 */ /* 0x000fe80000100800 */
[----:B------:R1:W-:Y:S01]  /*16960*/  STL [R1+0x1ccc], R5 ;  /* 0x001ccc0501007387 */ /* 0x0003e20000100800 */
[----:B0-----:R-:W-:-:S03]  /*16970*/  IMAD.WIDE R2, R0, 0x2, R20 ;  /* 0x0000000200027825 */ /* 0x001fc600078e0214 */
[----:B------:R-:W-:Y:S04]  /*16980*/  STL [R1+0x1cd8], R6 ;  /* 0x001cd80601007387 */ /* 0x000fe80000100800 */
[----:B------:R-:W-:Y:S01]  /*16990*/  STL [R1+0x1cd4], R7 ;  /* 0x001cd40701007387 */ /* 0x000fe20000100800 */
[----:B-1----:R-:W-:-:S03]  /*169a0*/  IMAD.WIDE R4, R0, 0x2, R18 ;  /* 0x0000000200047825 */ /* 0x002fc600078e0212 */
[----:B------:R0:W-:Y:S04]  /*169b0*/  STL [R1+0x1ce0], R8 ;  /* 0x001ce00801007387 */ /* 0x0001e80000100800 */
[----:B------:R1:W-:Y:S04]  /*169c0*/  STL [R1+0x1cdc], R9 ;  /* 0x001cdc0901007387 */ /* 0x0003e80000100800 */
[----:B------:R-:W-:Y:S04]  /*169d0*/  STL [R1+0x1ce8], R2 ;  /* 0x001ce80201007387 */ /* 0x000fe80000100800 */
[----:B------:R4:W-:Y:S01]  /*169e0*/  STL [R1+0x1ce4], R3 ;  /* 0x001ce40301007387 */ /* 0x0009e20000100800 */
[----:B0-----:R-:W-:Y:S01]  /*169f0*/  IMAD R8, R10, 0x3b, RZ ;  /* 0x0000003b0a087824 */ /* 0x001fe200078e02ff */
[----:B-1----:R-:W0:Y:S02]  /*16a00*/  LDC R9, c[0x0][0x238] ;  /* 0x00008e00ff097b82 */ /* 0x002e240000000800 */
[----:B------:R-:W-:Y:S01]  /*16a10*/  STL [R1+0x1cf0], R4 ;  /* 0x001cf00401007387 */ /* 0x000fe20000100800 */
[----:B------:R-:W-:-:S04]  /*16a20*/  IMAD.WIDE R6, R8, 0x2, R22 ;  /* 0x0000000208067825 */ /* 0x000fc800078e0216 */
[----:B----4-:R-:W-:Y:S01]  /*16a30*/  IMAD.WIDE R2, R0, 0x2, R16 ;  /* 0x0000000200027825 */ /* 0x010fe200078e0210 */
[----:B------:R1:W-:Y:S04]  /*16a40*/  STL [R1+0x1cec], R5 ;  /* 0x001cec0501007387 */ /* 0x0003e80000100800 */
[----:B------:R-:W-:Y:S04]  /*16a50*/  STL [R1+0x1cf8], R2 ;  /* 0x001cf80201007387 */ /* 0x000fe80000100800 */
[----:B------:R4:W-:Y:S01]  /*16a60*/  STL [R1+0x1cf4], R3 ;  /* 0x001cf40301007387 */ /* 0x0009e20000100800 */
[----:B--2---:R-:W-:-:S02]  /*16a70*/  IMAD R0, R11, 0x3a, RZ ;  /* 0x0000003a0b007824 */ /* 0x004fc400078e02ff */
[C---:B-1----:R-:W-:Y:S01]  /*16a80*/  IMAD.WIDE R4, R8.reuse, 0x2, R18 ;  /* 0x0000000208047825 */ /* 0x042fe200078e0212 */
[----:B------:R-:W-:Y:S01]  /*16a90*/  STL [R1+0x1d00], R6 ;  /* 0x001d000601007387 */ /* 0x000fe20000100800 */
[----:B------:R-:W1:Y:S02]  /*16aa0*/  LDC R11, c[0x0][0x238] ;  /* 0x00008e00ff0b7b82 */ /* 0x000e640000000800 */
[----:B----4-:R-:W-:Y:S01]  /*16ab0*/  IMAD.WIDE R2, R8, 0x2, R20 ;  /* 0x0000000208027825 */ /* 0x010fe200078e0214 */
[----:B------:R2:W-:Y:S04]  /*16ac0*/  STL [R1+0x1cfc], R7 ;  /* 0x001cfc0701007387 */ /* 0x0005e80000100800 */
[----:B------:R-:W-:Y:S04]  /*16ad0*/  STL [R1+0x1d08], R2 ;  /* 0x001d080201007387 */ /* 0x000fe80000100800 */
[----:B------:R4:W-:Y:S01]  /*16ae0*/  STL [R1+0x1d04], R3 ;  /* 0x001d040301007387 */ /* 0x0009e20000100800 */
[----:B--2---:R-:W-:-:S03]  /*16af0*/  IMAD.WIDE R6, R0, 0x2, R22 ;  /* 0x0000000200067825 */ /* 0x004fc600078e0216 */
[----:B------:R-:W-:Y:S01]  /*16b00*/  STL [R1+0x1d10], R4 ;  /* 0x001d100401007387 */ /* 0x000fe20000100800 */
[----:B----4-:R-:W-:-:S03]  /*16b10*/  IMAD.WIDE R2, R8, 0x2, R16 ;  /* 0x0000000208027825 */ /* 0x010fc600078e0210 */
[----:B------:R2:W-:Y:S04]  /*16b20*/  STL [R1+0x1d0c], R5 ;  /* 0x001d0c0501007387 */ /* 0x0005e80000100800 */
[----:B------:R-:W-:Y:S04]  /*16b30*/  STL [R1+0x1d18], R2 ;  /* 0x001d180201007387 */ /* 0x000fe80000100800 */
[----:B------:R4:W-:Y:S01]  /*16b40*/  STL [R1+0x1d14], R3 ;  /* 0x001d140301007387 */ /* 0x0009e20000100800 */
[----:B0-----:R-:W-:Y:S02]  /*16b50*/  IMAD R8, R9, 0x39, RZ ;  /* 0x0000003909087824 */ /* 0x001fe400078e02ff */
[C---:B--2---:R-:W-:Y:S01]  /*16b60*/  IMAD.WIDE R4, R0.reuse, 0x2, R18 ;  /* 0x0000000200047825 */ /* 0x044fe200078e0212 */
[----:B------:R-:W-:Y:S03]  /*16b70*/  STL [R1+0x1d20], R6 ;  /* 0x001d200601007387 */ /* 0x000fe60000100800 */
[C---:B----4-:R-:W-:Y:S01]  /*16b80*/  IMAD.WIDE R2, R0.reuse, 0x2, R20 ;  /* 0x0000000200027825 */ /* 0x050fe200078e0214 */
[----:B------:R0:W-:Y:S04]  /*16b90*/  STL [R1+0x1d1c], R7 ;  /* 0x001d1c0701007387 */ /* 0x0001e80000100800 */
[----:B------:R-:W-:Y:S04]  /*16ba0*/  STL [R1+0x1d28], R2 ;  /* 0x001d280201007387 */ /* 0x000fe80000100800 */
[----:B------:R2:W-:Y:S01]  /*16bb0*/  STL [R1+0x1d24], R3 ;  /* 0x001d240301007387 */ /* 0x0005e20000100800 */
[----:B0-----:R-:W-:-:S03]  /*16bc0*/  IMAD.WIDE R6, R0, 0x2, R16 ;  /* 0x0000000200067825 */ /* 0x001fc600078e0210 */
[----:B------:R-:W-:Y:S04]  /*16bd0*/  STL [R1+0x1d30], R4 ;  /* 0x001d300401007387 */ /* 0x000fe80000100800 */
[----:B------:R0:W-:Y:S01]  /*16be0*/  STL [R1+0x1d2c], R5 ;  /* 0x001d2c0501007387 */ /* 0x0001e20000100800 */
[----:B--2---:R-:W-:-:S03]  /*16bf0*/  IMAD.WIDE R2, R8, 0x2, R22 ;  /* 0x0000000208027825 */ /* 0x004fc600078e0216 */
[----:B------:R-:W-:Y:S04]  /*16c00*/  STL [R1+0x1d38], R6 ;  /* 0x001d380601007387 */ /* 0x000fe80000100800 */
[----:B------:R2:W-:Y:S04]  /*16c10*/  STL [R1+0x1d34], R7 ;  /* 0x001d340701007387 */ /* 0x0005e80000100800 */
[----:B------:R-:W-:Y:S01]  /*16c20*/  STL [R1+0x1d40], R2 ;  /* 0x001d400201007387 */ /* 0x000fe20000100800 */
[----:B-1----:R-:W-:Y:S02]  /*16c30*/  IMAD R0, R11, 0x38, RZ ;  /* 0x000000380b007824 */ /* 0x002fe400078e02ff */
[C---:B0-----:R-:W-:Y:S01]  /*16c40*/  IMAD.WIDE R4, R8.reuse, 0x2, R18 ;  /* 0x0000000208047825 */ /* 0x041fe200078e0212 */
[----:B------:R0:W-:Y:S01]  /*16c50*/  STL [R1+0x1d3c], R3 ;  /* 0x001d3c0301007387 */ /* 0x0001e20000100800 */
[----:B------:R-:W1:Y:S02]  /*16c60*/  LDC R11, c[0x0][0x238] ;  /* 0x00008e00ff0b7b82 */ /* 0x000e640000000800 */
[----:B--2---:R-:W-:-:S04]  /*16c70*/  IMAD.WIDE R6, R8, 0x2, R16 ;  /* 0x0000000208067825 */ /* 0x004fc800078e0210 */
[----:B0-----:R-:W-:-:S04]  /*16c80*/  IMAD.WIDE R2, R8, 0x2, R20 ;  /* 0x0000000208027825 */ /* 0x001fc800078e0214 */
        /* <DEDUP_REMOVED lines=8> */
[----:B--2---:R-:W-:-:S03]  /*16d10*/  IMAD.WIDE R4, R0, 0x2, R18 ;  /* 0x0000000200047825 */ /* 0x004fc600078e0212 */
[----:B------:R0:W-:Y:S04]  /*16d20*/  STL [R1+0x1d60], R8 ;  /* 0x001d600801007387 */ /* 0x0001e80000100800 */
[----:B------:R2:W-:Y:S04]  /*16d30*/  STL [R1+0x1d5c], R9 ;  /* 0x001d5c0901007387 */ /* 0x0005e80000100800 */
[----:B------:R-:W-:Y:S04]  /*16d40*/  STL [R1+0x1d68], R2 ;  /* 0x001d680201007387 */ /* 0x000fe80000100800 */
[----:B------:R4:W-:Y:S01]  /*16d50*/  STL [R1+0x1d64], R3 ;  /* 0x001d640301007387 */ /* 0x0009e20000100800 */
[----:B0-----:R-:W-:Y:S01]  /*16d60*/  IMAD R8, R12, 0x37, RZ ;  /* 0x000000370c087824 */ /* 0x001fe200078e02ff */
[----:B--2---:R-:W0:Y:S02]  /*16d70*/  LDC R9, c[0x0][0x238] ;  /* 0x00008e00ff097b82 */ /* 0x004e240000000800 */
[----:B------:R-:W-:Y:S01]  /*16d80*/  STL [R1+0x1d70], R4 ;  /* 0x001d700401007387 */ /* 0x000fe20000100800 */
[----:B------:R-:W-:-:S04]  /*16d90*/  IMAD.WIDE R6, R8, 0x2, R22 ;  /* 0x0000000208067825 */ /* 0x000fc800078e0216 */
[----:B----4-:R-:W-:Y:S01]  /*16da0*/  IMAD.WIDE R2, R0, 0x2, R16 ;  /* 0x0000000200027825 */ /* 0x010fe200078e0210 */
[----:B------:R2:W-:Y:S01]  /*16db0*/  STL [R1+0x1d6c], R5 ;  /* 0x001d6c0501007387 */ /* 0x0005e20000100800 */
[----:B------:R-:W4:Y:S03]  /*16dc0*/  LDC R12, c[0x0][0x238] ;  /* 0x00008e00ff0c7b82 */ /* 0x000f260000000800 */
[----:B------:R-:W-:Y:S04]  /*16dd0*/  STL [R1+0x1d78], R2 ;  /* 0x001d780201007387 */ /* 0x000fe80000100800 */
[----:B------:R3:W-:Y:S01]  /*16de0*/  STL [R1+0x1d74], R3 ;  /* 0x001d740301007387 */ /* 0x0007e20000100800 */
[----:B--2---:R-:W-:-:S03]  /*16df0*/  IMAD.WIDE R4, R8, 0x2, R18 ;  /* 0x0000000208047825 */ /* 0x004fc600078e0212 */
[----:B------:R-:W-:Y:S01]  /*16e00*/  STL [R1+0x1d80], R6 ;  /* 0x001d800601007387 */ /* 0x000fe20000100800 */
[----:B---3--:R-:W-:-:S03]  /*16e10*/  IMAD.WIDE R2, R8, 0x2, R20 ;  /* 0x0000000208027825 */ /* 0x008fc600078e0214 */
[----:B------:R2:W-:Y:S04]  /*16e20*/  STL [R1+0x1d7c], R7 ;  /* 0x001d7c0701007387 */ /* 0x0005e80000100800 */
[----:B------:R-:W-:Y:S01]  /*16e30*/  STL [R1+0x1d88], R2 ;  /* 0x001d880201007387 */ /* 0x000fe20000100800 */
[----:B------:R-:W-:Y:S02]  /*16e40*/  IMAD R0, R13, 0x36, RZ ;  /* 0x000000360d007824 */ /* 0x000fe400078e02ff */
[----:B------:R-:W3:Y:S01]  /*16e50*/  LDC R13, c[0x0][0x238] ;  /* 0x00008e00ff0d7b82 */ /* 0x000ee20000000800 */
[----:B------:R1:W-:Y:S01]  /*16e60*/  STL [R1+0x1d84], R3 ;  /* 0x001d840301007387 */ /* 0x0003e20000100800 */
[----:B--2---:R-:W-:-:S03]  /*16e70*/  IMAD.WIDE R6, R0, 0x2, R22 ;  /* 0x0000000200067825 */ /* 0x004fc600078e0216 */
[----:B------:R-:W-:Y:S01]  /*16e80*/  STL [R1+0x1d90], R4 ;  /* 0x001d900401007387 */ /* 0x000fe20000100800 */
[----:B-1----:R-:W-:-:S03]  /*16e90*/  IMAD.WIDE R2, R8, 0x2, R16 ;  /* 0x0000000208027825 */ /* 0x002fc600078e0210 */
[----:B------:R1:W-:Y:S04]  /*16ea0*/  STL [R1+0x1d8c], R5 ;  /* 0x001d8c0501007387 */ /* 0x0003e80000100800 */
[----:B------:R-:W-:Y:S04]  /*16eb0*/  STL [R1+0x1d98], R2 ;  /* 0x001d980201007387 */ /* 0x000fe80000100800 */
[----:B------:R2:W-:Y:S01]  /*16ec0*/  STL [R1+0x1d94], R3 ;  /* 0x001d940301007387 */ /* 0x0005e20000100800 */
[----:B0-----:R-:W-:Y:S02]  /*16ed0*/  IMAD R8, R9, 0x35, RZ ;  /* 0x0000003509087824 */ /* 0x001fe400078e02ff */
[C---:B-1----:R-:W-:Y:S01]  /*16ee0*/  IMAD.WIDE R4, R0.reuse, 0x2, R18 ;  /* 0x0000000200047825 */ /* 0x042fe200078e0212 */
[----:B------:R-:W-:Y:S03]  /*16ef0*/  STL [R1+0x1da0], R6 ;  /* 0x001da00601007387 */ /* 0x000fe60000100800 */
[C---:B--2---:R-:W-:Y:S01]  /*16f00*/  IMAD.WIDE R2, R0.reuse, 0x2, R20 ;  /* 0x0000000200027825 */ /* 0x044fe200078e0214 */
[----:B------:R0:W-:Y:S04]  /*16f10*/  STL [R1+0x1d9c], R7 ;  /* 0x001d9c0701007387 */ /* 0x0001e80000100800 */
[----:B------:R-:W-:Y:S04]  /*16f20*/  STL [R1+0x1da8], R2 ;  /* 0x001da80201007387 */ /* 0x000fe80000100800 */
[----:B------:R1:W-:Y:S01]  /*16f30*/  STL [R1+0x1da4], R3 ;  /* 0x001da40301007387 */ /* 0x0003e20000100800 */
[----:B0-----:R-:W-:-:S03]  /*16f40*/  IMAD.WIDE R6, R0, 0x2, R16 ;  /* 0x0000000200067825 */ /* 0x001fc600078e0210 */
[----:B------:R-:W-:Y:S04]  /*16f50*/  STL [R1+0x1db0], R4 ;  /* 0x001db00401007387 */ /* 0x000fe80000100800 */
[----:B------:R0:W-:Y:S01]  /*16f60*/  STL [R1+0x1dac], R5 ;  /* 0x001dac0501007387 */ /* 0x0001e20000100800 */
[----:B-1----:R-:W-:-:S03]  /*16f70*/  IMAD.WIDE R2, R8, 0x2, R22 ;  /* 0x0000000208027825 */ /* 0x002fc600078e0216 */
[----:B------:R-:W-:Y:S04]  /*16f80*/  STL [R1+0x1db8], R6 ;  /* 0x001db80601007387 */ /* 0x000fe80000100800 */
[----:B------:R1:W-:Y:S04]  /*16f90*/  STL [R1+0x1db4], R7 ;  /* 0x001db40701007387 */ /* 0x0003e80000100800 */
[----:B------:R-:W-:Y:S01]  /*16fa0*/  STL [R1+0x1dc0], R2 ;  /* 0x001dc00201007387 */ /* 0x000fe20000100800 */
[----:B------:R-:W-:Y:S02]  /*16fb0*/  IMAD R0, R11, 0x34, RZ ;  /* 0x000000340b007824 */ /* 0x000fe400078e02ff */
[C---:B0-----:R-:W-:Y:S01]  /*16fc0*/  IMAD.WIDE R4, R8.reuse, 0x2, R18 ;  /* 0x0000000208047825 */ /* 0x041fe200078e0212 */
[----:B------:R0:W-:Y:S01]  /*16fd0*/  STL [R1+0x1dbc], R3 ;  /* 0x001dbc0301007387 */ /* 0x0001e20000100800 */
[----:B------:R-:W2:Y:S02]  /*16fe0*/  LDC R11, c[0x0][0x238] ;  /* 0x00008e00ff0b7b82 */ /* 0x000ea40000000800 */
[----:B-1----:R-:W-:-:S04]  /*16ff0*/  IMAD.WIDE R6, R8, 0x2, R16 ;  /* 0x0000000208067825 */ /* 0x002fc800078e0210 */
        /* <DEDUP_REMOVED lines=14> */
[----:B----4-:R-:W-:Y:S01]  /*170e0*/  IMAD R8, R12, 0x33, RZ ;  /* 0x000000330c087824 */ /* 0x010fe200078e02ff */
[----:B0-----:R-:W0:Y:S02]  /*170f0*/  LDC R9, c[0x0][0x238] ;  /* 0x00008e00ff097b82 */ /* 0x001e240000000800 */
[----:B------:R-:W-:Y:S01]  /*17100*/  STL [R1+0x1df0], R4 ;  /* 0x001df00401007387 */ /* 0x000fe20000100800 */
[----:B------:R-:W-:-:S04]  /*17110*/  IMAD.WIDE R6, R8, 0x2, R22 ;  /* 0x0000000208067825 */ /* 0x000fc800078e0216 */
[----:B-1----:R-:W-:Y:S01]  /*17120*/  IMAD.WIDE R2, R0, 0x2, R16 ;  /* 0x0000000200027825 */ /* 0x002fe200078e0210 */
[----:B------:R1:W-:Y:S01]  /*17130*/  STL [R1+0x1dec], R5 ;  /* 0x001dec0501007387 */ /* 0x0003e20000100800 */
[----:B------:R-:W4:Y:S03]  /*17140*/  LDC R12, c[0x0][0x238] ;  /* 0x00008e00ff0c7b82 */ /* 0x000f260000000800 */
[----:B------:R-:W-:Y:S04]  /*17150*/  STL [R1+0x1df8], R2 ;  /* 0x001df80201007387 */ /* 0x000fe80000100800 */
[----:B------:R3:W-:Y:S01]  /*17160*/  STL [R1+0x1df4], R3 ;  /* 0x001df40301007387 */ /* 0x0007e20000100800 */
[----:B-1----:R-:W-:-:S03]  /*17170*/  IMAD.WIDE R4, R8, 0x2, R18 ;  /* 0x0000000208047825 */ /* 0x002fc600078e0212 */
[----:B------:R-:W-:Y:S01]  /*17180*/  STL [R1+0x1e00], R6 ;  /* 0x001e000601007387 */ /* 0x000fe20000100800 */
[----:B---3--:R-:W-:-:S03]  /*17190*/  IMAD.WIDE R2, R8, 0x2, R20 ;  /* 0x0000000208027825 */ /* 0x008fc600078e0214 */
[----:B------:R1:W-:Y:S04]  /*171a0*/  STL [R1+0x1dfc], R7 ;  /* 0x001dfc0701007387 */ /* 0x0003e80000100800 */
[----:B------:R-:W-:Y:S01]  /*171b0*/  STL [R1+0x1e08], R2 ;  /* 0x001e080201007387 */ /* 0x000fe20000100800 */
[----:B------:R-:W-:Y:S02]  /*171c0*/  IMAD R0, R13, 0x32, RZ ;  /* 0x000000320d007824 */ /* 0x000fe400078e02ff */
[----:B------:R-:W3:Y:S01]  /*171d0*/  LDC R13, c[0x0][0x238] ;  /* 0x00008e00ff0d7b82 */ /* 0x000ee20000000800 */
[----:B------:R2:W-:Y:S01]  /*171e0*/  STL [R1+0x1e04], R3 ;  /* 0x001e040301007387 */ /* 0x0005e20000100800 */
[----:B-1----:R-:W-:-:S03]  /*171f0*/  IMAD.WIDE R6, R0, 0x2, R22 ;  /* 0x0000000200067825 */ /* 0x002fc600078e0216 */
[----:B------:R-:W-:Y:S01]  /*17200*/  STL [R1+0x1e10], R4 ;  /* 0x001e100401007387 */ /* 0x000fe20000100800 */
[----:B--2---:R-:W-:-:S03]  /*17210*/  IMAD.WIDE R2, R8, 0x2, R16 ;  /* 0x0000000208027825 */ /* 0x004fc600078e0210 */
        /* <DEDUP_REMOVED lines=241> */
[----:B------:R-:W-:Y:S02]  /*18130*/  IMAD.SHL.U32 R0, R11, 0x20, RZ ;  /* 0x000000200b007824 */ /* 0x000fe400078e00ff */
        /* <DEDUP_REMOVED lines=351> */
[----:B------:R-:W-:Y:S04]  /*19730*/  STL [R1+0x235c], R9 ;  /* 0x00235c0901007387 */ /* 0x000fe80000100800 */
[----:B------:R-:W-:Y:S04]  /*19740*/  STL [R1+0x2368], R2 ;  /* 0x0023680201007387 */ /* 0x000fe80000100800 */
[----:B------:R0:W-:Y:S01]  /*19750*/  STL [R1+0x2364], R3 ;  /* 0x0023640301007387 */ /* 0x0001e20000100800 */
[----:B----4-:R-:W-:-:S02]  /*19760*/  IMAD R8, R12, 0x7, RZ ;  /* 0x000000070c087824 */ /* 0x010fc400078e02ff */
[----:B------:R-:W1:Y:S01]  /*19770*/  LDC R12, c[0x0][0x238] ;  /* 0x00008e00ff0c7b82 */ /* 0x000e620000000800 */
[----:B------:R-:W-:Y:S01]  /*19780*/  STL [R1+0x2370], R4 ;  /* 0x0023700401007387 */ /* 0x000fe20000100800 */
[----:B------:R-:W-:-:S04]  /*19790*/  IMAD.WIDE R6, R8, 0x2, R22 ;  /* 0x0000000208067825 */ /* 0x000fc800078e0216 */
[----:B0-----:R-:W-:Y:S01]  /*197a0*/  IMAD.WIDE R2, R0, 0x2, R16 ;  /* 0x0000000200027825 */ /* 0x001fe200078e0210 */
[----:B------:R0:W-:Y:S04]  /*197b0*/  STL [R1+0x236c], R5 ;  /* 0x00236c0501007387 */ /* 0x0001e80000100800 */
[----:B------:R-:W-:Y:S04]  /*197c0*/  STL [R1+0x2378], R2 ;  /* 0x0023780201007387 */ /* 0x000fe80000100800 */
[----:B------:R4:W-:Y:S01]  /*197d0*/  STL [R1+0x2374], R3 ;  /* 0x0023740301007387 */ /* 0x0009e20000100800 */
[----:B0-----:R-:W-:-:S03]  /*197e0*/  IMAD.WIDE R4, R8, 0x2, R18 ;  /* 0x0000000208047825 */ /* 0x001fc600078e0212 */
[----:B------:R-:W-:Y:S01]  /*197f0*/  STL [R1+0x2380], R6 ;  /* 0x0023800601007387 */ /* 0x000fe20000100800 */
[----:B----4-:R-:W-:-:S03]  /*19800*/  IMAD.WIDE R2, R8, 0x2, R20 ;  /* 0x0000000208027825 */ /* 0x010fc600078e0214 */
[----:B------:R0:W-:Y:S04]  /*19810*/  STL [R1+0x237c], R7 ;  /* 0x00237c0701007387 */ /* 0x0001e80000100800 */
[----:B------:R-:W-:Y:S01]  /*19820*/  STL [R1+0x2388], R2 ;  /* 0x0023880201007387 */ /* 0x000fe20000100800 */
[----:B---3--:R-:W-:Y:S02]  /*19830*/  IMAD R0, R13, 0x6, RZ ;  /* 0x000000060d007824 */ /* 0x008fe400078e02ff */
[----:B------:R-:W3:Y:S01]  /*19840*/  LDC R13, c[0x0][0x238] ;  /* 0x00008e00ff0d7b82 */ /* 0x000ee20000000800 */
[----:B------:R4:W-:Y:S01]  /*19850*/  STL [R1+0x2384], R3 ;  /* 0x0023840301007387 */ /* 0x0009e20000100800 */
[----:B0-----:R-:W-:-:S03]  /*19860*/  IMAD.WIDE R6, R0, 0x2, R22 ;  /* 0x0000000200067825 */ /* 0x001fc600078e0216 */
[----:B------:R-:W-:Y:S01]  /*19870*/  STL [R1+0x2390], R4 ;  /* 0x0023900401007387 */ /* 0x000fe20000100800 */
[----:B----4-:R-:W-:-:S03]  /*19880*/  IMAD.WIDE R2, R8, 0x2, R16 ;  /* 0x0000000208027825 */ /* 0x010fc600078e0210 */
[----:B------:R0:W-:Y:S04]  /*19890*/  STL [R1+0x238c], R5 ;  /* 0x00238c0501007387 */ /* 0x0001e80000100800 */
[----:B------:R-:W-:Y:S01]  /*198a0*/  STL [R1+0x2398], R2 ;  /* 0x0023980201007387 */ /* 0x000fe20000100800 */
[----:B--2---:R-:W-:-:S03]  /*198b0*/  IMAD R11, R11, 0x5, RZ ;  /* 0x000000050b0b7824 */ /* 0x004fc600078e02ff */
[----:B------:R2:W-:Y:S01]  /*198c0*/  STL [R1+0x2394], R3 ;  /* 0x0023940301007387 */ /* 0x0005e20000100800 */
[----:B0-----:R-:W-:-:S03]  /*198d0*/  IMAD.WIDE R4, R0, 0x2, R18 ;  /* 0x0000000200047825 */ /* 0x001fc600078e0212 */
[----:B------:R-:W-:Y:S01]  /*198e0*/  STL [R1+0x23a0], R6 ;  /* 0x0023a00601007387 */ /* 0x000fe20000100800 */
[----:B--2---:R-:W-:-:S03]  /*198f0*/  IMAD.WIDE R2, R0, 0x2, R20 ;  /* 0x0000000200027825 */ /* 0x004fc600078e0214 */
[----:B------:R0:W-:Y:S01]  /*19900*/  STL [R1+0x239c], R7 ;  /* 0x00239c0701007387 */ /* 0x0001e20000100800 */
[----:B------:R-:W-:-:S03]  /*19910*/  IMAD.WIDE R8, R11, 0x2, R22 ;  /* 0x000000020b087825 */ /* 0x000fc600078e0216 */
[----:B------:R-:W-:Y:S04]  /*19920*/  STL [R1+0x23a8], R2 ;  /* 0x0023a80201007387 */ /* 0x000fe80000100800 */
[----:B------:R2:W-:Y:S01]  /*19930*/  STL [R1+0x23a4], R3 ;  /* 0x0023a40301007387 */ /* 0x0005e20000100800 */
[----:B0-----:R-:W-:-:S03]  /*19940*/  IMAD.WIDE R6, R0, 0x2, R16 ;  /* 0x0000000200067825 */ /* 0x001fc600078e0210 */
[----:B------:R-:W-:Y:S04]  /*19950*/  STL [R1+0x23b0], R4 ;  /* 0x0023b00401007387 */ /* 0x000fe80000100800 */
[----:B------:R0:W-:Y:S01]  /*19960*/  STL [R1+0x23ac], R5 ;  /* 0x0023ac0501007387 */ /* 0x0001e20000100800 */
[----:B--2---:R-:W-:-:S03]  /*19970*/  IMAD.WIDE R2, R11, 0x2, R20 ;  /* 0x000000020b027825 */ /* 0x004fc600078e0214 */
[----:B------:R1:W-:Y:S04]  /*19980*/  STL [R1+0x23b8], R6 ;  /* 0x0023b80601007387 */ /* 0x0003e80000100800 */
[----:B------:R-:W-:Y:S01]  /*19990*/  STL [R1+0x23b4], R7 ;  /* 0x0023b40701007387 */ /* 0x000fe20000100800 */
[----:B0-----:R-:W-:-:S03]  /*199a0*/  IMAD.WIDE R4, R11, 0x2, R18 ;  /* 0x000000020b047825 */ /* 0x001fc600078e0212 */
[----:B------:R0:W-:Y:S04]  /*199b0*/  STL [R1+0x23c0], R8 ;  /* 0x0023c00801007387 */ /* 0x0001e80000100800 */
[----:B------:R-:W-:Y:S01]  /*199c0*/  STL [R1+0x23bc], R9 ;  /* 0x0023bc0901007387 */ /* 0x000fe20000100800 */
[----:B-1----:R-:W-:Y:S02]  /*199d0*/  IMAD.SHL.U32 R6, R12, 0x4, RZ ;  /* 0x000000040c067824 */ /* 0x002fe400078e00ff */
[----:B---3--:R-:W-:Y:S01]  /*199e0*/  IMAD R0, R13, 0x3, RZ ;  /* 0x000000030d007824 */ /* 0x008fe200078e02ff */
[----:B------:R-:W-:Y:S01]  /*199f0*/  STL [R1+0x23c8], R2 ;  /* 0x0023c80201007387 */ /* 0x000fe20000100800 */
[----:B------:R-:W1:Y:S03]  /*19a00*/  LDC R12, c[0x0][0x238] ;  /* 0x00008e00ff0c7b82 */ /* 0x000e660000000800 */
[----:B------:R2:W-:Y:S04]  /*19a10*/  STL [R1+0x23c4], R3 ;  /* 0x0023c40301007387 */ /* 0x0005e80000100800 */
[----:B------:R-:W-:Y:S01]  /*19a20*/  STL [R1+0x23d0], R4 ;  /* 0x0023d00401007387 */ /* 0x000fe20000100800 */
[----:B0-----:R-:W0:Y:S03]  /*19a30*/  LDC R8, c[0x0][0x238] ;  /* 0x00008e00ff087b82 */ /* 0x001e260000000800 */
[----:B------:R3:W-:Y:S01]  /*19a40*/  STL [R1+0x23cc], R5 ;  /* 0x0023cc0501007387 */ /* 0x0007e20000100800 */
[----:B--2---:R-:W-:-:S04]  /*19a50*/  IMAD.WIDE R2, R11, 0x2, R16 ;  /* 0x000000020b027825 */ /* 0x004fc800078e0210 */
[----:B------:R-:W2:Y:S01]  /*19a60*/  LDC R11, c[0x0][0x238] ;  /* 0x00008e00ff0b7b82 */ /* 0x000ea20000000800 */
[----:B------:R-:W-:Y:S01]  /*19a70*/  STL [R1+0x23d8], R2 ;  /* 0x0023d80201007387 */ /* 0x000fe20000100800 */
[----:B---3--:R-:W-:-:S03]  /*19a80*/  IMAD.WIDE R4, R6, 0x2, R22 ;  /* 0x0000000206047825 */ /* 0x008fc600078e0216 */
[----:B------:R3:W-:Y:S03]  /*19a90*/  STL [R1+0x23d4], R3 ;  /* 0x0023d40301007387 */ /* 0x0007e60000100800 */
[----:B------:R-:W4:Y:S01]  /*19aa0*/  LDC R13, c[0x0][0x238] ;  /* 0x00008e00ff0d7b82 */ /* 0x000f220000000800 */
[----:B------:R-:W-:Y:S04]  /*19ab0*/  STL [R1+0x23e0], R4 ;  /* 0x0023e00401007387 */ /* 0x000fe80000100800 */
[----:B------:R1:W-:Y:S01]  /*19ac0*/  STL [R1+0x23dc], R5 ;  /* 0x0023dc0501007387 */ /* 0x0003e20000100800 */
[----:B---3--:R-:W-:-:S05]  /*19ad0*/  IMAD.WIDE R2, R6, 0x2, R20 ;  /* 0x0000000206027825 */ /* 0x008fca00078e0214 */
[----:B------:R-:W-:Y:S01]  /*19ae0*/  STL [R1+0x23e8], R2 ;  /* 0x0023e80201007387 */ /* 0x000fe20000100800 */
[----:B-1----:R-:W-:-:S03]  /*19af0*/  IMAD.WIDE R4, R6, 0x2, R18 ;  /* 0x0000000206047825 */ /* 0x002fc600078e0212 */
[----:B------:R1:W-:Y:S01]  /*19b00*/  STL [R1+0x23e4], R3 ;  /* 0x0023e40301007387 */ /* 0x0003e20000100800 */
[----:B------:R-:W-:-:S03]  /*19b10*/  IMAD.WIDE R6, R6, 0x2, R16 ;  /* 0x0000000206067825 */ /* 0x000fc600078e0210 */
[----:B------:R-:W-:Y:S04]  /*19b20*/  STL [R1+0x23f0], R4 ;  /* 0x0023f00401007387 */ /* 0x000fe80000100800 */
[----:B------:R3:W-:Y:S01]  /*19b30*/  STL [R1+0x23ec], R5 ;  /* 0x0023ec0501007387 */ /* 0x0007e20000100800 */
[----:B-1----:R-:W-:-:S03]  /*19b40*/  IMAD.WIDE R2, R0, 0x2, R22 ;  /* 0x0000000200027825 */ /* 0x002fc600078e0216 */
[----:B------:R-:W-:Y:S04]  /*19b50*/  STL [R1+0x23f8], R6 ;  /* 0x0023f80601007387 */ /* 0x000fe80000100800 */
[----:B------:R1:W-:Y:S04]  /*19b60*/  STL [R1+0x23f4], R7 ;  /* 0x0023f40701007387 */ /* 0x0003e80000100800 */
[----:B------:R-:W-:Y:S01]  /*19b70*/  STL [R1+0x2400], R2 ;  /* 0x0024000201007387 */ /* 0x000fe20000100800 */
[----:B---3--:R-:W-:-:S03]  /*19b80*/  IMAD.WIDE R4, R0, 0x2, R18 ;  /* 0x0000000200047825 */ /* 0x008fc600078e0212 */
[----:B------:R3:W-:Y:S01]  /*19b90*/  STL [R1+0x23fc], R3 ;  /* 0x0023fc0301007387 */ /* 0x0007e20000100800 */
[----:B0-----:R-:W-:Y:S02]  /*19ba0*/  IMAD.SHL.U32 R8, R8, 0x2, RZ ;  /* 0x0000000208087824 */ /* 0x001fe400078e00ff */
[----:B-1----:R-:W-:-:S04]  /*19bb0*/  IMAD.WIDE R6, R0, 0x2, R16 ;  /* 0x0000000200067825 */ /* 0x002fc800078e0210 */
[----:B---3--:R-:W-:-:S05]  /*19bc0*/  IMAD.WIDE R2, R0, 0x2, R20 ;  /* 0x0000000200027825 */ /* 0x008fca00078e0214 */
[----:B------:R-:W-:Y:S04]  /*19bd0*/  STL [R1+0x2408], R2 ;  /* 0x0024080201007387 */ /* 0x000fe80000100800 */
        /* <DEDUP_REMOVED lines=8> */
[----:B------:R2:W-:Y:S01]  /*19c60*/  STL [R1+0x241c], R3 ;  /* 0x00241c0301007387 */ /* 0x0005e20000100800 */
[----:B0-----:R-:W-:-:S03]  /*19c70*/  IMAD.WIDE R6, R8, 0x2, R18 ;  /* 0x0000000208067825 */ /* 0x001fc600078e0212 */
[----:B------:R-:W-:Y:S01]  /*19c80*/  STL [R1+0x2428], R4 ;  /* 0x0024280401007387 */ /* 0x000fe20000100800 */
[----:B------:R-:W-:-:S03]  /*19c90*/  IMAD.WIDE R8, R8, 0x2, R16 ;  /* 0x0000000208087825 */ /* 0x000fc600078e0210 */
[----:B------:R0:W-:Y:S01]  /*19ca0*/  STL [R1+0x2424], R5 ;  /* 0x0024240501007387 */ /* 0x0001e20000100800 */
[----:B--2---:R-:W-:-:S03]  /*19cb0*/  IMAD.WIDE R2, R11, 0x2, R22 ;  /* 0x000000020b027825 */ /* 0x004fc600078e0216 */
[----:B------:R-:W-:Y:S04]  /*19cc0*/  STL [R1+0x2430], R6 ;  /* 0x0024300601007387 */ /* 0x000fe80000100800 */
[----:B------:R4:W-:Y:S01]  /*19cd0*/  STL [R1+0x242c], R7 ;  /* 0x00242c0701007387 */ /* 0x0009e20000100800 */
[----:B0-----:R-:W-:-:S03]  /*19ce0*/  IMAD.WIDE R4, R12, 0x2, R20 ;  /* 0x000000020c047825 */ /* 0x001fc600078e0214 */
[----:B------:R-:W-:Y:S04]  /*19cf0*/  STL [R1+0x2438], R8 ;  /* 0x0024380801007387 */ /* 0x000fe80000100800 */
[----:B------:R-:W-:Y:S01]  /*19d00*/  STL [R1+0x2434], R9 ;  /* 0x0024340901007387 */ /* 0x000fe20000100800 */
[----:B----4-:R-:W-:-:S03]  /*19d10*/  IMAD.WIDE R6, R13, 0x2, R18 ;  /* 0x000000020d067825 */ /* 0x010fc600078e0212 */
[----:B------:R-:W-:Y:S04]  /*19d20*/  STL [R1+0x2440], R2 ;  /* 0x0024400201007387 */ /* 0x000fe80000100800 */
[----:B------:R0:W-:Y:S04]  /*19d30*/  STL [R1+0x243c], R3 ;  /* 0x00243c0301007387 */ /* 0x0001e80000100800 */
[----:B------:R-:W-:Y:S04]  /*19d40*/  STL [R1+0x2448], R4 ;  /* 0x0024480401007387 */ /* 0x000fe80000100800 */
[----:B------:R-:W-:Y:S01]  /*19d50*/  STL [R1+0x2444], R5 ;  /* 0x0024440501007387 */ /* 0x000fe20000100800 */
[----:B0-----:R-:W-:-:S03]  /*19d60*/  IMAD.WIDE R2, R14, 0x2, R16 ;  /* 0x000000020e027825 */ /* 0x001fc600078e0210 */
[----:B------:R-:W-:Y:S04]  /*19d70*/  STL [R1+0x2450], R6 ;  /* 0x0024500601007387 */ /* 0x000fe80000100800 */
[----:B------:R-:W-:Y:S04]  /*19d80*/  STL [R1+0x244c], R7 ;  /* 0x00244c0701007387 */ /* 0x000fe80000100800 */
[----:B------:R-:W-:Y:S04]  /*19d90*/  STL [R1+0x2458], R2 ;  /* 0x0024580201007387 */ /* 0x000fe80000100800 */
[----:B------:R0:W-:Y:S04]  /*19da0*/  STL [R1+0x2454], R3 ;  /* 0x0024540301007387 */ /* 0x0001e80000100800 */
[----:B------:R1:W-:Y:S04]  /*19db0*/  STL [R1+0xfe8], RZ ;  /* 0x000fe8ff01007387 */ /* 0x0003e80000100800 */
        /* <DEDUP_REMOVED lines=348> */
[----:B------:R1:W-:Y:S01]  /*1b380*/  STL [R1+0xa70], RZ ;  /* 0x000a70ff01007387 */ /* 0x0003e20000100800 */
[----:B------:R-:W2:Y:S03]  /*1b390*/  S2R R15, SR_TID.X ;  /* 0x00000000000f7919 */ /* 0x000ea60000002100 */
        /* <DEDUP_REMOVED lines=29> */
[----:B--2---:R-:W-:-:S03]  /*1b570*/  LOP3.LUT R15, R15, 0x3f, RZ, 0xc0, !PT ;  /* 0x0000003f0f0f7812 */ /* 0x004fc600078ec0ff */
[----:B------:R1:W-:Y:S04]  /*1b580*/  STL [R1+0x7c8], RZ ;  /* 0x0007c8ff01007387 */ /* 0x0003e80000100800 */
[----:B------:R1:W-:Y:S04]  /*1b590*/  STL [R1+0x7cc], RZ ;  /* 0x0007ccff01007387 */ /* 0x0003e80000100800 */
[----:B------:R1:W-:Y:S04]  /*1b5a0*/  STL [R1+0x7b0], RZ ;  /* 0x0007b0ff01007387 */ /* 0x0003e80000100800 */
[----:B------:R1:W-:Y:S04]  /*1b5b0*/  STL [R1+0x7b4], RZ ;  /* 0x0007b4ff01007387 */ /* 0x0003e80000100800 */
[----:B------:R1:W-:Y:S01]  /*1b5c0*/  STL [R1+0x7b8], RZ ;  /* 0x0007b8ff01007387 */ /* 0x0003e20000100800 */
[----:B0-----:R-:W-:-:S02]  /*1b5d0*/  IMAD.SHL.U32 R3, R15, 0x2, RZ ;  /* 0x000000020f037824 */ /* 0x001fc400078e00ff */
[----:B------:R-:W0:Y:S01]  /*1b5e0*/  LDC R15, c[0x0][0x23c] ;  /* 0x00008f00ff0f7b82 */ /* 0x000e220000000800 */
        /* <DEDUP_REMOVED lines=14> */
[----:B0-----:R-:W-:-:S02]  /*1b6d0*/  IMAD.SHL.U32 R0, R15, 0x80, RZ ;  /* 0x000000800f007824 */ /* 0x001fc400078e00ff */
[----:B------:R-:W-:-:S03]  /*1b6e0*/  IMAD.SHL.U32 R10, R10, 0x80, RZ ;  /* 0x000000800a0a7824 */ /* 0x000fc600078e00ff */
[----:B------:R-:W-:Y:S01]  /*1b6f0*/  SHF.R.S32.HI R2, RZ, 0x1f, R0 ;  /* 0x0000001fff027819 */ /* 0x000fe20000011400 */
[----:B------:R1:W-:Y:S01]  /*1b700*/  STL [R1+0x584], RZ ;  /* 0x000584ff01007387 */ /* 0x0003e20000100800 */
[----:B------:R-:W0:Y:S01]  /*1b710*/  LDC R17, c[0x0][0x230] ;  /* 0x00008c00ff117b82 */ /* 0x000e220000000800 */
[----:B------:R-:W-:Y:S02]  /*1b720*/  SHF.R.S32.HI R4, RZ, 0x1f, R10 ;  /* 0x0000001fff047819 */ /* 0x000fe4000001140a */
[----:B------:R1:W-:Y:S01]  /*1b730*/  STL [R1+0x588], RZ ;  /* 0x000588ff01007387 */ /* 0x0003e20000100800 */
[----:B------:R-:W-:Y:S02]  /*1b740*/  SHF.L.U64.HI R2, R0, 0x1, R2 ;  /* 0x0000000100027819 */ /* 0x000fe40000010202 */
[----:B------:R-:W-:Y:S01]  /*1b750*/  SHF.L.U64.HI R0, R10, 0x1, R4 ;  /* 0x000000010a007819 */ /* 0x000fe20000010204 */
[----:B------:R1:W-:Y:S04]  /*1b760*/  STL [R1+0x58c], RZ ;  /* 0x00058cff01007387 */ /* 0x0003e80000100800 */
[----:B------:R1:W-:Y:S04]  /*1b770*/  STL [R1+0x560], RZ ;  /* 0x000560ff01007387 */ /* 0x0003e80000100800 */
[----:B------:R1:W-:Y:S04]  /*1b780*/  STL [R1+0x564], RZ ;  /* 0x000564ff01007387 */ /* 0x0003e80000100800 */
[----:B------:R1:W-:Y:S04]  /*1b790*/  STL [R1+0x568], RZ ;  /* 0x000568ff01007387 */ /* 0x0003e80000100800 */
[----:B------:R1:W-:Y:S01]  /*1b7a0*/  STL [R1+0x56c], RZ ;  /* 0x00056cff01007387 */ /* 0x0003e20000100800 */
[----:B0-----:R-:W-:-:S03]  /*1b7b0*/  VIADD R17, R17, 0x7f ;  /* 0x0000007f11117836 */ /* 0x001fc60000000000 */
[----:B------:R1:W-:Y:S02]  /*1b7c0*/  STL [R1+0x410], RZ ;  /* 0x000410ff01007387 */ /* 0x0003e40000100800 */
[----:B------:R-:W-:Y:S02]  /*1b7d0*/  SHF.R.S32.HI R15, RZ, 0x1f, R17 ;  /* 0x0000001fff0f7819 */ /* 0x000fe40000011411 */
[----:B------:R1:W-:Y:S02]  /*1b7e0*/  STL [R1+0x414], RZ ;  /* 0x000414ff01007387 */ /* 0x0003e40000100800 */
[----:B------:R-:W-:Y:S02]  /*1b7f0*/  LEA.HI R15, R15, R17, RZ, 0x7 ;  /* 0x000000110f0f7211 */ /* 0x000fe400078f38ff */
[----:B------:R1:W-:Y:S02]  /*1b800*/  STL [R1+0x418], RZ ;  /* 0x000418ff01007387 */ /* 0x0003e40000100800 */
[----:B------:R-:W-:-:S02]  /*1b810*/  SHF.R.S32.HI R5, RZ, 0x7, R15 ;  /* 0x00000007ff057819 */ /* 0x000fc4000001140f */
        /* <DEDUP_REMOVED lines=81> */
[----:B------:R-:W2:Y:S01]  /*1bd30*/  LDL R15, [R1+0xdb4] ;  /* 0x000db400010f7983 */ /* 0x000ea20000100800 */
[----:B------:R-:W-:-:S02]  /*1bd40*/  LOP3.LUT R4, R3, 0x20, RZ, 0x3c, !PT ;  /* 0x0000002003047812 */ /* 0x000fc400078e3cff */
[C---:B------:R-:W-:Y:S01]  /*1bd50*/  LOP3.LUT R4, R3.reuse, 0x40, RZ, 0x3c, !PT ;  /* 0x0000004003047812 */ /* 0x040fe200078e3cff */
[----:B------:R-:W0:Y:S01]  /*1bd60*/  S2R R17, SR_TID.X ;  /* 0x0000000000117919 */ /* 0x000e220000002100 */
[C---:B------:R-:W-:Y:S02]  /*1bd70*/  LOP3.LUT R4, R3.reuse, 0x60, RZ, 0x3c, !PT ;  /* 0x0000006003047812 */ /* 0x040fe400078e3cff */
[C---:B------:R-:W-:Y:S01]  /*1bd80*/  LOP3.LUT R5, R3.reuse, 0x10, RZ, 0x3c, !PT ;  /* 0x0000001003057812 */ /* 0x040fe200078e3cff */
[----:B------:R1:W-:Y:S01]  /*1bd90*/  STL [R1+0x870], RZ ;  /* 0x000870ff01007387 */ /* 0x0003e20000100800 */
[C---:B------:R-:W-:Y:S02]  /*1bda0*/  LOP3.LUT R5, R3.reuse, 0x30, RZ, 0x3c, !PT ;  /* 0x0000003003057812 */ /* 0x040fe400078e3cff */
[C---:B------:R-:W-:Y:S01]  /*1bdb0*/  LOP3.LUT R5, R3.reuse, 0x50, RZ, 0x3c, !PT ;  /* 0x0000005003057812 */ /* 0x040fe200078e3cff */
[----:B------:R1:W-:Y:S01]  /*1bdc0*/  STL [R1+0x874], RZ ;  /* 0x000874ff01007387 */ /* 0x0003e20000100800 */
[----:B------:R-:W-:-:S03]  /*1bdd0*/  LOP3.LUT R6, R3, 0x70, RZ, 0x3c, !PT ;  /* 0x0000007003067812 */ /* 0x000fc600078e3cff */
[----:B------:R1:W-:Y:S04]  /*1bde0*/  STL [R1+0x878], RZ ;  /* 0x000878ff01007387 */ /* 0x0003e80000100800 */
[----:B------:R1:W-:Y:S04]  /*1bdf0*/  STL [R1+0x87c], RZ ;  /* 0x00087cff01007387 */ /* 0x0003e80000100800 */
[----:B------:R1:W-:Y:S04]  /*1be00*/  STL [R1+0x880], RZ ;  /* 0x000880ff01007387 */ /* 0x0003e80000100800 */
[----:B------:R1:W-:Y:S04]  /*1be10*/  STL [R1+0x884], RZ ;  /* 0x000884ff01007387 */ /* 0x0003e80000100800 */
[----:B------:R1:W-:Y:S04]  /*1be20*/  STL [R1+0x888], RZ ;  /* 0x000888ff01007387 */ /* 0x0003e80000100800 */
[----:B------:R1:W-:Y:S01]  /*1be30*/  STL [R1+0x88c], RZ ;  /* 0x00088cff01007387 */ /* 0x0003e20000100800 */
[C---:B0-----:R-:W-:Y:S01]  /*1be40*/  LOP3.LUT R16, R17.reuse, 0x7, RZ, 0xc0, !PT ;  /* 0x0000000711107812 */ /* 0x041fe200078ec0ff */
[----:B------:R-:W-:-:S02]  /*1be50*/  IMAD.SHL.U32 R17, R17, 0x2, RZ ;  /* 0x0000000211117824 */ /* 0x000fc400078e00ff */
[----:B------:R1:W-:Y:S02]  /*1be60*/  STL [R1+0x890], RZ ;  /* 0x000890ff01007387 */ /* 0x0003e40000100800 */
[----:B------:R-:W-:Y:S02]  /*1be70*/  IMAD R16, R16, 0x110, RZ ;  /* 0x0000011010107824 */ /* 0x000fe400078e02ff */
[----:B------:R1:W-:Y:S03]  /*1be80*/  STL [R1+0x894], RZ ;  /* 0x000894ff01007387 */ /* 0x0003e60000100800 */
[----:B------:R-:W-:Y:S01]  /*1be90*/  LOP3.LUT R17, R16, 0x30, R17, 0x78, !PT ;  /* 0x0000003010117812 */ /* 0x000fe200078e7811 */
[----:B------:R1:W-:Y:S03]  /*1bea0*/  STL [R1+0x898], RZ ;  /* 0x000898ff01007387 */ /* 0x0003e60000100800 */
[----:B------:R-:W-:Y:S01]  /*1beb0*/  LOP3.LUT R5, R17, 0x40, RZ, 0x3c, !PT ;  /* 0x0000004011057812 */ /* 0x000fe200078e3cff */
        /* <DEDUP_REMOVED lines=13> */
[----:B--2---:R-:W-:-:S05]  /*1bf90*/  LOP3.LUT R4, R15, 0x40, RZ, 0x3c, !PT ;  /* 0x000000400f047812 */ /* 0x004fca00078e3cff */
[----:B------:R1:W-:Y:S02]  /*1bfa0*/  STL [R1+0x27ec], R4 ;  /* 0x0027ec0401007387 */ /* 0x0003e40000100800 */
.L_x_1:
[----:B01----:R-:W2:Y:S01]  /*1bfb0*/  LDL.64 R4, [R1+0xdd8] ;  /* 0x000dd80001047983 */ /* 0x003ea20000100a00 */
[----:B------:R-:W0:Y:S03]  /*1bfc0*/  LDC R13, c[0x0][0x230] ;  /* 0x00008c00ff0d7b82 */ /* 0x000e260000000800 */
[----:B--2---:R1:W-:Y:S04]  /*1bfd0*/  STL [R1+0x6978], R5 ;  /* 0x0069780501007387 */ /* 0x0043e80000100800 */
[----:B-1----:R-:W0:Y:S04]  /*1bfe0*/  LDL R5, [R1+0xfe8] ;  /* 0x000fe80001057983 */ /* 0x002e280000100800 */
[----:B-----5:R-:W-:Y:S04]  /*1bff0*/  STL [R1+0x6268], R29 ;  /* 0x0062681d01007387 */ /* 0x020fe80000100800 */
[----:B------:R-:W-:Y:S04]  /*1c000*/  STL [R1+0x626c], R29 ;  /* 0x00626c1d01007387 */ /* 0x000fe80000100800 */
        /* <DEDUP_REMOVED lines=72> */
[----:B------:R-:W-:Y:S01]  /*1c490*/  STL [R1+0x6390], R29 ;  /* 0x0063901d01007387 */ /* 0x000fe20000100800 */
[----:B0-----:R-:W-:-:S03]  /*1c4a0*/  IMAD R13, R5, -0x80, R13 ;  /* 0xffffff80050d7824 */ /* 0x001fc600078e020d */
        /* <DEDUP_REMOVED lines=377> */
[----:B------:R0:W-:Y:S04]  /*1dc40*/  STL [R1+0x6974], R28 ;  /* 0x0069741c01007387 */ /* 0x0001e80000100800 */
        /* <DEDUP_REMOVED lines=74> */
[----:B------:R-:W2:Y:S01]  /*1e0f0*/  LDL.LU R5, [R1+0x6978] ;  /* 0x0069780001057983 */ /* 0x000ea20000300800 */
[----:B------:R-:W-:-:S02]  /*1e100*/  ISETP.GT.AND P0, PT, R13, RZ, PT ;  /* 0x000000ff0d00720c */ /* 0x000fc40003f04270 */
[----:B0-----:R-:W-:Y:S02]  /*1e110*/  PRMT R28, RZ, 0x7610, R28 ;  /* 0x00007610ff1c7816 */ /* 0x001fe4000000001c */
[----:B------:R-:W-:Y:S02]  /*1e120*/  PRMT R29, RZ, 0x7610, R29 ;  /* 0x00007610ff1d7816 */ /* 0x000fe4000000001d */
[----:B------:R-:W-:-:S07]  /*1e130*/  ISETP.GT.AND P1, PT, R13, 0x1, PT ;  /* 0x000000010d00780c */ /* 0x000fce0003f24270 */
[----:B--2---:R-:W2:Y:S04]  /*1e140*/  @P0 LDG.E.U16 R28, desc[UR6][R4.64] ;  /* 0x00000006041c0981 */ /* 0x004ea8000c1e1500 */
[----:B--2---:R0:W-:Y:S04]  /*1e150*/  STL [R1+0xf94], R28 ;  /* 0x000f941c01007387 */ /* 0x0041e80000100800 */
[----:B0-----:R-:W2:Y:S04]  /*1e160*/  LDL.LU R28, [R1+0x6974] ;  /* 0x00697400011c7983 */ /* 0x001ea80000300800 */
[----:B------:R-:W3:Y:S01]  /*1e170*/  LDL.64 R4, [R1+0xdd0] ;  /* 0x000dd00001047983 */ /* 0x000ee20000100a00 */
[----:B--2---:R-:W-:-:S03]  /*1e180*/  PRMT R28, RZ, 0x7610, R28 ;  /* 0x00007610ff1c7816 */ /* 0x004fc6000000001c */
[----:B---3--:R-:W2:Y:S04]  /*1e190*/  @P0 LDG.E.U16 R29, desc[UR6][R4.64] ;  /* 0x00000006041d0981 */ /* 0x008ea8000c1e1500 */
        /* <DEDUP_REMOVED lines=12> */
[----:B------:R-:W3:Y:S04]  /*1e260*/  LDL R4, [R1+0x2454] ;  /* 0x0024540001047983 */ /* 0x000ee80000100800 */
[----:B------:R-:W3:Y:S01]  /*1e270*/  LDL R5, [R1+0x2458] ;  /* 0x0024580001057983 */ /* 0x000ee20000100800 */
[----:B------:R-:W-:-:S02]  /*1e280*/  ISETP.GT.AND P0, PT, R13, 0x2, PT ;  /* 0x000000020d00780c */ /* 0x000fc40003f04270 */
[----:B--2---:R-:W-:Y:S02]  /*1e290*/  PRMT R29, RZ, 0x7610, R29 ;  /* 0x00007610ff1d7816 */ /* 0x004fe4000000001d */
[----:B---3--:R-:W-:-:S04]  /*1e2a0*/  @P1 LOP3.LUT R5, R5, R4, RZ, 0x3c, !PT ;  /* 0x0000000405051212 */ /* 0x008fc800078e3cff */
[----:B------:R-:W-:-:S04]  /*1e2b0*/  @P1 LOP3.LUT R4, R5, R4, RZ, 0x3c, !PT ;  /* 0x0000000405041212 */ /* 0x000fc800078e3cff */
[----:B------:R-:W-:-:S05]  /*1e2c0*/  @P1 LOP3.LUT R5, R5, R4, RZ, 0x3c, !PT ;  /* 0x0000000405051212 */ /* 0x000fca00078e3cff */
[----:B------:R-:W2:Y:S04]  /*1e2d0*/  @P1 LDG.E.U16 R28, desc[UR6][R4.64] ;  /* 0x00000006041c1981 */ /* 0x000ea8000c1e1500 */
[----:B--2---:R0:W-:Y:S04]  /*1e2e0*/  STL [R1+0xf84], R28 ;  /* 0x000f841c01007387 */ /* 0x0041e80000100800 */
[----:B0-----:R-:W2:Y:S04]  /*1e2f0*/  LDL.LU R28, [R1+0x6964] ;  /* 0x00696400011c7983 */ /* 0x001ea80000300800 */
[----:B------:R-:W3:Y:S04]  /*1e300*/  LDL R4, [R1+0x244c] ;  /* 0x00244c0001047983 */ /* 0x000ee80000100800 */
[----:B------:R-:W3:Y:S01]  /*1e310*/  LDL R5, [R1+0x2450] ;  /* 0x0024500001057983 */ /* 0x000ee20000100800 */
[----:B--2---:R-:W-:-:S02]  /*1e320*/  PRMT R28, RZ, 0x7610, R28 ;  /* 0x00007610ff1c7816 */ /* 0x004fc4000000001c */
        /* <DEDUP_REMOVED lines=3253> */
[----:B------:R-:W3:Y:S02]  /*2ae80*/  LDL R5, [R1+0x1950] ;  /* 0x0019500001057983 */ /* 0x000ee40000100800 */
[----:B---3--:R-:W-:-:S04]  /*2ae90*/  @P1 LOP3.LUT R5, R5, R4, RZ, 0x3c, !PT ;  /* 0x0000000405051212 */ /* 0x008fc800078e3cff */
[----:B------:R-:W-:-:S04]  /*2aea0*/  @P1 LOP3.LUT R4, R5, R4, RZ, 0x3c, !PT ;  /* 0x0000000405041212 */ /* 0x000fc800078e3cff */
[----:B------:R-:W-:-:S05]  /*2aeb0*/  @P1 LOP3.LUT R5, R5, R4, RZ, 0x3c, !PT ;  /* 0x0000000405051212 */ /* 0x000fca00078e3cff */
[----:B------:R-:W3:Y:S04]  /*2aec0*/  @P1 LDG.E.U16 R29, desc[UR6][R4.64] ;  /* 0x00000006041d1981 */ /* 0x000ee8000c1e1500 */
[----:B---3--:R0:W-:Y:S04]  /*2aed0*/  STL [R1+0x18c], R29 ;  /* 0x00018c1d01007387 */ /* 0x0081e80000100800 */
[----:B0-----:R-:W3:Y:S04]  /*2aee0*/  LDL.LU R29, [R1+0x63e0] ;  /* 0x0063e000011d7983 */ /* 0x001ee80000300800 */
[----:B------:R-:W4:Y:S04]  /*2aef0*/  LDL R4, [R1+0x1944] ;  /* 0x0019440001047983 */ /* 0x000f280000100800 */
[----:B------:R-:W4:Y:S01]  /*2af00*/  LDL R5, [R1+0x1948] ;  /* 0x0019480001057983 */ /* 0x000f220000100800 */
[----:B---3--:R-:W-:-:S02]  /*2af10*/  PRMT R29, RZ, 0x7610, R29 ;  /* 0x00007610ff1d7816 */ /* 0x008fc4000000001d */
[----:B----4-:R-:W-:-:S04]  /*2af20*/  @P1 LOP3.LUT R5, R5, R4, RZ, 0x3c, !PT ;  /* 0x0000000405051212 */ /* 0x010fc800078e3cff */
[----:B------:R-:W-:-:S04]  /*2af30*/  @P1 LOP3.LUT R4, R5, R4, RZ, 0x3c, !PT ;  /* 0x0000000405041212 */ /* 0x000fc800078e3cff */
[----:B------:R-:W-:-:S05]  /*2af40*/  @P1 LOP3.LUT R5, R5, R4, RZ, 0x3c, !PT ;  /* 0x0000000405051212 */ /* 0x000fca00078e3cff */
[----:B------:R-:W3:Y:S04]  /*2af50*/  @P1 LDG.E.U16 R29, desc[UR6][R4.64] ;  /* 0x00000006041d1981 */ /* 0x000ee8000c1e1500 */
[----:B---3--:R0:W-:Y:S04]  /*2af60*/  STL [R1+0x188], R29 ;  /* 0x0001881d01007387 */ /* 0x0081e80000100800 */
[----:B0-----:R-:W3:Y:S04]  /*2af70*/  LDL.LU R29, [R1+0x63dc] ;  /* 0x0063dc00011d7983 */ /* 0x001ee80000300800 */
[----:B------:R-:W4:Y:S04]  /*2af80*/  LDL R4, [R1+0x193c] ;  /* 0x00193c0001047983 */ /* 0x000f280000100800 */
[----:B------:R-:W4:Y:S01]  /*2af90*/  LDL R5, [R1+0x1940] ;  /* 0x0019400001057983 */ /* 0x000f220000100800 */
[----:B------:R-:W-:-:S02]  /*2afa0*/  ISETP.GT.AND P0, PT, R13, 0x5a, PT ;  /* 0x0000005a0d00780c */ /* 0x000fc40003f04270 */
[----:B---3--:R-:W-:Y:S02]  /*2afb0*/  PRMT R29, RZ, 0x7610, R29 ;  /* 0x00007610ff1d7816 */ /* 0x008fe4000000001d */
        /* <DEDUP_REMOVED lines=859> */
[----:B--2---:R-:W-:-:S02]  /*2e570*/  PRMT R28, RZ, 0x7610, R28 ;  /* 0x00007610ff1c7816 */ /* 0x004fc4000000001c */
[----:B----4-:R-:W-:-:S04]  /*2e580*/  @P1 LOP3.LUT R5, R5, R4, RZ, 0x3c, !PT ;  /* 0x0000000405051212 */ /* 0x010fc800078e3cff */
[----:B------:R-:W-:-:S04]  /*2e590*/  @P1 LOP3.LUT R4, R5, R4, RZ, 0x3c, !PT ;  /* 0x0000000405041212 */ /* 0x000fc800078e3cff */
[----:B------:R-:W-:-:S05]  /*2e5a0*/  @P1 LOP3.LUT R5, R5, R4, RZ, 0x3c, !PT ;  /* 0x0000000405051212 */ /* 0x000fca00078e3cff */
[----:B------:R-:W2:Y:S04]  /*2e5b0*/  @P1 LDG.E.U16 R28, desc[UR6][R4.64] ;  /* 0x00000006041c1981 */ /* 0x000ea8000c1e1500 */
[----:B--2---:R0:W-:Y:S04]  /*2e5c0*/  STL [R1+0x50], R28 ;  /* 0x0000501c01007387 */ /* 0x0041e80000100800 */
[----:B0-----:R-:W2:Y:S04]  /*2e5d0*/  LDL.LU R28, [R1+0x6264] ;  /* 0x00626400011c7983 */ /* 0x001ea80000300800 */
[----:B------:R-:W4:Y:S04]  /*2e5e0*/  LDL R4, [R1+0x164c] ;  /* 0x00164c0001047983 */ /* 0x000f280000100800 */
[----:B------:R-:W4:Y:S01]  /*2e5f0*/  LDL R5, [R1+0x1650] ;  /* 0x0016500001057983 */ /* 0x000f220000100800 */
[----:B------:R-:W-:-:S02]  /*2e600*/  PRMT R27, RZ, 0x7610, R27 ;  /* 0x00007610ff1b7816 */ /* 0x000fc4000000001b */
[----:B----4-:R-:W-:-:S04]  /*2e610*/  @P1 LOP3.LUT R5, R5, R4, RZ, 0x3c, !PT ;  /* 0x0000000405051212 */ /* 0x010fc800078e3cff */
[----:B------:R-:W-:-:S04]  /*2e620*/  @P1 LOP3.LUT R4, R5, R4, RZ, 0x3c, !PT ;  /* 0x0000000405041212 */ /* 0x000fc800078e3cff */
[----:B------:R-:W-:-:S05]  /*2e630*/  @P1 LOP3.LUT R5, R5, R4, RZ, 0x3c, !PT ;  /* 0x0000000405051212 */ /* 0x000fca00078e3cff */
[----:B------:R-:W4:Y:S04]  /*2e640*/  @P1 LDG.E.U16 R27, desc[UR6][R4.64] ;  /* 0x00000006041b1981 */ /* 0x000f28000c1e1500 */
[----:B----4-:R0:W-:Y:S04]  /*2e650*/  STL [R1+0x4c], R27 ;  /* 0x00004c1b01007387 */ /* 0x0101e80000100800 */
[----:B0-----:R-:W4:Y:S04]  /*2e660*/  LDL.LU R27, [R1+0x6260] ;  /* 0x00626000011b7983 */ /* 0x001f280000300800 */
[----:B------:R-:W3:Y:S04]  /*2e670*/  LDL R4, [R1+0x1644] ;  /* 0x0016440001047983 */ /* 0x000ee80000100800 */
[----:B------:R-:W3:Y:S01]  /*2e680*/  LDL R5, [R1+0x1648] ;  /* 0x0016480001057983 */ /* 0x000ee20000100800 */
[----:B------:R-:W-:-:S02]  /*2e690*/  PRMT R15, RZ, 0x7610, R15 ;  /* 0x00007610ff0f7816 */ /* 0x000fc4000000000f */
[----:B---3--:R-:W-:-:S04]  /*2e6a0*/  @P1 LOP3.LUT R5, R5, R4, RZ, 0x3c, !PT ;  /* 0x0000000405051212 */ /* 0x008fc800078e3cff */
[----:B------:R-:W-:-:S04]  /*2e6b0*/  @P1 LOP3.LUT R4, R5, R4, RZ, 0x3c, !PT ;  /* 0x0000000405041212 */ /* 0x000fc800078e3cff */
[----:B------:R-:W-:-:S05]  /*2e6c0*/  @P1 LOP3.LUT R5, R5, R4, RZ, 0x3c, !PT ;  /* 0x0000000405051212 */ /* 0x000fca00078e3cff */
[----:B------:R-:W3:Y:S04]  /*2e6d0*/  @P1 LDG.E.U16 R15, desc[UR6][R4.64] ;  /* 0x00000006040f1981 */ /* 0x000ee8000c1e1500 */
[----:B---3--:R0:W-:Y:S04]  /*2e6e0*/  STL [R1+0x48], R15 ;  /* 0x0000480f01007387 */ /* 0x0081e80000100800 */
[----:B0-----:R-:W3:Y:S04]  /*2e6f0*/  LDL.LU R15, [R1+0x625c] ;  /* 0x00625c00010f7983 */ /* 0x001ee80000300800 */
[----:B------:R-:W2:Y:S04]  /*2e700*/  LDL R4, [R1+0x163c] ;  /* 0x00163c0001047983 */ /* 0x000ea80000100800 */
[----:B------:R-:W2:Y:S01]  /*2e710*/  LDL R5, [R1+0x1640] ;  /* 0x0016400001057983 */ /* 0x000ea20000100800 */
[----:B------:R-:W-:-:S02]  /*2e720*/  PRMT R0, RZ, 0x7610, R0 ;  /* 0x00007610ff007816 */ /* 0x000fc40000000000 */
[----:B------:R-:W-:Y:S02]  /*2e730*/  ISETP.GT.AND P0, PT, R13, 0x72, PT ;  /* 0x000000720d00780c */ /* 0x000fe40003f04270 */
[----:B--2---:R-:W-:-:S04]  /*2e740*/  @P1 LOP3.LUT R5, R5, R4, RZ, 0x3c, !PT ;  /* 0x0000000405051212 */ /* 0x004fc800078e3cff */
[----:B------:R-:W-:-:S04]  /*2e750*/  @P1 LOP3.LUT R4, R5, R4, RZ, 0x3c, !PT ;  /* 0x0000000405041212 */ /* 0x000fc800078e3cff */
[----:B------:R-:W-:-:S05]  /*2e760*/  @P1 LOP3.LUT R5, R5, R4, RZ, 0x3c, !PT ;  /* 0x0000000405051212 */ /* 0x000fca00078e3cff */
[----:B------:R-:W2:Y:S04]  /*2e770*/  @P1 LDG.E.U16 R0, desc[UR6][R4.64] ;  /* 0x0000000604001981 */ /* 0x000ea8000c1e1500 */
[----:B------:R-:W4:Y:S04]  /*2e780*/  LDL R4, [R1+0x1634] ;  /* 0x0016340001047983 */ /* 0x000f280000100800 */
[----:B------:R-:W4:Y:S01]  /*2e790*/  LDL R5, [R1+0x1638] ;  /* 0x0016380001057983 */ /* 0x000f220000100800 */
[----:B------:R-:W-:-:S03]  /*2e7a0*/  PRMT R3, RZ, 0x7610, R3 ;  /* 0x00007610ff037816 */ /* 0x000fc60000000003 */
[----:B--2---:R-:W-:Y:S01]  /*2e7b0*/  STL [R1+0x61cc], R0 ;  /* 0x0061cc0001007387 */ /* 0x004fe20000100800 */
        /* <DEDUP_REMOVED lines=64> */
[----:B------:R-:W-:Y:S02]  /*2ebc0*/  ISETP.GT.AND P0, PT, R13, 0x74, PT ;  /* 0x000000740d00780c */ /* 0x000fe40003f04270 */
        /* <DEDUP_REMOVED lines=36> */
[----:B------:R-:W-:Y:S02]  /*2ee10*/  ISETP.GT.AND P1, PT, R13, 0x75, PT ;  /* 0x000000750d00780c */ /* 0x000fe40003f24270 */
        /* <DEDUP_REMOVED lines=60> */
[----:B------:R-:W2:Y:S04]  /*2f1e0*/  LDL R4, [R1+0x156c] ;  /* 0x00156c0001047983 */ /* 0x000ea80000100800 */
[----:B------:R-:W2:Y:S01]  /*2f1f0*/  LDL R5, [R1+0x1570] ;  /* 0x0015700001057983 */ /* 0x000ea20000100800 */
[----:B------:R-:W-:-:S03]  /*2f200*/  PRMT R29, RZ, 0x7610, R29 ;  /* 0x00007610ff1d7816 */ /* 0x000fc6000000001d */
[----:B---3--:R-:W-:Y:S01]  /*2f210*/  STL [R1+0x61ec], R0 ;  /* 0x0061ec0001007387 */ /* 0x008fe20000100800 */
[----:B--2---:R-:W-:-:S04]  /*2f220*/  @P1 LOP3.LUT R5, R5, R4, RZ, 0x3c, !PT ;  /* 0x0000000405051212 */ /* 0x004fc800078e3cff */
[----:B------:R-:W-:-:S04]  /*2f230*/  @P1 LOP3.LUT R4, R5, R4, RZ, 0x3c, !PT ;  /* 0x0000000405041212 */ /* 0x000fc800078e3cff */
[----:B------:R-:W-:-:S05]  /*2f240*/  @P1 LOP3.LUT R5, R5, R4, RZ, 0x3c, !PT ;  /* 0x0000000405051212 */ /* 0x000fca00078e3cff */
[----:B------:R-:W2:Y:S04]  /*2f250*/  @P1 LDG.E.U16 R29, desc[UR6][R4.64] ;  /* 0x00000006041d1981 */ /* 0x000ea8000c1e1500 */
[----:B------:R-:W3:Y:S04]  /*2f260*/  LDL R4, [R1+0x1564] ;  /* 0x0015640001047983 */ /* 0x000ee80000100800 */
[----:B------:R-:W3:Y:S01]  /*2f270*/  LDL R5, [R1+0x1568] ;  /* 0x0015680001057983 */ /* 0x000ee20000100800 */
[----:B------:R-:W-:-:S03]  /*2f280*/  PRMT R28, RZ, 0x7610, R28 ;  /* 0x00007610ff1c7816 */ /* 0x000fc6000000001c */
[----:B--2---:R0:W-:Y:S01]  /*2f290*/  STL [R1+0x61f0], R29 ;  /* 0x0061f01d01007387 */ /* 0x0041e20000100800 */
[----:B------:R-:W-:-:S03]  /*2f2a0*/  PRMT R27, RZ, 0x7610, R27 ;  /* 0x00007610ff1b7816 */ /* 0x000fc6000000001b */
[----:B0-----:R-:W2:Y:S01]  /*2f2b0*/  LDL R29, [R1+0x1598] ;  /* 0x00159800011d7983 */ /* 0x001ea20000100800 */
[----:B---3--:R-:W-:-:S04]  /*2f2c0*/  @P1 LOP3.LUT R5, R5, R4, RZ, 0x3c, !PT ;  /* 0x0000000405051212 */ /* 0x008fc800078e3cff */
[----:B------:R-:W-:-:S04]  /*2f2d0*/  @P1 LOP3.LUT R4, R5, R4, RZ, 0x3c, !PT ;  /* 0x0000000405041212 */ /* 0x000fc800078e3cff */
[----:B------:R-:W-:-:S05]  /*2f2e0*/  @P1 LOP3.LUT R5, R5, R4, RZ, 0x3c, !PT ;  /* 0x0000000405051212 */ /* 0x000fca00078e3cff */
[----:B------:R0:W3:Y:S04]  /*2f2f0*/  @P1 LDG.E.U16 R28, desc[UR6][R4.64] ;  /* 0x00000006041c1981 */ /* 0x0000e8000c1e1500 */
[----:B------:R-:W0:Y:S04]  /*2f300*/  LDL R4, [R1+0x155c] ;  /* 0x00155c0001047983 */ /* 0x000e280000100800 */
[----:B------:R-:W0:Y:S02]  /*2f310*/  LDL R5, [R1+0x1560] ;  /* 0x0015600001057983 */ /* 0x000e240000100800 */
[----:B0-----:R-:W-:-:S04]  /*2f320*/  @P1 LOP3.LUT R5, R5, R4, RZ, 0x3c, !PT ;  /* 0x0000000405051212 */ /* 0x001fc800078e3cff */
[----:B------:R-:W-:-:S04]  /*2f330*/  @P1 LOP3.LUT R4, R5, R4, RZ, 0x3c, !PT ;  /* 0x0000000405041212 */ /* 0x000fc800078e3cff */
[----:B------:R-:W-:Y:S01]  /*2f340*/  @P1 LOP3.LUT R5, R5, R4, RZ, 0x3c, !PT ;  /* 0x0000000405051212 */ /* 0x000fe200078e3cff */
[----:B---3--:R-:W-:Y:S04]  /*2f350*/  STL [R1+0x61f4], R28 ;  /* 0x0061f41c01007387 */ /* 0x008fe80000100800 */
[----:B------:R0:W3:Y:S04]  /*2f360*/  @P1 LDG.E.U16 R27, desc[UR6][R4.64] ;  /* 0x00000006041b1981 */ /* 0x0000e8000c1e1500 */
[----:B------:R-:W0:Y:S04]  /*2f370*/  LDL R4, [R1+0x15ac] ;  /* 0x0015ac0001047983 */ /* 0x000e280000100800 */
[----:B------:R-:W0:Y:S01]  /*2f380*/  LDL R5, [R1+0x15b0] ;  /* 0x0015b00001057983 */ /* 0x000e220000100800 */
[----:B------:R-:W-:-:S02]  /*2f390*/  PRMT R8, RZ, 0x7610, R8 ;  /* 0x00007610ff087816 */ /* 0x000fc40000000008 */
[----:B0-----:R-:W-:-:S04]  /*2f3a0*/  @P0 LOP3.LUT R5, R5, R4, RZ, 0x3c, !PT ;  /* 0x0000000405050212 */ /* 0x001fc800078e3cff */
[----:B------:R-:W-:-:S04]  /*2f3b0*/  @P0 LOP3.LUT R4, R5, R4, RZ, 0x3c, !PT ;  /* 0x0000000405040212 */ /* 0x000fc800078e3cff */
[----:B------:R-:W-:-:S05]  /*2f3c0*/  @P0 LOP3.LUT R5, R5, R4, RZ, 0x3c, !PT ;  /* 0x0000000405050212 */ /* 0x000fca00078e3cff */
[----:B------:R-:W4:Y:S04]  /*2f3d0*/  @P0 LDG.E.U16 R8, desc[UR6][R4.64] ;  /* 0x0000000604080981 */ /* 0x000f28000c1e1500 */
[----:B---3--:R0:W-:Y:S04]  /*2f3e0*/  STL [R1+0x61f8], R27 ;  /* 0x0061f81b01007387 */ /* 0x0081e80000100800 */
[----:B0-----:R-:W3:Y:S04]  /*2f3f0*/  LDL R27, [R1+0x1594] ;  /* 0x00159400011b7983 */ /* 0x001ee80000100800 */
[----:B----4-:R0:W-:Y:S04]  /*2f400*/  STL [R1+0x1d4], R8 ;  /* 0x0001d40801007387 */ /* 0x0101e80000100800 */
[----:B0-----:R-:W4:Y:S04]  /*2f410*/  LDL.LU R8, [R1+0x6214] ;  /* 0x0062140001087983 */ /* 0x001f280000300800 */
[----:B------:R-:W2:Y:S04]  /*2f420*/  LDL R4, [R1+0x15a4] ;  /* 0x0015a40001047983 */ /* 0x000ea80000100800 */
[----:B------:R-:W2:Y:S01]  /*2f430*/  LDL R5, [R1+0x15a8] ;  /* 0x0015a80001057983 */ /* 0x000ea20000100800 */
[----:B------:R-:W-:-:S02]  /*2f440*/  PRMT R15, RZ, 0x7610, R15 ;  /* 0x00007610ff0f7816 */ /* 0x000fc4000000000f */
[----:B--2---:R-:W-:-:S04]  /*2f450*/  @P0 LOP3.LUT R5, R5, R4, RZ, 0x3c, !PT ;  /* 0x0000000405050212 */ /* 0x004fc800078e3cff */
[----:B------:R-:W-:-:S04]  /*2f460*/  @P0 LOP3.LUT R4, R5, R4, RZ, 0x3c, !PT ;  /* 0x0000000405040212 */ /* 0x000fc800078e3cff */
[----:B------:R-:W-:-:S05]  /*2f470*/  @P0 LOP3.LUT R5, R5, R4, RZ, 0x3c, !PT ;  /* 0x0000000405050212 */ /* 0x000fca00078e3cff */
[----:B------:R0:W2:Y:S04]  /*2f480*/  @P0 LDG.E.U16 R15, desc[UR6][R4.64] ;  /* 0x00000006040f0981 */ /* 0x0000a8000c1e1500 */
[----:B------:R-:W0:Y:S04]  /*2f490*/  LDL R4, [R1+0x159c] ;  /* 0x00159c0001047983 */ /* 0x000e280000100800 */
[----:B------:R-:W0:Y:S01]  /*2f4a0*/  LDL R5, [R1+0x15a0] ;  /* 0x0015a00001057983 */ /* 0x000e220000100800 */
[----:B------:R-:W-:Y:S02]  /*2f4b0*/  ISETP.GT.AND P1, PT, R13, 0x77, PT ;  /* 0x000000770d00780c */ /* 0x000fe40003f24270 */
[----:B------:R-:W-:-:S02]  /*2f4c0*/  PRMT R7, RZ, 0x7610, R7 ;  /* 0x00007610ff077816 */ /* 0x000fc40000000007 */
[----:B------:R-:W-:Y:S02]  /*2f4d0*/  PRMT R6, RZ, 0x7610, R6 ;  /* 0x00007610ff067816 */ /* 0x000fe40000000006 */
[----:B0-----:R-:W-:-:S04]  /*2f4e0*/  @P0 LOP3.LUT R5, R5, R4, RZ, 0x3c, !PT ;  /* 0x0000000405050212 */ /* 0x001fc800078e3cff */
[----:B------:R-:W-:-:S04]  /*2f4f0*/  @P0 LOP3.LUT R4, R5, R4, RZ, 0x3c, !PT ;  /* 0x0000000405040212 */ /* 0x000fc800078e3cff */
[----:B------:R-:W-:-:S05]  /*2f500*/  @P0 LOP3.LUT R5, R5, R4, RZ, 0x3c, !PT ;  /* 0x0000000405050212 */ /* 0x000fca00078e3cff */
[----:B------:R0:W4:Y:S02]  /*2f510*/  @P0 LDG.E.U16 R7, desc[UR6][R4.64] ;  /* 0x0000000604070981 */ /* 0x000124000c1e1500 */
[----:B0-----:R-:W-:Y:S02]  /*2f520*/  @P1 IMAD.MOV.U32 R4, RZ, RZ, R29 ;  /* 0x000000ffff041224 */ /* 0x001fe400078e001d */
[----:B---3--:R-:W-:-:S05]  /*2f530*/  @P1 IMAD.MOV.U32 R5, RZ, RZ, R27 ;  /* 0x000000ffff051224 */ /* 0x008fca00078e001b */
[----:B------:R-:W3:Y:S04]  /*2f540*/  @P1 LDG.E.U16 R6, desc[UR6][R4.64] ;  /* 0x0000000604061981 */ /* 0x000ee8000c1e1500 */
[----:B--2---:R0:W-:Y:S04]  /*2f550*/  STL [R1+0x1d0], R15 ;  /* 0x0001d00f01007387 */ /* 0x0041e80000100800 */
[----:B0-----:R-:W2:Y:S04]  /*2f560*/  LDL R15, [R1+0x1550] ;  /* 0x00155000010f7983 */ /* 0x001ea80000100800 */
[----:B----4-:R0:W-:Y:S04]  /*2f570*/  STL [R1+0x1cc], R7 ;  /* 0x0001cc0701007387 */ /* 0x0101e80000100800 */
[----:B0-----:R-:W4:Y:S04]  /*2f580*/  LDL.LU R7, [R1+0x6210] ;  /* 0x0062100001077983 */ /* 0x001f280000300800 */
[----:B------:R-:W4:Y:S04]  /*2f590*/  LDL R29, [R1+0x1544] ;  /* 0x00154400011d7983 */ /* 0x000f280000100800 */
[----:B------:R-:W4:Y:S04]  /*2f5a0*/  LDL R27, [R1+0x1548] ;  /* 0x00154800011b7983 */ /* 0x000f280000100800 */
        /* <DEDUP_REMOVED lines=8> */
[----:B------:R-:W2:Y:S01]  /*2f630*/  @P1 LDG.E.U16 R3, desc[UR6][R4.64] ;  /* 0x0000000604031981 */ /* 0x000ea2000c1e1500 */
[----:B------:R-:W-:-:S03]  /*2f640*/  ISETP.GT.AND P0, PT, R13, 0x79, PT ;  /* 0x000000790d00780c */ /* 0x000fc60003f04270 */
[----:B--2---:R-:W-:Y:S04]  /*2f650*/  STL [R1+0x1c4], R3 ;  /* 0x0001c40301007387 */ /* 0x004fe80000100800 */
[----:B------:R-:W2:Y:S04]  /*2f660*/  LDL R4, [R1+0x1554] ;  /* 0x0015540001047983 */ /* 0x000ea80000100800 */
[----:B------:R-:W2:Y:S01]  /*2f670*/  LDL R5, [R1+0x1558] ;  /* 0x0015580001057983 */ /* 0x000ea20000100800 */
[----:B------:R-:W-:Y:S02]  /*2f680*/  PRMT R26, RZ, 0x7610, R26 ;  /* 0x00007610ff1a7816 */ /* 0x000fe4000000001a */
[----:B--2---:R-:W-:-:S04]  /*2f690*/  @P0 LOP3.LUT R5, R5, R4, RZ, 0x3c, !PT ;  /* 0x0000000405050212 */ /* 0x004fc800078e3cff */
[----:B------:R-:W-:-:S04]  /*2f6a0*/  @P0 LOP3.LUT R4, R5, R4, RZ, 0x3c, !PT ;  /* 0x0000000405040212 */ /* 0x000fc800078e3cff */
[----:B------:R-:W-:-:S05]  /*2f6b0*/  @P0 LOP3.LUT R5, R5, R4, RZ, 0x3c, !PT ;  /* 0x0000000405050212 */ /* 0x000fca00078e3cff */
[----:B------:R0:W2:Y:S04]  /*2f6c0*/  @P0 LDG.E.U16 R26, desc[UR6][R4.64] ;  /* 0x00000006041a0981 */ /* 0x0000a8000c1e1500 */
[----:B------:R-:W4:Y:S01]  /*2f6d0*/  LDL R5, [R1+0x154c] ;  /* 0x00154c0001057983 */ /* 0x000f220000100800 */
[----:B------:R-:W-:Y:S01]  /*2f6e0*/  PRMT R25, RZ, 0x7610, R25 ;  /* 0x00007610ff197816 */ /* 0x000fe20000000019 */
[----:B0-----:R-:W-:-:S05]  /*2f6f0*/  @P0 IMAD.MOV.U32 R4, RZ, RZ, R15 ;  /* 0x000000ffff040224 */ /* 0x001fca00078e000f */
[----:B----4-:R0:W4:Y:S04]  /*2f700*/  @P0 LDG.E.U16 R25, desc[UR6][R4.64] ;  /* 0x0000000604190981 */ /* 0x010128000c1e1500 */
[----:B--2---:R1:W-:Y:S04]  /*2f710*/  STL [R1+0x61d0], R26 ;  /* 0x0061d01a01007387 */ /* 0x0043e80000100800 */
[----:B------:R-:W2:Y:S01]  /*2f720*/  LDL R15, [R1+0x1588] ;  /* 0x00158800010f7983 */ /* 0x000ea20000100800 */
[----:B------:R-:W-:Y:S01]  /*2f730*/  PRMT R24, RZ, 0x7610, R24 ;  /* 0x00007610ff187816 */ /* 0x000fe20000000018 */
[----:B0-----:R-:W-:-:S02]  /*2f740*/  @P0 IMAD.MOV.U32 R4, RZ, RZ, R27 ;  /* 0x000000ffff040224 */ /* 0x001fc400078e001b */
[----:B------:R-:W-:-:S05]  /*2f750*/  @P0 IMAD.MOV.U32 R5, RZ, RZ, R29 ;  /* 0x000000ffff050224 */ /* 0x000fca00078e001d */
[----:B------:R-:W3:Y:S04]  /*2f760*/  @P0 LDG.E.U16 R24, desc[UR6][R4.64] ;  /* 0x0000000604180981 */ /* 0x000ee8000c1e1500 */
[----:B----4-:R0:W-:Y:S04]  /*2f770*/  STL [R1+0x61d4], R25 ;  /* 0x0061d41901007387 */ /* 0x0101e80000100800 */
[----:B------:R-:W4:Y:S01]  /*2f780*/  LDL R5, [R1+0x153c] ;  /* 0x00153c0001057983 */ /* 0x000f220000100800 */
[----:B------:R-:W-:-:S03]  /*2f790*/  PRMT R23, RZ, 0x7610, R23 ;  /* 0x00007610ff177816 */ /* 0x000fc60000000017 */
[----:B------:R-:W2:Y:S04]  /*2f7a0*/  LDL R29, [R1+0x1580] ;  /* 0x00158000011d7983 */ /* 0x000ea80000100800 */
[----:B------:R-:W2:Y:S04]  /*2f7b0*/  LDL R27, [R1+0x1534] ;  /* 0x00153400011b7983 */ /* 0x000ea80000100800 */
[----:B-1----:R-:W2:Y:S04]  /*2f7c0*/  LDL R26, [R1+0x1538] ;  /* 0x00153800011a7983 */ /* 0x002ea80000100800 */
[----:B0-----:R-:W4:Y:S04]  /*2f7d0*/  LDL R25, [R1+0x1540] ;  /* 0x0015400001197983 */ /* 0x001f280000100800 */
[----:B---3--:R0:W-:Y:S01]  /*2f7e0*/  STL [R1+0x61d8], R24 ;  /* 0x0061d81801007387 */ /* 0x0081e20000100800 */
[----:B------:R-:W-:-:S03]  /*2f7f0*/  PRMT R14, RZ, 0x7610, R14 ;  /* 0x00007610ff0e7816 */ /* 0x000fc6000000000e */
[----:B0-----:R-:W3:Y:S01]  /*2f800*/  LDL R24, [R1+0x1530] ;  /* 0x0015300001187983 */ /* 0x001ee20000100800 */
[----:B----4-:R-:W-:-:S03]  /*2f810*/  @P0 IMAD.MOV.U32 R4, RZ, RZ, R25 ;  /* 0x000000ffff040224 */ /* 0x010fc600078e0019 */
[----:B------:R-:W4:Y:S04]  /*2f820*/  LDL R25, [R1+0x152c] ;  /* 0x00152c0001197983 */ /* 0x000f280000100800 */
[----:B------:R2:W3:Y:S04]  /*2f830*/  @P0 LDG.E.U16 R23, desc[UR6][R4.64] ;  /* 0x0000000604170981 */ /* 0x0004e8000c1e1500 */
[----:B------:R-:W4:Y:S01]  /*2f840*/  LDL R5, [R1+0x1584] ;  /* 0x0015840001057983 */ /* 0x000f220000100800 */
[----:B--2---:R-:W-:-:S03]  /*2f850*/  @P1 IMAD.MOV.U32 R4, RZ, RZ, R15 ;  /* 0x000000ffff041224 */ /* 0x004fc600078e000f */
[----:B---3--:R-:W-:Y:S01]  /*2f860*/  STL [R1+0x61dc], R23 ;  /* 0x0061dc1701007387 */ /* 0x008fe20000100800 */
[----:B------:R-:W-:-:S03]  /*2f870*/  ISETP.GT.AND P0, PT, R13, 0x7a, PT ;  /* 0x0000007a0d00780c */ /* 0x000fc60003f04270 */
[----:B------:R-:W2:Y:S04]  /*2f880*/  LDL R15, [R1+0x1524] ;  /* 0x00152400010f7983 */ /* 0x000ea80000100800 */
[----:B----4-:R0:W3:Y:S04]  /*2f890*/  @P1 LDG.E.U16 R14, desc[UR6][R4.64] ;  /* 0x00000006040e1981 */ /* 0x0100e8000c1e1500 */
[----:B------:R-:W4:Y:S01]  /*2f8a0*/  LDL R5, [R1+0x157c] ;  /* 0x00157c0001057983 */ /* 0x000f220000100800 */
[----:B------:R-:W-:Y:S01]  /*2f8b0*/  PRMT R28, RZ, 0x7610, R28 ;  /* 0x00007610ff1c7816 */ /* 0x000fe2000000001c */
[----:B0-----:R-:W-:Y:S01]  /*2f8c0*/  @P1 IMAD.MOV.U32 R4, RZ, RZ, R29 ;  /* 0x000000ffff041224 */ /* 0x001fe200078e001d */
[----:B------:R-:W-:-:S02]  /*2f8d0*/  PRMT R22, RZ, 0x7610, R22 ;  /* 0x00007610ff167816 */ /* 0x000fc40000000016 */
[----:B------:R-:W-:Y:S01]  /*2f8e0*/  PRMT R21, RZ, 0x7610, R21 ;  /* 0x00007610ff157816 */ /* 0x000fe20000000015 */
[----:B---3--:R0:W-:Y:S04]  /*2f8f0*/  STL [R1+0x1bc], R14 ;  /* 0x0001bc0e01007387 */ /* 0x0081e80000100800 */
[----:B0-----:R-:W3:Y:S04]  /*2f900*/  LDL R14, [R1+0x1528] ;  /* 0x00152800010e7983 */ /* 0x001ee80000100800 */
[----:B----4-:R0:W4:Y:S02]  /*2f910*/  @P1 LDG.E.U16 R28, desc[UR6][R4.64] ;  /* 0x00000006041c1981 */ /* 0x010124000c1e1500 */
[----:B0-----:R-:W-:-:S02]  /*2f920*/  @P0 IMAD.MOV.U32 R4, RZ, RZ, R26 ;  /* 0x000000ffff040224 */ /* 0x001fc400078e001a */
[----:B------:R-:W-:Y:S01]  /*2f930*/  @P0 IMAD.MOV.U32 R5, RZ, RZ, R27 ;  /* 0x000000ffff050224 */ /* 0x000fe200078e001b */
[----:B------:R-:W4:Y:S04]  /*2f940*/  LDL R26, [R1+0x1520] ;  /* 0x00152000011a7983 */ /* 0x000f280000100800 */
[----:B------:R-:W4:Y:S04]  /*2f950*/  LDL R27, [R1+0x151c] ;  /* 0x00151c00011b7983 */ /* 0x000f280000100800 */
[----:B------:R0:W4:Y:S02]  /*2f960*/  @P0 LDG.E.U16 R22, desc[UR6][R4.64] ;  /* 0x0000000604160981 */ /* 0x000124000c1e1500 */
[----:B0-----:R-:W-:-:S02]  /*2f970*/  @P0 IMAD.MOV.U32 R4, RZ, RZ, R24 ;  /* 0x000000ffff040224 */ /* 0x001fc400078e0018 */
[----:B------:R-:W-:-:S05]  /*2f980*/  @P0 IMAD.MOV.U32 R5, RZ, RZ, R25 ;  /* 0x000000ffff050224 */ /* 0x000fca00078e0019 */
[----:B------:R2:W4:Y:S01]  /*2f990*/  @P0 LDG.E.U16 R21, desc[UR6][R4.64] ;  /* 0x0000000604150981 */ /* 0x000522000c1e1500 */
[----:B------:R-:W-:Y:S02]  /*2f9a0*/  PRMT R20, RZ, 0x7610, R20 ;  /* 0x00007610ff147816 */ /* 0x000fe40000000014 */
[----:B------:R-:W-:Y:S01]  /*2f9b0*/  PRMT R19, RZ, 0x7610, R19 ;  /* 0x00007610ff137816 */ /* 0x000fe20000000013 */
[----:B--2---:R-:W-:Y:S02]  /*2f9c0*/  @P0 IMAD.MOV.U32 R5, RZ, RZ, R15 ;  /* 0x000000ffff050224 */ /* 0x004fe400078e000f */
[----:B---3--:R-:W-:-:S05]  /*2f9d0*/  @P0 IMAD.MOV.U32 R4, RZ, RZ, R14 ;  /* 0x000000ffff040224 */ /* 0x008fca00078e000e */
[----:B------:R4:W2:Y:S02]  /*2f9e0*/  @P0 LDG.E.U16 R20, desc[UR6][R4.64] ;  /* 0x0000000604140981 */ /* 0x0008a4000c1e1500 */
[----:B----4-:R-:W-:Y:S02]  /*2f9f0*/  @P0 IMAD.MOV.U32 R4, RZ, RZ, R26 ;  /* 0x000000ffff040224 */ /* 0x010fe400078e001a */
[----:B------:R-:W-:Y:S01]  /*2fa00*/  @P0 IMAD.MOV.U32 R5, RZ, RZ, R27 ;  /* 0x000000ffff050224 */ /* 0x000fe200078e001b */
[----:B------:R0:W-:Y:S04]  /*2fa10*/  STL [R1+0x61a8], R22 ;  /* 0x0061a81601007387 */ /* 0x0001e80000100800 */
[----:B------:R-:W3:Y:S04]  /*2fa20*/  LDL R25, [R1+0x1514] ;  /* 0x0015140001197983 */ /* 0x000ee80000100800 */
[----:B------:R-:W4:Y:S04]  /*2fa30*/  LDL R24, [R1+0x1518] ;  /* 0x0015180001187983 */ /* 0x000f280000100800 */
[----:B------:R3:W4:Y:S04]  /*2fa40*/  @P0 LDG.E.U16 R19, desc[UR6][R4.64] ;  /* 0x0000000604130981 */ /* 0x000728000c1e1500 */
[----:B------:R1:W-:Y:S04]  /*2fa50*/  STL [R1+0x61ac], R21 ;  /* 0x0061ac1501007387 */ /* 0x0003e80000100800 */
[----:B0-----:R-:W4:Y:S01]  /*2fa60*/  LDL R22, [R1+0x150c] ;  /* 0x00150c0001167983 */ /* 0x001f220000100800 */
[----:B------:R-:W-:-:S03]  /*2fa70*/  ISETP.GT.AND P1, PT, R13, 0x7b, PT ;  /* 0x0000007b0d00780c */ /* 0x000fc60003f24270 */
[----:B------:R-:W4:Y:S04]  /*2fa80*/  LDL R15, [R1+0x1504] ;  /* 0x00150400010f7983 */ /* 0x000f280000100800 */
[----:B------:R-:W4:Y:S04]  /*2fa90*/  LDL R14, [R1+0x1508] ;  /* 0x00150800010e7983 */ /* 0x000f280000100800 */
[----:B-1----:R-:W4:Y:S01]  /*2faa0*/  LDL R21, [R1+0x1510] ;  /* 0x0015100001157983 */ /* 0x002f220000100800 */
[----:B------:R-:W-:Y:S02]  /*2fab0*/  PRMT R18, RZ, 0x7610, R18 ;  /* 0x00007610ff127816 */ /* 0x000fe40000000012 */
[----:B------:R-:W-:Y:S01]  /*2fac0*/  PRMT R17, RZ, 0x7610, R17 ;  /* 0x00007610ff117816 */ /* 0x000fe20000000011 */
[----:B--2---:R-:W-:Y:S01]  /*2fad0*/  STL [R1+0x61b0], R20 ;  /* 0x0061b01401007387 */ /* 0x004fe20000100800 */
[----:B---3--:R-:W-:-:S02]  /*2fae0*/  @P1 IMAD.MOV.U32 R5, RZ, RZ, R25 ;  /* 0x000000ffff051224 */ /* 0x008fc400078e0019 */
[----:B----4-:R-:W-:Y:S01]  /*2faf0*/  @P1 IMAD.MOV.U32 R4, RZ, RZ, R24 ;  /* 0x000000ffff041224 */ /* 0x010fe200078e0018 */
[----:B------:R0:W-:Y:S04]  /*2fb00*/  STL [R1+0x61b4], R19 ;  /* 0x0061b41301007387 */ /* 0x0001e80000100800 */
[----:B------:R-:W2:Y:S04]  /*2fb10*/  LDL R25, [R1+0x14fc] ;  /* 0x0014fc0001197983 */ /* 0x000ea80000100800 */
[----:B------:R-:W3:Y:S04]  /*2fb20*/  LDL R24, [R1+0x1500] ;  /* 0x0015000001187983 */ /* 0x000ee80000100800 */
[----:B------:R1:W4:Y:S02]  /*2fb30*/  @P1 LDG.E.U16 R18, desc[UR6][R4.64] ;  /* 0x0000000604121981 */ /* 0x000324000c1e1500 */
[----:B-1----:R-:W-:-:S02]  /*2fb40*/  @P1 IMAD.MOV.U32 R5, RZ, RZ, R22 ;  /* 0x000000ffff051224 */ /* 0x002fc400078e0016 */
[----:B------:R-:W-:-:S05]  /*2fb50*/  @P1 IMAD.MOV.U32 R4, RZ, RZ, R21 ;  /* 0x000000ffff041224 */ /* 0x000fca00078e0015 */
[----:B------:R1:W4:Y:S01]  /*2fb60*/  @P1 LDG.E.U16 R17, desc[UR6][R4.64] ;  /* 0x0000000604111981 */ /* 0x000322000c1e1500 */
[----:B------:R-:W-:Y:S02]  /*2fb70*/  PRMT R16, RZ, 0x7610, R16 ;  /* 0x00007610ff107816 */ /* 0x000fe40000000010 */
[----:B------:R-:W-:Y:S01]  /*2fb80*/  PRMT R12, RZ, 0x7610, R12 ;  /* 0x00007610ff0c7816 */ /* 0x000fe2000000000c */
[----:B-1----:R-:W-:Y:S02]  /*2fb90*/  @P1 IMAD.MOV.U32 R4, RZ, RZ, R14 ;  /* 0x000000ffff041224 */ /* 0x002fe400078e000e */
[----:B------:R-:W-:-:S05]  /*2fba0*/  @P1 IMAD.MOV.U32 R5, RZ, RZ, R15 ;  /* 0x000000ffff051224 */ /* 0x000fca00078e000f */
[----:B------:R2:W4:Y:S02]  /*2fbb0*/  @P1 LDG.E.U16 R16, desc[UR6][R4.64] ;  /* 0x0000000604101981 */ /* 0x000524000c1e1500 */
[----:B--2---:R-:W-:Y:S02]  /*2fbc0*/  @P1 IMAD.MOV.U32 R5, RZ, RZ, R25 ;  /* 0x000000ffff051224 */ /* 0x004fe400078e0019 */
[----:B---3--:R-:W-:-:S05]  /*2fbd0*/  @P1 IMAD.MOV.U32 R4, RZ, RZ, R24 ;  /* 0x000000ffff041224 */ /* 0x008fca00078e0018 */
[----:B------:R-:W2:Y:S04]  /*2fbe0*/  @P1 LDG.E.U16 R12, desc[UR6][R4.64] ;  /* 0x00000006040c1981 */ /* 0x000ea8000c1e1500 */
[----:B----4-:R1:W-:Y:S04]  /*2fbf0*/  STL [R1+0x6184], R18 ;  /* 0x0061841201007387 */ /* 0x0103e80000100800 */
[----:B------:R-:W-:Y:S04]  /*2fc00*/  STL [R1+0x1b4], R28 ;  /* 0x0001b41c01007387 */ /* 0x000fe80000100800 */
[----:B------:R-:W3:Y:S04]  /*2fc10*/  LDL R22, [R1+0x14f4] ;  /* 0x0014f40001167983 */ /* 0x000ee80000100800 */
[----:B------:R-:W4:Y:S04]  /*2fc20*/  LDL R21, [R1+0x14f8] ;  /* 0x0014f80001157983 */ /* 0x000f280000100800 */
[----:B------:R-:W-:Y:S04]  /*2fc30*/  STL [R1+0x6188], R17 ;  /* 0x0061881101007387 */ /* 0x000fe80000100800 */
[----:B0-----:R-:W3:Y:S04]  /*2fc40*/  LDL R19, [R1+0x14ec] ;  /* 0x0014ec0001137983 */ /* 0x001ee80000100800 */
[----:B-1----:R-:W3:Y:S04]  /*2fc50*/  LDL R18, [R1+0x14f0] ;  /* 0x0014f00001127983 */ /* 0x002ee80000100800 */
[----:B------:R-:W3:Y:S04]  /*2fc60*/  LDL R15, [R1+0x14e4] ;  /* 0x0014e400010f7983 */ /* 0x000ee80000100800 */
[----:B------:R-:W3:Y:S01]  /*2fc70*/  LDL R14, [R1+0x14e8] ;  /* 0x0014e800010e7983 */ /* 0x000ee20000100800 */
[----:B------:R-:W-:-:S03]  /*2fc80*/  ISETP.GT.AND P0, PT, R13, 0x7c, PT ;  /* 0x0000007c0d00780c */ /* 0x000fc60003f04270 */
[----:B------:R0:W-:Y:S01]  /*2fc90*/  STL [R1+0x618c], R16 ;  /* 0x00618c1001007387 */ /* 0x0001e20000100800 */
[----:B------:R-:W-:Y:S02]  /*2fca0*/  PRMT R11, RZ, 0x7610, R11 ;  /* 0x00007610ff0b7816 */ /* 0x000fe4000000000b */
[----:B------:R-:W-:Y:S02]  /*2fcb0*/  PRMT R10, RZ, 0x7610, R10 ;  /* 0x00007610ff0a7816 */ /* 0x000fe4000000000a */
[----:B------:R-:W-:Y:S01]  /*2fcc0*/  PRMT R9, RZ, 0x7610, R9 ;  /* 0x00007610ff097816 */ /* 0x000fe20000000009 */
[----:B--2---:R1:W-:Y:S04]  /*2fcd0*/  STL [R1+0x6190], R12 ;  /* 0x0061900c01007387 */ /* 0x0043e80000100800 */
[----:B0-----:R-:W2:Y:S04]  /*2fce0*/  LDL R16, [R1+0x14dc] ;  /* 0x0014dc0001107983 */ /* 0x001ea80000100800 */
[----:B-1----:R-:W2:Y:S01]  /*2fcf0*/  LDL R12, [R1+0x14e0] ;  /* 0x0014e000010c7983 */ /* 0x002ea20000100800 */
[----:B----4-:R-:W-:-:S02]  /*2fd00*/  @P0 IMAD.MOV.U32 R4, RZ, RZ, R21 ;  /* 0x000000ffff040224 */ /* 0x010fc400078e0015 */
[----:B---3--:R-:W-:-:S05]  /*2fd10*/  @P0 IMAD.MOV.U32 R5, RZ, RZ, R22 ;  /* 0x000000ffff050224 */ /* 0x008fca00078e0016 */
[----:B------:R0:W3:Y:S02]  /*2fd20*/  @P0 LDG.E.U16 R11, desc[UR6][R4.64] ;  /* 0x00000006040b0981 */ /* 0x0000e4000c1e1500 */
[----:B0-----:R-:W-:Y:S02]  /*2fd30*/  @P0 IMAD.MOV.U32 R4, RZ, RZ, R18 ;  /* 0x000000ffff040224 */ /* 0x001fe400078e0012 */
[----:B------:R-:W-:-:S05]  /*2fd40*/  @P0 IMAD.MOV.U32 R5, RZ, RZ, R19 ;  /* 0x000000ffff050224 */ /* 0x000fca00078e0013 */
[----:B------:R0:W4:Y:S02]  /*2fd50*/  @P0 LDG.E.U16 R10, desc[UR6][R4.64] ;  /* 0x00000006040a0981 */ /* 0x000124000c1e1500 */
[----:B0-----:R-:W-:Y:S02]  /*2fd60*/  @P0 IMAD.MOV.U32 R4, RZ, RZ, R14 ;  /* 0x000000ffff040224 */ /* 0x001fe400078e000e */
[----:B------:R-:W-:-:S05]  /*2fd70*/  @P0 IMAD.MOV.U32 R5, RZ, RZ, R15 ;  /* 0x000000ffff050224 */ /* 0x000fca00078e000f */
[----:B------:R2:W4:Y:S01]  /*2fd80*/  @P0 LDG.E.U16 R9, desc[UR6][R4.64] ;  /* 0x0000000604090981 */ /* 0x000522000c1e1500 */
[----:B------:R-:W-:Y:S01]  /*2fd90*/  PRMT R8, RZ, 0x7610, R8 ;  /* 0x00007610ff087816 */ /* 0x000fe20000000008 */
[----:B--2---:R-:W-:Y:S02]  /*2fda0*/  @P0 IMAD.MOV.U32 R5, RZ, RZ, R16 ;  /* 0x000000ffff050224 */ /* 0x004fe400078e0010 */
[----:B------:R-:W-:-:S05]  /*2fdb0*/  @P0 IMAD.MOV.U32 R4, RZ, RZ, R12 ;  /* 0x000000ffff040224 */ /* 0x000fca00078e000c */
[----:B------:R-:W2:Y:S04]  /*2fdc0*/  @P0 LDG.E.U16 R8, desc[UR6][R4.64] ;  /* 0x0000000604080981 */ /* 0x000ea8000c1e1500 */
[----:B---3--:R-:W-:Y:S04]  /*2fdd0*/  STL [R1+0x6170], R11 ;  /* 0x0061700b01007387 */ /* 0x008fe80000100800 */
[----:B------:R-:W3:Y:S04]  /*2fde0*/  LDL R22, [R1+0x14d4] ;  /* 0x0014d40001167983 */ /* 0x000ee80000100800 */
[----:B------:R-:W3:Y:S04]  /*2fdf0*/  LDL R21, [R1+0x14d8] ;  /* 0x0014d80001157983 */ /* 0x000ee80000100800 */
[----:B----4-:R0:W-:Y:S04]  /*2fe00*/  STL [R1+0x6174], R10 ;  /* 0x0061740a01007387 */ /* 0x0101e80000100800 */
[----:B------:R-:W4:Y:S04]  /*2fe10*/  LDL R19, [R1+0x14cc] ;  /* 0x0014cc0001137983 */ /* 0x000f280000100800 */
[----:B------:R-:W4:Y:S04]  /*2fe20*/  LDL R18, [R1+0x14d0] ;  /* 0x0014d00001127983 */ /* 0x000f280000100800 */
[----:B------:R-:W4:Y:S04]  /*2fe30*/  LDL R15, [R1+0x14c4] ;  /* 0x0014c400010f7983 */ /* 0x000f280000100800 */
[----:B------:R-:W4:Y:S04]  /*2fe40*/  LDL R14, [R1+0x14c8] ;  /* 0x0014c800010e7983 */ /* 0x000f280000100800 */
[----:B------:R1:W-:Y:S04]  /*2fe50*/  STL [R1+0x6178], R9 ;  /* 0x0061780901007387 */ /* 0x0003e80000100800 */
[----:B------:R-:W4:Y:S04]  /*2fe60*/  LDL R16, [R1+0x14bc] ;  /* 0x0014bc0001107983 */ /* 0x000f280000100800 */
[----:B------:R-:W4:Y:S01]  /*2fe70*/  LDL R12, [R1+0x14c0] ;  /* 0x0014c000010c7983 */ /* 0x000f220000100800 */
[----:B------:R-:W-:-:S02]  /*2fe80*/  ISETP.GT.AND P1, PT, R13, 0x7d, PT ;  /* 0x0000007d0d00780c */ /* 0x000fc40003f24270 */
[----:B------:R-:W-:Y:S02]  /*2fe90*/  PRMT R7, RZ, 0x7610, R7 ;  /* 0x00007610ff077816 */ /* 0x000fe40000000007 */
[----:B------:R-:W-:Y:S01]  /*2fea0*/  PRMT R6, RZ, 0x7610, R6 ;  /* 0x00007610ff067816 */ /* 0x000fe20000000006 */
[----:B--2---:R-:W-:Y:S04]  /*2feb0*/  STL [R1+0x617c], R8 ;  /* 0x00617c0801007387 */ /* 0x004fe80000100800 */
[----:B0-----:R-:W2:Y:S04]  /*2fec0*/  LDL R10, [R1+0x14b4] ;  /* 0x0014b400010a7983 */ /* 0x001ea80000100800 */
[----:B-1----:R-:W2:Y:S01]  /*2fed0*/  LDL R9, [R1+0x14b8] ;  /* 0x0014b80001097983 */ /* 0x002ea20000100800 */
[----:B---3--:R-:W-:-:S02]  /*2fee0*/  @P1 IMAD.MOV.U32 R4, RZ, RZ, R21 ;  /* 0x000000ffff041224 */ /* 0x008fc400078e0015 */
[----:B------:R-:W-:-:S05]  /*2fef0*/  @P1 IMAD.MOV.U32 R5, RZ, RZ, R22 ;  /* 0x000000ffff051224 */ /* 0x000fca00078e0016 */
[----:B------:R4:W3:Y:S02]  /*2ff00*/  @P1 LDG.E.U16 R7, desc[UR6][R4.64] ;  /* 0x0000000604071981 */ /* 0x0008e4000c1e1500 */
[----:B----4-:R-:W-:Y:S02]  /*2ff10*/  @P1 IMAD.MOV.U32 R5, RZ, RZ, R19 ;  /* 0x000000ffff051224 */ /* 0x010fe400078e0013 */
[----:B------:R-:W-:-:S05]  /*2ff20*/  @P1 IMAD.MOV.U32 R4, RZ, RZ, R18 ;  /* 0x000000ffff041224 */ /* 0x000fca00078e0012 */
[----:B------:R0:W4:Y:S02]  /*2ff30*/  @P1 LDG.E.U16 R6, desc[UR6][R4.64] ;  /* 0x0000000604061981 */ /* 0x000124000c1e1500 */
[----:B0-----:R-:W-:Y:S02]  /*2ff40*/  PRMT R5, RZ, 0x7610, R5 ;  /* 0x00007610ff057816 */ /* 0x001fe40000000005 */
[----:B------:R-:W-:-:S04]  /*2ff50*/  PRMT R4, RZ, 0x7610, R4 ;  /* 0x00007610ff047816 */ /* 0x000fc80000000004 */
[----:B------:R0:W4:Y:S02]  /*2ff60*/  @P1 LDG.E.U16 R5, desc[UR6][R14.64] ;  /* 0x000000060e051981 */ /* 0x000124000c1e1500 */
[----:B0-----:R-:W-:Y:S02]  /*2ff70*/  @P1 IMAD.MOV.U32 R14, RZ, RZ, R12 ;  /* 0x000000ffff0e1224 */ /* 0x001fe400078e000c */
[----:B------:R-:W-:-:S05]  /*2ff80*/  @P1 IMAD.MOV.U32 R15, RZ, RZ, R16 ;  /* 0x000000ffff0f1224 */ /* 0x000fca00078e0010 */
[----:B------:R2:W4:Y:S01]  /*2ff90*/  @P1 LDG.E.U16 R4, desc[UR6][R14.64] ;  /* 0x000000060e041981 */ /* 0x000522000c1e1500 */
[----:B------:R-:W-:Y:S02]  /*2ffa0*/  ISETP.GT.AND P0, PT, R13, 0x7e, PT ;  /* 0x0000007e0d00780c */ /* 0x000fe40003f04270 */
[----:B------:R-:W-:-:S11]  /*2ffb0*/  PRMT R2, RZ, 0x7610, R2 ;  /* 0x00007610ff027816 */ /* 0x000fd60000000002 */
[----:B--2---:R-:W-:Y:S02]  /*2ffc0*/  @P0 IMAD.MOV.U32 R15, RZ, RZ, R10 ;  /* 0x000000ffff0f0224 */ /* 0x004fe400078e000a */
[----:B------:R-:W-:-:S05]  /*2ffd0*/  @P0 IMAD.MOV.U32 R14, RZ, RZ, R9 ;  /* 0x000000ffff0e0224 */ /* 0x000fca00078e0009 */
[----:B------:R-:W2:Y:S04]  /*2ffe0*/  @P0 LDG.E.U16 R2, desc[UR6][R14.64] ;  /* 0x000000060e020981 */ /* 0x000ea8000c1e1500 */
[----:B---3--:R-:W-:Y:S04]  /*2fff0*/  STL [R1+0x6150], R7 ;  /* 0x0061500701007387 */ /* 0x008fe80000100800 */
[----:B----4-:R0:W-:Y:S04]  /*30000*/  STL [R1+0x6154], R6 ;  /* 0x0061540601007387 */ /* 0x0101e80000100800 */
[----:B------:R-:W-:Y:S04]  /*30010*/  STL [R1+0x6158], R5 ;  /* 0x0061580501007387 */ /* 0x000fe80000100800 */
[----:B------:R1:W-:Y:S04]  /*30020*/  STL [R1+0x615c], R4 ;  /* 0x00615c0401007387 */ /* 0x0003e80000100800 */
[----:B0-----:R-:W3:Y:S04]  /*30030*/  LDL R6, [R1+0x14ac] ;  /* 0x0014ac0001067983 */ /* 0x001ee80000100800 */
[----:B------:R-:W4:Y:S04]  /*30040*/  LDL R22, [R1+0x14a4] ;  /* 0x0014a40001167983 */ /* 0x000f280000100800 */
[----:B------:R-:W4:Y:S04]  /*30050*/  LDL R21, [R1+0x14a8] ;  /* 0x0014a80001157983 */ /* 0x000f280000100800 */
[----:B------:R-:W4:Y:S04]  /*30060*/  LDL R19, [R1+0x149c] ;  /* 0x00149c0001137983 */ /* 0x000f280000100800 */
[----:B------:R-:W4:Y:S04]  /*30070*/  LDL R18, [R1+0x14a0] ;  /* 0x0014a00001127983 */ /* 0x000f280000100800 */
[----:B------:R-:W4:Y:S04]  /*30080*/  LDL R16, [R1+0x1494] ;  /* 0x0014940001107983 */ /* 0x000f280000100800 */
[----:B------:R-:W4:Y:S04]  /*30090*/  LDL R12, [R1+0x1498] ;  /* 0x00149800010c7983 */ /* 0x000f280000100800 */
[----:B-1----:R-:W4:Y:S04]  /*300a0*/  LDL R4, [R1+0x14b0] ;  /* 0x0014b00001047983 */ /* 0x002f280000100800 */
[----:B--2---:R-:W-:Y:S04]  /*300b0*/  STL [R1+0x6038], R2 ;  /* 0x0060380201007387 */ /* 0x004fe80000100800 */
        /* <DEDUP_REMOVED lines=30> */
[----:B------:R-:W2:Y:S04]  /*302a0*/  LDL R10, [R1+0x148c] ;  /* 0x00148c00010a7983 */ /* 0x000ea80000100800 */
[----:B------:R-:W2:Y:S04]  /*302b0*/  LDL R9, [R1+0x1490] ;  /* 0x0014900001097983 */ /* 0x000ea80000100800 */
[----:B------:R-:W2:Y:S04]  /*302c0*/  LDL R7, [R1+0x1484] ;  /* 0x0014840001077983 */ /* 0x000ea80000100800 */
[----:B0-----:R-:W2:Y:S01]  /*302d0*/  LDL R2, [R1+0x1480] ;  /* 0x0014800001027983 */ /* 0x001ea20000100800 */
[----:B---3--:R-:W-:-:S03]  /*302e0*/  @P0 IMAD.MOV.U32 R15, RZ, RZ, R6 ;  /* 0x000000ffff0f0224 */ /* 0x008fc600078e0006 */
[----:B------:R-:W3:Y:S01]  /*302f0*/  LDL R6, [R1+0x1488] ;  /* 0x0014880001067983 */ /* 0x000ee20000100800 */
[----:B----4-:R-:W-:-:S03]  /*30300*/  @P0 IMAD.MOV.U32 R14, RZ, RZ, R4 ;  /* 0x000000ffff0e0224 */ /* 0x010fc600078e0004 */
[----:B------:R-:W4:Y:S01]  /*30310*/  LDL R4, [R1+0x147c] ;  /* 0x00147c0001047983 */ /* 0x000f220000100800 */
[----:B------:R-:W-:Y:S02]  /*30320*/  PRMT R23, RZ, 0x7610, R23 ;  /* 0x00007610ff177816 */ /* 0x000fe40000000017 */
[----:B------:R-:W-:Y:S02]  /*30330*/  PRMT R20, RZ, 0x7610, R20 ;  /* 0x00007610ff147816 */ /* 0x000fe40000000014 */
[----:B------:R-:W-:Y:S02]  /*30340*/  ISETP.GT.AND P1, PT, R13, 0x7f, PT ;  /* 0x0000007f0d00780c */ /* 0x000fe40003f24270 */
[----:B------:R0:W4:Y:S01]  /*30350*/  @P0 LDG.E.U16 R23, desc[UR6][R14.64] ;  /* 0x000000060e170981 */ /* 0x000122000c1e1500 */
[----:B------:R-:W-:Y:S01]  /*30360*/  PRMT R17, RZ, 0x7610, R17 ;  /* 0x00007610ff117816 */ /* 0x000fe20000000011 */
[----:B0-----:R-:W-:Y:S02]  /*30370*/  @P0 IMAD.MOV.U32 R14, RZ, RZ, R21 ;  /* 0x000000ffff0e0224 */ /* 0x001fe400078e0015 */
[----:B------:R-:W-:-:S05]  /*30380*/  @P0 IMAD.MOV.U32 R15, RZ, RZ, R22 ;  /* 0x000000ffff0f0224 */ /* 0x000fca00078e0016 */
        /* <DEDUP_REMOVED lines=9> */
[----:B------:R-:W-:Y:S02]  /*30420*/  PRMT R5, RZ, 0x7610, R5 ;  /* 0x00007610ff057816 */ /* 0x000fe40000000005 */
[----:B------:R-:W-:Y:S01]  /*30430*/  PRMT R0, RZ, 0x7610, R0 ;  /* 0x00007610ff007816 */ /* 0x000fe20000000000 */
[----:B--2---:R-:W-:Y:S02]  /*30440*/  @P1 IMAD.MOV.U32 R15, RZ, RZ, R10 ;  /* 0x000000ffff0f1224 */ /* 0x004fe400078e000a */
[----:B------:R-:W-:-:S05]  /*30450*/  @P1 IMAD.MOV.U32 R14, RZ, RZ, R9 ;  /* 0x000000ffff0e1224 */ /* 0x000fca00078e0009 */
[----:B------:R0:W2:Y:S02]  /*30460*/  @P1 LDG.E.U16 R8, desc[UR6][R14.64] ;  /* 0x000000060e081981 */ /* 0x0000a4000c1e1500 */
[----:B0-----:R-:W-:Y:S02]  /*30470*/  @P1 IMAD.MOV.U32 R15, RZ, RZ, R7 ;  /* 0x000000ffff0f1224 */ /* 0x001fe400078e0007 */
[----:B---3--:R-:W-:-:S05]  /*30480*/  @P1 IMAD.MOV.U32 R14, RZ, RZ, R6 ;  /* 0x000000ffff0e1224 */ /* 0x008fca00078e0006 */
[----:B------:R0:W3:Y:S02]  /*30490*/  @P1 LDG.E.U16 R5, desc[UR6][R14.64] ;  /* 0x000000060e051981 */ /* 0x0000e4000c1e1500 */
[----:B0-----:R-:W-:Y:S02]  /*304a0*/  @P1 IMAD.MOV.U32 R14, RZ, RZ, R2 ;  /* 0x000000ffff0e1224 */ /* 0x001fe400078e0002 */
[----:B----4-:R-:W-:-:S05]  /*304b0*/  @P1 IMAD.MOV.U32 R15, RZ, RZ, R4 ;  /* 0x000000ffff0f1224 */ /* 0x010fca00078e0004 */
[----:B------:R-:W4:Y:S04]  /*304c0*/  @P1 LDG.E.U16 R0, desc[UR6][R14.64] ;  /* 0x000000060e001981 */ /* 0x000f28000c1e1500 */
        /* <DEDUP_REMOVED lines=21> */
[----:B------:R-:W0:Y:S03]  /*30620*/  S2R R3, SR_TID.X ;  /* 0x0000000000037919 */ /* 0x000e260000002100 */
[----:B------:R-:W-:Y:S01]  /*30630*/  STL [R1+0x154], R17 ;  /* 0x0001541101007387 */ /* 0x000fe20000100800 */
[----:B------:R-:W-:Y:S06]  /*30640*/  BAR.SYNC.DEFER_BLOCKING 0x0 ;  /* 0x0000000000007b1d */ /* 0x000fec0000010000 */
[----:B----4-:R-:W-:Y:S04]  /*30650*/  STL [R1+0x140], R0 ;  /* 0x0001400001007387 */ /* 0x010fe80000100800 */
[----:B------:R-:W-:Y:S04]  /*30660*/  STL [R1+0x60fc], R15 ;  /* 0x0060fc0f01007387 */ /* 0x000fe80000100800 */
[----:B------:R1:W-:Y:S02]  /*30670*/  STL [R1+0x14c], R11 ;  /* 0x00014c0b01007387 */ /* 0x0003e40000100800 */
[----:B-1----:R-:W1:Y:S02]  /*30680*/  S2R R11, SR_TID.X ;  /* 0x00000000000b7919 */ /* 0x002e640000002100 */
[----:B------:R-:W-:Y:S04]  /*30690*/  STL [R1+0x6104], R15 ;  /* 0x0061040f01007387 */ /* 0x000fe80000100800 */
[----:B------:R-:W-:Y:S04]  /*306a0*/  STL [R1+0x610c], R15 ;  /* 0x00610c0f01007387 */ /* 0x000fe80000100800 */
[----:B--2---:R-:W-:Y:S04]  /*306b0*/  STL [R1+0x148], R8 ;  /* 0x0001480801007387 */ /* 0x004fe80000100800 */
[----:B------:R-:W-:Y:S04]  /*306c0*/  STL [R1+0x604c], R14 ;  /* 0x00604c0e01007387 */ /* 0x000fe80000100800 */
[----:B------:R-:W-:Y:S04]  /*306d0*/  STL [R1+0x6054], R14 ;  /* 0x0060540e01007387 */ /* 0x000fe80000100800 */
[----:B---3--:R-:W-:Y:S04]  /*306e0*/  STL [R1+0x144], R5 ;  /* 0x0001440501007387 */ /* 0x008fe80000100800 */
[----:B------:R1:W-:Y:S02]  /*306f0*/  STL [R1+0x6110], R14 ;  /* 0x0061100e01007387 */ /* 0x0003e40000100800 */
[----:B-1----:R-:W-:-:S02]  /*30700*/  LOP3.LUT R14, R11, 0x3f, RZ, 0xc0, !PT ;  /* 0x0000003f0b0e7812 */ /* 0x002fc400078ec0ff */
[----:B------:R1:W-:Y:S04]  /*30710*/  STL [R1+0x6194], R11 ;  /* 0x0061940b01007387 */ /* 0x0003e80000100800 */
[----:B-1----:R-:W2:Y:S01]  /*30720*/  LDL.LU R11, [R1+0xf88] ;  /* 0x000f8800010b7983 */ /* 0x002ea20000300800 */
[----:B------:R-:W1:Y:S03]  /*30730*/  S2R R0, SR_TID.X ;  /* 0x0000000000007919 */ /* 0x000e660000002100 */
[----:B--2---:R2:W-:Y:S04]  /*30740*/  STL [R1+0x6208], R11 ;  /* 0x0062080b01007387 */ /* 0x0045e80000100800 */
[----:B--2---:R-:W2:Y:S04]  /*30750*/  LDL.LU R11, [R1+0xf94] ;  /* 0x000f9400010b7983 */ /* 0x004ea80000300800 */
        /* <DEDUP_REMOVED lines=21> */
[----:B------:R-:W3:Y:S01]  /*308b0*/  LDL.LU R27, [R1+0x50c] ;  /* 0x00050c00011b7983 */ /* 0x000ee20000300800 */
[----:B-1----:R-:W-:-:S02]  /*308c0*/  LOP3.LUT R0, R0, 0x3f, RZ, 0xc0, !PT ;  /* 0x0000003f00007812 */ /* 0x002fc400078ec0ff */
[----:B0-----:R-:W-:Y:S01]  /*308d0*/  LOP3.LUT R3, R3, 0x3f, RZ, 0xc0, !PT ;  /* 0x0000003f03037812 */ /* 0x001fe200078ec0ff */
[----:B------:R-:W4:Y:S04]  /*308e0*/  LDL.LU R28, [R1+0x508] ;  /* 0x00050800011c7983 */ /* 0x000f280000300800 */
[----:B------:R-:W4:Y:S01]  /*308f0*/  LDL.LU R29, [R1+0x504] ;  /* 0x00050400011d7983 */ /* 0x000f220000300800 */
[----:B------:R-:W-:Y:S01]  /*30900*/  LOP3.LUT R0, R0, 0x40, RZ, 0xfc, !PT ;  /* 0x0000004000007812 */ /* 0x000fe200078efcff */
[----:B------:R-:W-:Y:S01]  /*30910*/  IMAD.SHL.U32 R3, R3, 0x2, RZ ;  /* 0x0000000203037824 */ /* 0x000fe200078e00ff */
[-C--:B------:R-:W-:Y:S02]  /*30920*/  ISETP.GE.AND P0, PT, R14, R13.reuse, PT ;  /* 0x0000000d0e00720c */ /* 0x080fe40003f06270 */
[----:B------:R-:W-:-:S02]  /*30930*/  ISETP.GE.AND P1, PT, R0, R13, PT ;  /* 0x0000000d0000720c */ /* 0x000fc40003f26270 */
[----:B------:R-:W4:Y:S04]  /*30940*/  LDL.LU R0, [R1+0x490] ;  /* 0x0004900001007983 */ /* 0x000f280000300800 */
[----:B------:R0:W-:Y:S04]  /*30950*/  STL [R1+0x6180], R14 ;  /* 0x0061800e01007387 */ /* 0x0001e80000100800 */
[----:B0-----:R-:W4:Y:S04]  /*30960*/  LDL.LU R14, [R1+0xf8c] ;  /* 0x000f8c00010e7983 */ /* 0x001f280000300800 */
[----:B------:R0:W-:Y:S04]  /*30970*/  STL [R1+0x6114], R13 ;  /* 0x0061140d01007387 */ /* 0x0001e80000100800 */
[----:B0-----:R-:W4:Y:S04]  /*30980*/  LDL.LU R13, [R1+0xf90] ;  /* 0x000f9000010d7983 */ /* 0x001f280000300800 */
[----:B--2---:R0:W-:Y:S04]  /*30990*/  STS.U16 [R3+UR4], R11 ;  /* 0x0000000b03007988 */ /* 0x0041e80008000404 */
[----:B0-----:R-:W2:Y:S04]  /*309a0*/  LDL.LU R11, [R1+0x6208] ;  /* 0x00620800010b7983 */ /* 0x001ea80000300800 */
[----:B---3--:R0:W-:Y:S04]  /*309b0*/  STS.U16 [R3+UR4+0x6080], R27 ;  /* 0x0060801b03007988 */ /* 0x0081e80008000404 */
[----:B0-----:R-:W3:Y:S04]  /*309c0*/  LDL.LU R27, [R1+0x320] ;  /* 0x00032000011b7983 */ /* 0x001ee80000300800 */
[----:B---3--:R0:W-:Y:S04]  /*309d0*/  STL [R1+0x61fc], R27 ;  /* 0x0061fc1b01007387 */ /* 0x0081e80000100800 */
[----:B0-----:R-:W3:Y:S04]  /*309e0*/  LDL.LU R27, [R1+0x484] ;  /* 0x00048400011b7983 */ /* 0x001ee80000300800 */
[----:B---3--:R0:W-:Y:S04]  /*309f0*/  STL [R1+0x6200], R27 ;  /* 0x0062001b01007387 */ /* 0x0081e80000100800 */
[----:B0-----:R-:W3:Y:S04]  /*30a00*/  LDL.LU R27, [R1+0x488] ;  /* 0x00048800011b7983 */ /* 0x001ee80000300800 */
[----:B----4-:R-:W-:Y:S04]  /*30a10*/  STS.U16 [R3+UR4+0x6100], R28 ;  /* 0x0061001c03007988 */ /* 0x010fe80008000404 */
[----:B------:R-:W-:Y:S04]  /*30a20*/  STS.U16 [R3+UR4+0x6180], R29 ;  /* 0x0061801d03007988 */ /* 0x000fe80008000404 */
[----:B------:R-:W-:Y:S04]  /*30a30*/  STS.U16 [R3+UR4+0x7000], R0 ;  /* 0x0070000003007988 */ /* 0x000fe80008000404 */
[----:B------:R-:W-:Y:S04]  /*30a40*/  STS.U16 [R3+UR4+0x80], R13 ;  /* 0x0000800d03007988 */ /* 0x000fe80008000404 */
[----:B------:R-:W-:Y:S04]  /*30a50*/  STS.U16 [R3+UR4+0x100], R14 ;  /* 0x0001000e03007988 */ /* 0x000fe80008000404 */
[----:B--2---:R-:W-:Y:S04]  /*30a60*/  STS.U16 [R3+UR4+0x180], R11 ;  /* 0x0001800b03007988 */ /* 0x004fe80008000404 */
[----:B------:R-:W-:Y:S04]  /*30a70*/  STS.U16 [R3+UR4+0x1000], R15 ;  /* 0x0010000f03007988 */ /* 0x000fe80008000404 */
[----:B------:R-:W-:Y:S04]  /*30a80*/  STS.U16 [R3+UR4+0x1080], R2 ;  /* 0x0010800203007988 */ /* 0x000fe80008000404 */
[----:B------:R-:W-:Y:S04]  /*30a90*/  STS.U16 [R3+UR4+0x1100], R4 ;  /* 0x0011000403007988 */ /* 0x000fe80008000404 */
[----:B------:R-:W-:Y:S04]  /*30aa0*/  STS.U16 [R3+UR4+0x1180], R5 ;  /* 0x0011800503007988 */ /* 0x000fe80008000404 */
[----:B------:R-:W-:Y:S04]  /*30ab0*/  STS.U16 [R3+UR4+0x2000], R6 ;  /* 0x0020000603007988 */ /* 0x000fe80008000404 */
[----:B------:R-:W-:Y:S04]  /*30ac0*/  STS.U16 [R3+UR4+0x2080], R7 ;  /* 0x0020800703007988 */ /* 0x000fe80008000404 */
[----:B------:R-:W-:Y:S04]  /*30ad0*/  STS.U16 [R3+UR4+0x2100], R8 ;  /* 0x0021000803007988 */ /* 0x000fe80008000404 */
[----:B---3--:R0:W-:Y:S04]  /*30ae0*/  STL [R1+0x6204], R27 ;  /* 0x0062041b01007387 */ /* 0x0081e80000100800 */
        /* <DEDUP_REMOVED lines=13> */
[----:B------:R0:W-:Y:S04]  /*30bc0*/  STS.U16 [R3+UR4+0x2180], R9 ;  /* 0x0021800903007988 */ /* 0x0001e80008000404 */
[----:B------:R-:W4:Y:S04]  /*30bd0*/  LDL.LU R8, [R1+0x19c] ;  /* 0x00019c0001087983 */ /* 0x000f280000300800 */
[----:B------:R1:W-:Y:S04]  /*30be0*/  STS.U16 [R3+UR4+0x3000], R10 ;  /* 0x0030000a03007988 */ /* 0x0003e80008000404 */
[----:B------:R1:W-:Y:S04]  /*30bf0*/  STS.U16 [R3+UR4+0x3080], R12 ;  /* 0x0030800c03007988 */ /* 0x0003e80008000404 */
[----:B------:R1:W-:Y:S04]  /*30c00*/  STS.U16 [R3+UR4+0x3100], R16 ;  /* 0x0031001003007988 */ /* 0x0003e80008000404 */
[----:B------:R1:W-:Y:S04]  /*30c10*/  STS.U16 [R3+UR4+0x3180], R17 ;  /* 0x0031801103007988 */ /* 0x0003e80008000404 */
[----:B------:R1:W-:Y:S04]  /*30c20*/  STS.U16 [R3+UR4+0x4000], R18 ;  /* 0x0040001203007988 */ /* 0x0003e80008000404 */
[----:B0-----:R-:W4:Y:S04]  /*30c30*/  LDL.LU R9, [R1+0x198] ;  /* 0x0001980001097983 */ /* 0x001f280000300800 */
[----:B-1----:R-:W4:Y:S04]  /*30c40*/  LDL.LU R10, [R1+0x194] ;  /* 0x00019400010a7983 */ /* 0x002f280000300800 */
        /* <DEDUP_REMOVED lines=18> */
[----:B0-----:R-:W4:Y:S04]  /*30d70*/  LDL.LU R25, [R1+0x58] ;  /* 0x0000580001197983 */ /* 0x001f280000300800 */
[----:B-1----:R-:W4:Y:S04]  /*30d80*/  LDL.LU R26, [R1+0x54] ;  /* 0x00005400011a7983 */ /* 0x002f280000300800 */
[----:B--2---:R0:W-:Y:S04]  /*30d90*/  STS.U16 [R3+UR4+0x7080], R27 ;  /* 0x0070801b03007988 */ /* 0x0041e80008000404 */
[----:B0-----:R-:W2:Y:S04]  /*30da0*/  LDL.LU R27, [R1+0x6204] ;  /* 0x00620400011b7983 */ /* 0x001ea80000300800 */
[----:B--2---:R0:W-:Y:S04]  /*30db0*/  STS.U16 [R3+UR4+0x7100], R27 ;  /* 0x0071001b03007988 */ /* 0x0041e80008000404 */
[----:B0-----:R-:W2:Y:S04]  /*30dc0*/  LDL.LU R27, [R1+0x6200] ;  /* 0x00620000011b7983 */ /* 0x001ea80000300800 */
[----:B--2---:R0:W-:Y:S04]  /*30dd0*/  STS.U16 [R3+UR4+0x7180], R27 ;  /* 0x0071801b03007988 */ /* 0x0041e80008000404 */
[----:B0-----:R-:W2:Y:S04]  /*30de0*/  LDL.LU R27, [R1+0x61fc] ;  /* 0x0061fc00011b7983 */ /* 0x001ea80000300800 */
[----:B---3--:R-:W-:Y:S04]  /*30df0*/  STS.U16 [R3+UR4+0x8080], R28 ;  /* 0x0080801c03007988 */ /* 0x008fe80008000404 */
[----:B----4-:R-:W-:Y:S04]  /*30e00*/  STS.U16 [R3+UR4+0x8100], R29 ;  /* 0x0081001d03007988 */ /* 0x010fe80008000404 */
[----:B------:R-:W-:Y:S04]  /*30e10*/  STS.U16 [R3+UR4+0x8180], R0 ;  /* 0x0081800003007988 */ /* 0x000fe80008000404 */
        /* <DEDUP_REMOVED lines=8> */
[----:B--2---:R0:W-:Y:S04]  /*30ea0*/  STS.U16 [R3+UR4+0x8000], R27 ;  /* 0x0080001b03007988 */ /* 0x0041e80008000404 */
[----:B0-----:R-:W2:Y:S04]  /*30eb0*/  LDL.LU R27, [R1+0x61f8] ;  /* 0x0061f800011b7983 */ /* 0x001ea80000300800 */
[----:B------:R-:W3:Y:S04]  /*30ec0*/  LDL.LU R28, [R1+0x61f4] ;  /* 0x0061f400011c7983 */ /* 0x000ee80000300800 */
[----:B------:R-:W4:Y:S04]  /*30ed0*/  LDL.LU R29, [R1+0x61f0] ;  /* 0x0061f000011d7983 */ /* 0x000f280000300800 */
[----:B------:R-:W2:Y:S04]  /*30ee0*/  LDL.LU R0, [R1+0x61ec] ;  /* 0x0061ec0001007983 */ /* 0x000ea80000300800 */
[----:B------:R-:W3:Y:S04]  /*30ef0*/  LDL.LU R13, [R1+0xef8] ;  /* 0x000ef800010d7983 */ /* 0x000ee80000300800 */
[----:B------:R-:W3:Y:S04]  /*30f00*/  LDL.LU R14, [R1+0xef4] ;  /* 0x000ef400010e7983 */ /* 0x000ee80000300800 */
[----:B------:R-:W3:Y:S04]  /*30f10*/  LDL.LU R11, [R1+0xef0] ;  /* 0x000ef000010b7983 */ /* 0x000ee80000300800 */
[----:B------:R-:W3:Y:S04]  /*30f20*/  LDL.LU R15, [R1+0xeec] ;  /* 0x000eec00010f7983 */ /* 0x000ee80000300800 */
[----:B------:R-:W3:Y:S04]  /*30f30*/  LDL.LU R4, [R1+0xe68] ;  /* 0x000e680001047983 */ /* 0x000ee80000300800 */
[----:B------:R-:W3:Y:S04]  /*30f40*/  LDL.LU R5, [R1+0xe64] ;  /* 0x000e640001057983 */ /* 0x000ee80000300800 */
[----:B------:R-:W3:Y:S04]  /*30f50*/  LDL.LU R6, [R1+0xe60] ;  /* 0x000e600001067983 */ /* 0x000ee80000300800 */
[----:B------:R0:W-:Y:S04]  /*30f60*/  STS.U16 [R3+UR4+0xb080], R8 ;  /* 0x00b0800803007988 */ /* 0x0001e80008000404 */
[----:B------:R-:W3:Y:S04]  /*30f70*/  LDL.LU R7, [R1+0xe5c] ;  /* 0x000e5c0001077983 */ /* 0x000ee80000300800 */
[----:B------:R1:W-:Y:S04]  /*30f80*/  STS.U16 [R3+UR4+0xb100], R9 ;  /* 0x00b1000903007988 */ /* 0x0003e80008000404 */
[----:B------:R1:W-:Y:S04]  /*30f90*/  STS.U16 [R3+UR4+0xb180], R10 ;  /* 0x00b1800a03007988 */ /* 0x0003e80008000404 */
[----:B------:R1:W-:Y:S04]  /*30fa0*/  STS.U16 [R3+UR4+0xc000], R12 ;  /* 0x00c0000c03007988 */ /* 0x0003e80008000404 */
[----:B------:R1:W-:Y:S04]  /*30fb0*/  STS.U16 [R3+UR4+0xc080], R16 ;  /* 0x00c0801003007988 */ /* 0x0003e80008000404 */
[----:B------:R1:W-:Y:S04]  /*30fc0*/  STS.U16 [R3+UR4+0xc100], R17 ;  /* 0x00c1001103007988 */ /* 0x0003e80008000404 */
[----:B0-----:R-:W3:Y:S04]  /*30fd0*/  LDL.LU R8, [R1+0xda4] ;  /* 0x000da40001087983 */ /* 0x001ee80000300800 */
[----:B-1----:R-:W3:Y:S04]  /*30fe0*/  LDL.LU R9, [R1+0xda0] ;  /* 0x000da00001097983 */ /* 0x002ee80000300800 */
        /* <DEDUP_REMOVED lines=20> */
[----:B0-----:R-:W3:Y:S04]  /*31130*/  LDL.LU R24, [R1+0x500] ;  /* 0x0005000001187983 */ /* 0x001ee80000300800 */
[----:B-1----:R-:W3:Y:S04]  /*31140*/  LDL.LU R25, [R1+0x4fc] ;  /* 0x0004fc0001197983 */ /* 0x002ee80000300800 */
[----:B------:R-:W3:Y:S01]  /*31150*/  LDL.LU R26, [R1+0x4f8] ;  /* 0x0004f800011a7983 */ /* 0x000ee20000300800 */
[----:B------:R-:W-:-:S03]  /*31160*/  LOP3.LUT R2, R3, 0x10, RZ, 0x3c, !PT ;  /* 0x0000001003027812 */ /* 0x000fc600078e3cff */
[----:B--2---:R0:W-:Y:S04]  /*31170*/  STS.U16 [R3+UR4+0xf000], R0 ;  /* 0x00f0000003007988 */ /* 0x0041e80008000404 */
[----:B----4-:R-:W-:Y:S04]  /*31180*/  STS.U16 [R3+UR4+0xf080], R29 ;  /* 0x00f0801d03007988 */ /* 0x010fe80008000404 */
[----:B---3--:R-:W-:Y:S04]  /*31190*/  STS.U16 [R3+UR4+0xf100], R28 ;  /* 0x00f1001c03007988 */ /* 0x008fe80008000404 */
[----:B------:R-:W-:Y:S04]  /*311a0*/  STS.U16 [R3+UR4+0xf180], R27 ;  /* 0x00f1801b03007988 */ /* 0x000fe80008000404 */
[----:B0-----:R-:W2:Y:S04]  /*311b0*/  LDL.LU R0, [R1+0x4f4] ;  /* 0x0004f40001007983 */ /* 0x001ea80000300800 */
[----:B------:R0:W-:Y:S04]  /*311c0*/  STL [R1+0x611c], R29 ;  /* 0x00611c1d01007387 */ /* 0x0001e80000100800 */
[----:B0-----:R-:W3:Y:S04]  /*311d0*/  LDL.LU R29, [R1+0xf78] ;  /* 0x000f7800011d7983 */ /* 0x001ee80000300800 */
[----:B------:R0:W-:Y:S04]  /*311e0*/  STL [R1+0x6120], R28 ;  /* 0x0061201c01007387 */ /* 0x0001e80000100800 */
[----:B0-----:R-:W4:Y:S04]  /*311f0*/  LDL.LU R28, [R1+0xf7c] ;  /* 0x000f7c00011c7983 */ /* 0x001f280000300800 */
[----:B------:R-:W2:Y:S04]  /*31200*/  LDL.LU R3, [R1+0xf80] ;  /* 0x000f800001037983 */ /* 0x000ea80000300800 */
[----:B------:R0:W-:Y:S04]  /*31210*/  STL [R1+0x6124], R27 ;  /* 0x0061241b01007387 */ /* 0x0001e80000100800 */
[----:B0-----:R-:W3:Y:S04]  /*31220*/  LDL.LU R27, [R1+0xf84] ;  /* 0x000f8400011b7983 */ /* 0x001ee80000300800 */
[----:B---3--:R-:W-:Y:S04]  /*31230*/  STS.U16 [R2+UR4+0x200], R27 ;  /* 0x0002001b02007988 */ /* 0x008fe80008000404 */
[----:B--2---:R-:W-:Y:S04]  /*31240*/  STS.U16 [R2+UR4+0x280], R3 ;  /* 0x0002800302007988 */ /* 0x004fe80008000404 */
        /* <DEDUP_REMOVED lines=21> */
[----:B------:R0:W-:Y:S04]  /*313a0*/  STS.U16 [R2+UR4+0x5380], R23 ;  /* 0x0053801702007988 */ /* 0x0001e80008000404 */
[----:B0-----:R-:W2:Y:S04]  /*313b0*/  LDL.LU R23, [R1+0x474] ;  /* 0x0004740001177983 */ /* 0x001ea80000300800 */
[----:B--2---:R0:W-:Y:S04]  /*313c0*/  STL [R1+0x61e0], R23 ;  /* 0x0061e01701007387 */ /* 0x0041e80000100800 */
[----:B0-----:R-:W2:Y:S04]  /*313d0*/  LDL.LU R23, [R1+0x478] ;  /* 0x0004780001177983 */ /* 0x001ea80000300800 */
[----:B--2---:R0:W-:Y:S04]  /*313e0*/  STL [R1+0x61e4], R23 ;  /* 0x0061e41701007387 */ /* 0x0041e80000100800 */
[----:B0-----:R-:W2:Y:S04]  /*313f0*/  LDL.LU R23, [R1+0x47c] ;  /* 0x00047c0001177983 */ /* 0x001ea80000300800 */
[----:B------:R-:W-:Y:S04]  /*31400*/  STS.U16 [R2+UR4+0x6200], R24 ;  /* 0x0062001802007988 */ /* 0x000fe80008000404 */
[----:B------:R-:W-:Y:S04]  /*31410*/  STS.U16 [R2+UR4+0x6280], R25 ;  /* 0x0062801902007988 */ /* 0x000fe80008000404 */
[----:B------:R-:W-:Y:S04]  /*31420*/  STS.U16 [R2+UR4+0x6300], R26 ;  /* 0x0063001a02007988 */ /* 0x000fe80008000404 */
[----:B------:R-:W-:Y:S04]  /*31430*/  STS.U16 [R2+UR4+0x6380], R0 ;  /* 0x0063800002007988 */ /* 0x000fe80008000404 */
        /* <DEDUP_REMOVED lines=29> */
[----:B--2---:R0:W-:Y:S04]  /*31610*/  STS.U16 [R2+UR4+0x7200], R23 ;  /* 0x0072001702007988 */ /* 0x0041e80008000404 */
[----:B0-----:R-:W2:Y:S04]  /*31620*/  LDL.LU R23, [R1+0x61e8] ;  /* 0x0061e80001177983 */ /* 0x001ea80000300800 */
[----:B--2---:R0:W-:Y:S04]  /*31630*/  STS.U16 [R2+UR4+0x7280], R23 ;  /* 0x0072801702007988 */ /* 0x0041e80008000404 */
[----:B0-----:R-:W2:Y:S04]  /*31640*/  LDL.LU R23, [R1+0x61e4] ;  /* 0x0061e40001177983 */ /* 0x001ea80000300800 */
[----:B--2---:R0:W-:Y:S04]  /*31650*/  STS.U16 [R2+UR4+0x7300], R23 ;  /* 0x0073001702007988 */ /* 0x0041e80008000404 */
[----:B0-----:R-:W2:Y:S04]  /*31660*/  LDL.LU R23, [R1+0x61e0] ;  /* 0x0061e00001177983 */ /* 0x001ea80000300800 */
[----:B--2---:R0:W-:Y:S04]  /*31670*/  STS.U16 [R2+UR4+0x7380], R23 ;  /* 0x0073801702007988 */ /* 0x0041e80008000404 */
[----:B---3--:R1:W-:Y:S04]  /*31680*/  STS.U16 [R2+UR4+0x8200], R24 ;  /* 0x0082001802007988 */ /* 0x0083e80008000404 */
[----:B----4-:R2:W-:Y:S04]  /*31690*/  STS.U16 [R2+UR4+0x8280], R25 ;  /* 0x0082801902007988 */ /* 0x0105e80008000404 */
[----:B------:R3:W-:Y:S04]  /*316a0*/  STS.U16 [R2+UR4+0x8300], R26 ;  /* 0x0083001a02007988 */ /* 0x0007e80008000404 */
[----:B------:R4:W-:Y:S04]  /*316b0*/  STS.U16 [R2+UR4+0x8380], R0 ;  /* 0x0083800002007988 */ /* 0x0009e80008000404 */
[----:B------:R-:W-:Y:S04]  /*316c0*/  STS.U16 [R2+UR4+0x9200], R3 ;  /* 0x0092000302007988 */ /* 0x000fe80008000404 */
[----:B------:R4:W-:Y:S04]  /*316d0*/  STS.U16 [R2+UR4+0x9280], R27 ;  /* 0x0092801b02007988 */ /* 0x0009e80008000404 */
[----:B0-----:R-:W4:Y:S04]  /*316e0*/  LDL.LU R23, [R1+0x61dc] ;  /* 0x0061dc0001177983 */ /* 0x001f280000300800 */
[----:B-1----:R-:W4:Y:S04]  /*316f0*/  LDL.LU R24, [R1+0x61d8] ;  /* 0x0061d80001187983 */ /* 0x002f280000300800 */
[----:B--2---:R-:W2:Y:S04]  /*31700*/  LDL.LU R25, [R1+0x61d4] ;  /* 0x0061d40001197983 */ /* 0x004ea80000300800 */
[----:B---3--:R-:W3:Y:S04]  /*31710*/  LDL.LU R26, [R1+0x61d0] ;  /* 0x0061d000011a7983 */ /* 0x008ee80000300800 */
[----:B----4-:R-:W4:Y:S04]  /*31720*/  LDL.LU R0, [R1+0x61cc] ;  /* 0x0061cc0001007983 */ /* 0x010f280000300800 */
[----:B------:R-:W2:Y:S01]  /*31730*/  LDL.LU R27, [R1+0xee0] ;  /* 0x000ee000011b7983 */ /* 0x000ea20000300800 */
[----:B------:R-:W0:Y:S03]  /*31740*/  S2R R3, SR_TID.X ;  /* 0x0000000000037919 */ /* 0x000e260000002100 */
[----:B------:R-:W-:Y:S04]  /*31750*/  STS.U16 [R2+UR4+0x9300], R28 ;  /* 0x0093001c02007988 */ /* 0x000fe80008000404 */
[----:B------:R-:W-:Y:S04]  /*31760*/  STS.U16 [R2+UR4+0x9380], R29 ;  /* 0x0093801d02007988 */ /* 0x000fe80008000404 */
[----:B------:R-:W-:Y:S04]  /*31770*/  STS.U16 [R2+UR4+0xa200], R13 ;  /* 0x00a2000d02007988 */ /* 0x000fe80008000404 */
[----:B------:R-:W-:Y:S04]  /*31780*/  STS.U16 [R2+UR4+0xa280], R14 ;  /* 0x00a2800e02007988 */ /* 0x000fe80008000404 */
[----:B------:R-:W-:Y:S04]  /*31790*/  STS.U16 [R2+UR4+0xa300], R11 ;  /* 0x00a3000b02007988 */ /* 0x000fe80008000404 */
[----:B------:R-:W-:Y:S04]  /*317a0*/  STS.U16 [R2+UR4+0xa380], R15 ;  /* 0x00a3800f02007988 */ /* 0x000fe80008000404 */
[----:B------:R-:W-:Y:S04]  /*317b0*/  STS.U16 [R2+UR4+0xb200], R4 ;  /* 0x00b2000402007988 */ /* 0x000fe80008000404 */
[----:B--2---:R1:W-:Y:S04]  /*317c0*/  STL [R1+0x61c4], R27 ;  /* 0x0061c41b01007387 */ /* 0x0043e80000100800 */
[----:B-1----:R-:W2:Y:S04]  /*317d0*/  LDL.LU R27, [R1+0xf74] ;  /* 0x000f7400011b7983 */ /* 0x002ea80000300800 */
        /* <DEDUP_REMOVED lines=14> */
[----:B----4-:R1:W-:Y:S01]  /*318c0*/  STS.U16 [R2+UR4+0xe380], R0 ;  /* 0x00e3800002007988 */ /* 0x0103e20008000404 */
[----:B0-----:R-:W-:-:S05]  /*318d0*/  LOP3.LUT R3, R3, 0x3f, RZ, 0xc0, !PT ;  /* 0x0000003f03037812 */ /* 0x001fca00078ec0ff */
[----:B------:R-:W-:-:S05]  /*318e0*/  IMAD.SHL.U32 R3, R3, 0x2, RZ ;  /* 0x0000000203037824 */ /* 0x000fca00078e00ff */
[C---:B-1----:R-:W-:Y:S01]  /*318f0*/  LOP3.LUT R0, R3.reuse, 0x20, RZ, 0x3c, !PT ;  /* 0x0000002003007812 */ /* 0x042fe200078e3cff */
        /* <DEDUP_REMOVED lines=19> */
[----:B0-----:R-:W-:-:S03]  /*31a30*/  LOP3.LUT R27, R3, 0x10, RZ, 0x3c, !PT ;  /* 0x00000010031b7812 */ /* 0x001fc600078e3cff */
[----:B------:R-:W4:Y:S04]  /*31a40*/  LDL.LU R19, [R1+0x4ec] ;  /* 0x0004ec0001137983 */ /* 0x000f280000300800 */
[----:B------:R-:W4:Y:S04]  /*31a50*/  LDL.LU R20, [R1+0x4e8] ;  /* 0x0004e80001147983 */ /* 0x000f280000300800 */
[----:B------:R-:W4:Y:S04]  /*31a60*/  LDL.LU R21, [R1+0x4e4] ;  /* 0x0004e40001157983 */ /* 0x000f280000300800 */
[----:B------:R-:W4:Y:S04]  /*31a70*/  LDL.LU R22, [R1+0x470] ;  /* 0x0004700001167983 */ /* 0x000f280000300800 */
[----:B---3--:R-:W-:Y:S04]  /*31a80*/  STS.U16 [R27+UR4+0xf200], R26 ;  /* 0x00f2001a1b007988 */ /* 0x008fe80008000404 */
[----:B------:R0:W-:Y:S04]  /*31a90*/  STL [R1+0x6128], R26 ;  /* 0x0061281a01007387 */ /* 0x0001e80000100800 */
[----:B------:R-:W-:Y:S04]  /*31aa0*/  STS.U16 [R27+UR4+0xf280], R25 ;  /* 0x00f280191b007988 */ /* 0x000fe80008000404 */
[----:B------:R-:W-:Y:S04]  /*31ab0*/  STS.U16 [R27+UR4+0xf300], R24 ;  /* 0x00f300181b007988 */ /* 0x000fe80008000404 */
[----:B------:R-:W-:Y:S04]  /*31ac0*/  STS.U16 [R27+UR4+0xf380], R23 ;  /* 0x00f380171b007988 */ /* 0x000fe80008000404 */
[----:B0-----:R-:W3:Y:S04]  /*31ad0*/  LDL.LU R26, [R1+0xee4] ;  /* 0x000ee400011a7983 */ /* 0x001ee80000300800 */
[----:B------:R0:W-:Y:S04]  /*31ae0*/  STL [R1+0x612c], R3 ;  /* 0x00612c0301007387 */ /* 0x0001e80000100800 */
[----:B0-----:R-:W2:Y:S04]  /*31af0*/  LDL.LU R3, [R1+0xee8] ;  /* 0x000ee80001037983 */ /* 0x001ea80000300800 */
[----:B------:R0:W-:Y:S04]  /*31b00*/  STL [R1+0x6130], R25 ;  /* 0x0061301901007387 */ /* 0x0001e80000100800 */
[----:B0-----:R-:W4:Y:S04]  /*31b10*/  LDL.LU R25, [R1+0xf68] ;  /* 0x000f680001197983 */ /* 0x001f280000300800 */
[----:B------:R0:W-:Y:S04]  /*31b20*/  STL [R1+0x6134], R24 ;  /* 0x0061341801007387 */ /* 0x0001e80000100800 */
[----:B0-----:R-:W3:Y:S04]  /*31b30*/  LDL.LU R24, [R1+0xf6c] ;  /* 0x000f6c0001187983 */ /* 0x001ee80000300800 */
[----:B------:R-:W2:Y:S04]  /*31b40*/  LDL.LU R27, [R1+0x61c8] ;  /* 0x0061c800011b7983 */ /* 0x000ea80000300800 */
[----:B------:R0:W-:Y:S04]  /*31b50*/  STL [R1+0x6138], R23 ;  /* 0x0061381701007387 */ /* 0x0001e80000100800 */
[----:B0-----:R-:W4:Y:S04]  /*31b60*/  LDL.LU R23, [R1+0xf70] ;  /* 0x000f700001177983 */ /* 0x001f280000300800 */
[----:B--2---:R0:W-:Y:S04]  /*31b70*/  STS.U16 [R0+UR4+0x400], R27 ;  /* 0x0004001b00007988 */ /* 0x0041e80008000404 */
[----:B0-----:R-:W2:Y:S04]  /*31b80*/  LDL.LU R27, [R1+0x61c4] ;  /* 0x0061c400011b7983 */ /* 0x001ea80000300800 */
[----:B----4-:R-:W-:Y:S04]  /*31b90*/  STS.U16 [R0+UR4+0x480], R23 ;  /* 0x0004801700007988 */ /* 0x010fe80008000404 */
[----:B---3--:R-:W-:Y:S04]  /*31ba0*/  STS.U16 [R0+UR4+0x500], R24 ;  /* 0x0005001800007988 */ /* 0x008fe80008000404 */
        /* <DEDUP_REMOVED lines=70> */
[----:B0-----:R-:W4:Y:S04]  /*32010*/  LDL.LU R19, [R1+0x61b4] ;  /* 0x0061b40001137983 */ /* 0x001f280000300800 */
[----:B-1----:R-:W4:Y:S04]  /*32020*/  LDL.LU R20, [R1+0x61b0] ;  /* 0x0061b00001147983 */ /* 0x002f280000300800 */
[----:B--2---:R-:W2:Y:S04]  /*32030*/  LDL.LU R21, [R1+0x61ac] ;  /* 0x0061ac0001157983 */ /* 0x004ea80000300800 */
[----:B---3--:R-:W3:Y:S04]  /*32040*/  LDL.LU R22, [R1+0x61a8] ;  /* 0x0061a80001167983 */ /* 0x008ee80000300800 */
        /* <DEDUP_REMOVED lines=24> */
[----:B---3--:R-:W-:Y:S04]  /*321d0*/  STS.U16 [R0+UR4+0xf400], R22 ;  /* 0x00f4001600007988 */ /* 0x008fe80008000404 */
[----:B------:R-:W-:Y:S04]  /*321e0*/  STL [R1+0x613c], R22 ;  /* 0x00613c1601007387 */ /* 0x000fe80000100800 */
[----:B--2---:R-:W-:Y:S04]  /*321f0*/  STS.U16 [R0+UR4+0xf480], R21 ;  /* 0x00f4801500007988 */ /* 0x004fe80008000404 */
[----:B------:R-:W-:Y:S04]  /*32200*/  STL [R1+0x6140], R21 ;  /* 0x0061401501007387 */ /* 0x000fe80000100800 */
[----:B----4-:R-:W-:Y:S04]  /*32210*/  STS.U16 [R0+UR4+0xf500], R20 ;  /* 0x00f5001400007988 */ /* 0x010fe80008000404 */
[----:B------:R0:W-:Y:S04]  /*32220*/  STL [R1+0x6144], R20 ;  /* 0x0061441401007387 */ /* 0x0001e80000100800 */
[----:B0-----:R-:W2:Y:S01]  /*32230*/  LDL.LU R20, [R1+0xf58] ;  /* 0x000f580001147983 */ /* 0x001ea20000300800 */
[----:B------:R-:W0:Y:S03]  /*32240*/  S2R R18, SR_TID.X ;  /* 0x0000000000127919 */ /* 0x000e260000002100 */
[----:B------:R-:W-:Y:S04]  /*32250*/  STS.U16 [R0+UR4+0xf580], R19 ;  /* 0x00f5801300007988 */ /* 0x000fe80008000404 */
[----:B--2---:R1:W-:Y:S04]  /*32260*/  STL [R1+0x61a4], R20 ;  /* 0x0061a41401007387 */ /* 0x0043e80000100800 */
[----:B-1----:R-:W2:Y:S04]  /*32270*/  LDL.LU R20, [R1+0xf64] ;  /* 0x000f640001147983 */ /* 0x002ea80000300800 */
        /* <DEDUP_REMOVED lines=20> */
[----:B------:R-:W4:Y:S01]  /*323c0*/  LDL.LU R9, [R1+0x614] ;  /* 0x0006140001097983 */ /* 0x000f220000300800 */
[----:B------:R-:W-:-:S03]  /*323d0*/  IMAD.SHL.U32 R3, R18, 0x2, RZ ;  /* 0x0000000212037824 */ /* 0x000fc600078e00ff */
[----:B------:R-:W4:Y:S04]  /*323e0*/  LDL.LU R10, [R1+0x4e0] ;  /* 0x0004e000010a7983 */ /* 0x000f280000300800 */
[----:B------:R-:W4:Y:S04]  /*323f0*/  LDL.LU R12, [R1+0x4dc] ;  /* 0x0004dc00010c7983 */ /* 0x000f280000300800 */
[----:B------:R-:W4:Y:S04]  /*32400*/  LDL.LU R16, [R1+0x4d8] ;  /* 0x0004d80001107983 */ /* 0x000f280000300800 */
[----:B------:R-:W4:Y:S04]  /*32410*/  LDL.LU R17, [R1+0x4d4] ;  /* 0x0004d40001117983 */ /* 0x000f280000300800 */
[----:B------:R-:W4:Y:S01]  /*32420*/  LDL.LU R18, [R1+0x460] ;  /* 0x0004600001127983 */ /* 0x000f220000300800 */
[----:B------:R-:W-:-:S03]  /*32430*/  LOP3.LUT R3, R3, 0x30, RZ, 0x3c, !PT ;  /* 0x0000003003037812 */ /* 0x000fc600078e3cff */
[----:B------:R0:W-:Y:S04]  /*32440*/  STL [R1+0x6148], R19 ;  /* 0x0061481301007387 */ /* 0x0001e80000100800 */
[----:B0-----:R-:W3:Y:S04]  /*32450*/  LDL.LU R19, [R1+0xf5c] ;  /* 0x000f5c0001137983 */ /* 0x001ee80000300800 */
[----:B------:R-:W-:Y:S04]  /*32460*/  STL [R1+0x5fdc], R0 ;  /* 0x005fdc0001007387 */ /* 0x000fe80000100800 */
[----:B------:R0:W-:Y:S04]  /*32470*/  STL [R1+0x614c], R0 ;  /* 0x00614c0001007387 */ /* 0x0001e80000100800 */
[----:B0-----:R-:W4:Y:S04]  /*32480*/  LDL.LU R0, [R1+0xf60] ;  /* 0x000f600001007983 */ /* 0x001f280000300800 */
[----:B--2---:R0:W-:Y:S04]  /*32490*/  STS.U16 [R3+UR4+0x600], R20 ;  /* 0x0006001403007988 */ /* 0x0041e80008000404 */
[----:B0-----:R-:W2:Y:S04]  /*324a0*/  LDL.LU R20, [R1+0x61a4] ;  /* 0x0061a40001147983 */ /* 0x001ea80000300800 */
[----:B----4-:R-:W-:Y:S04]  /*324b0*/  STS.U16 [R3+UR4+0x680], R0 ;  /* 0x0006800003007988 */ /* 0x010fe80008000404 */
[----:B---3--:R-:W-:Y:S04]  /*324c0*/  STS.U16 [R3+UR4+0x700], R19 ;  /* 0x0007001303007988 */ /* 0x008fe80008000404 */
        /* <DEDUP_REMOVED lines=71> */
[----:B0-----:R-:W4:Y:S04]  /*32940*/  LDL.LU R11, [R1+0x6194] ;  /* 0x00619400010b7983 */ /* 0x001f280000300800 */
[----:B-1----:R-:W4:Y:S04]  /*32950*/  LDL.LU R12, [R1+0x6190] ;  /* 0x00619000010c7983 */ /* 0x002f280000300800 */
[----:B--2---:R-:W2:Y:S04]  /*32960*/  LDL.LU R16, [R1+0x618c] ;  /* 0x00618c0001107983 */ /* 0x004ea80000300800 */
[----:B---3--:R-:W3:Y:S04]  /*32970*/  LDL.LU R17, [R1+0x6188] ;  /* 0x0061880001117983 */ /* 0x008ee80000300800 */
[----:B----4-:R-:W4:Y:S04]  /*32980*/  LDL.LU R18, [R1+0x6184] ;  /* 0x0061840001127983 */ /* 0x010f280000300800 */
[----:B------:R0:W-:Y:S04]  /*32990*/  STS.U16 [R3+UR4+0x9680], R0 ;  /* 0x0096800003007988 */ /* 0x0001e80008000404 */
[----:B------:R1:W-:Y:S04]  /*329a0*/  STS.U16 [R3+UR4+0x9700], R19 ;  /* 0x0097001303007988 */ /* 0x0003e80008000404 */
[----:B------:R1:W-:Y:S04]  /*329b0*/  STS.U16 [R3+UR4+0x9780], R20 ;  /* 0x0097801403007988 */ /* 0x0003e80008000404 */
[----:B------:R1:W-:Y:S04]  /*329c0*/  STS.U16 [R3+UR4+0xa600], R21 ;  /* 0x00a6001503007988 */ /* 0x0003e80008000404 */
[----:B------:R1:W-:Y:S04]  /*329d0*/  STS.U16 [R3+UR4+0xa680], R22 ;  /* 0x00a6801603007988 */ /* 0x0003e80008000404 */
[----:B------:R1:W-:Y:S04]  /*329e0*/  STS.U16 [R3+UR4+0xa700], R23 ;  /* 0x00a7001703007988 */ /* 0x0003e80008000404 */
[----:B------:R1:W-:Y:S04]  /*329f0*/  STS.U16 [R3+UR4+0xa780], R24 ;  /* 0x00a7801803007988 */ /* 0x0003e80008000404 */
[----:B------:R-:W-:Y:S04]  /*32a00*/  STS.U16 [R3+UR4+0xb600], R25 ;  /* 0x00b6001903007988 */ /* 0x000fe80008000404 */
[----:B------:R-:W-:Y:S04]  /*32a10*/  STS.U16 [R3+UR4+0xb680], R26 ;  /* 0x00b6801a03007988 */ /* 0x000fe80008000404 */
[----:B------:R-:W-:Y:S04]  /*32a20*/  STS.U16 [R3+UR4+0xb700], R27 ;  /* 0x00b7001b03007988 */ /* 0x000fe80008000404 */
[----:B------:R-:W-:Y:S04]  /*32a30*/  STS.U16 [R3+UR4+0xb780], R28 ;  /* 0x00b7801c03007988 */ /* 0x000fe80008000404 */
[----:B------:R-:W-:Y:S04]  /*32a40*/  STS.U16 [R3+UR4+0xc600], R29 ;  /* 0x00c6001d03007988 */ /* 0x000fe80008000404 */
[----:B------:R-:W-:Y:S04]  /*32a50*/  STS.U16 [R3+UR4+0xc680], R13 ;  /* 0x00c6800d03007988 */ /* 0x000fe80008000404 */
[----:B------:R-:W-:Y:S04]  /*32a60*/  STS.U16 [R3+UR4+0xc700], R14 ;  /* 0x00c7000e03007988 */ /* 0x000fe80008000404 */
[----:B0-----:R-:W2:Y:S04]  /*32a70*/  LDL.LU R0, [R1+0xf50] ;  /* 0x000f500001007983 */ /* 0x001ea80000300800 */
[----:B------:R-:W-:Y:S04]  /*32a80*/  STS.U16 [R3+UR4+0xc780], R15 ;  /* 0x00c7800f03007988 */ /* 0x000fe80008000404 */
[----:B-1----:R-:W2:Y:S04]  /*32a90*/  LDL.LU R19, [R1+0xf4c] ;  /* 0x000f4c0001137983 */ /* 0x002ea80000300800 */
[----:B------:R0:W-:Y:S04]  /*32aa0*/  STS.U16 [R3+UR4+0xd600], R2 ;  /* 0x00d6000203007988 */ /* 0x0001e80008000404 */
[----:B------:R-:W2:Y:S04]  /*32ab0*/  LDL.LU R20, [R1+0xf44] ;  /* 0x000f440001147983 */ /* 0x000ea80000300800 */
[----:B------:R-:W-:Y:S04]  /*32ac0*/  STS.U16 [R3+UR4+0xd680], R4 ;  /* 0x00d6800403007988 */ /* 0x000fe80008000404 */
[----:B------:R-:W2:Y:S04]  /*32ad0*/  LDL.LU R21, [R1+0xec8] ;  /* 0x000ec80001157983 */ /* 0x000ea80000300800 */
[----:B------:R-:W-:Y:S04]  /*32ae0*/  STS.U16 [R3+UR4+0xd700], R5 ;  /* 0x00d7000503007988 */ /* 0x000fe80008000404 */
[----:B------:R-:W2:Y:S04]  /*32af0*/  LDL.LU R22, [R1+0xec4] ;  /* 0x000ec40001167983 */ /* 0x000ea80000300800 */
[----:B------:R1:W-:Y:S04]  /*32b00*/  STS.U16 [R3+UR4+0xd780], R6 ;  /* 0x00d7800603007988 */ /* 0x0003e80008000404 */
[----:B------:R-:W2:Y:S04]  /*32b10*/  LDL.LU R23, [R1+0xebc] ;  /* 0x000ebc0001177983 */ /* 0x000ea80000300800 */
[----:B------:R1:W-:Y:S04]  /*32b20*/  STS.U16 [R3+UR4+0xe600], R7 ;  /* 0x00e6000703007988 */ /* 0x0003e80008000404 */
[----:B------:R-:W2:Y:S04]  /*32b30*/  LDL.LU R24, [R1+0xeb4] ;  /* 0x000eb40001187983 */ /* 0x000ea80000300800 */
[----:B------:R-:W-:Y:S04]  /*32b40*/  STS.U16 [R3+UR4+0xe680], R8 ;  /* 0x00e6800803007988 */ /* 0x000fe80008000404 */
[----:B0-----:R-:W2:Y:S04]  /*32b50*/  LDL.LU R2, [R1+0xe38] ;  /* 0x000e380001027983 */ /* 0x001ea80000300800 */
[----:B------:R-:W-:Y:S04]  /*32b60*/  STS.U16 [R3+UR4+0xe700], R9 ;  /* 0x00e7000903007988 */ /* 0x000fe80008000404 */
[----:B------:R-:W-:Y:S04]  /*32b70*/  STS.U16 [R3+UR4+0xe780], R10 ;  /* 0x00e7800a03007988 */ /* 0x000fe80008000404 */
[----:B-1----:R-:W2:Y:S04]  /*32b80*/  LDL.LU R6, [R1+0xe34] ;  /* 0x000e340001067983 */ /* 0x002ea80000300800 */
[----:B------:R-:W2:Y:S04]  /*32b90*/  LDL.LU R7, [R1+0xe2c] ;  /* 0x000e2c0001077983 */ /* 0x000ea80000300800 */
[----:B----4-:R-:W-:Y:S04]  /*32ba0*/  STS.U16 [R3+UR4+0xf600], R18 ;  /* 0x00f6001203007988 */ /* 0x010fe80008000404 */
[----:B------:R0:W-:Y:S04]  /*32bb0*/  STL [R1+0x6160], R18 ;  /* 0x0061601201007387 */ /* 0x0001e80000100800 */
[----:B0-----:R-:W4:Y:S04]  /*32bc0*/  LDL.LU R18, [R1+0xf54] ;  /* 0x000f540001127983 */ /* 0x001f280000300800 */
[----:B---3--:R-:W-:Y:S04]  /*32bd0*/  STS.U16 [R3+UR4+0xf680], R17 ;  /* 0x00f6801103007988 */ /* 0x008fe80008000404 */
[----:B------:R-:W-:Y:S04]  /*32be0*/  STL [R1+0x6164], R17 ;  /* 0x0061641101007387 */ /* 0x000fe80000100800 */
[----:B--2---:R-:W-:Y:S04]  /*32bf0*/  STS.U16 [R3+UR4+0xf700], R16 ;  /* 0x00f7001003007988 */ /* 0x004fe80008000404 */
[----:B------:R-:W-:Y:S04]  /*32c00*/  STL [R1+0x6168], R16 ;  /* 0x0061681001007387 */ /* 0x000fe80000100800 */
[----:B------:R0:W-:Y:S04]  /*32c10*/  STS.U16 [R3+UR4+0xf780], R12 ;  /* 0x00f7800c03007988 */ /* 0x0001e80008000404 */
[----:B------:R-:W2:Y:S04]  /*32c20*/  LDL.LU R25, [R1+0xe24] ;  /* 0x000e240001197983 */ /* 0x000ea80000300800 */
[----:B0-----:R-:W3:Y:S04]  /*32c30*/  LDL.LU R3, [R1+0xd74] ;  /* 0x000d740001037983 */ /* 0x001ee80000300800 */
[----:B------:R-:W3:Y:S04]  /*32c40*/  LDL.LU R26, [R1+0xd70] ;  /* 0x000d7000011a7983 */ /* 0x000ee80000300800 */
        /* <DEDUP_REMOVED lines=8> */
[----:B------:R-:W3:Y:S01]  /*32cd0*/  LDL.LU R8, [R1+0x604] ;  /* 0x0006040001087983 */ /* 0x000ee20000300800 */
[----:B------:R-:W-:-:S03]  /*32ce0*/  LOP3.LUT R17, R11, 0x3f, RZ, 0xc0, !PT ;  /* 0x0000003f0b117812 */ /* 0x000fc600078ec0ff */
[----:B------:R-:W3:Y:S04]  /*32cf0*/  LDL.LU R9, [R1+0x5fc] ;  /* 0x0005fc0001097983 */ /* 0x000ee80000300800 */
[----:B------:R-:W3:Y:S04]  /*32d00*/  LDL.LU R10, [R1+0x4d0] ;  /* 0x0004d000010a7983 */ /* 0x000ee80000300800 */
[----:B------:R-:W3:Y:S04]  /*32d10*/  LDL.LU R11, [R1+0x4cc] ;  /* 0x0004cc00010b7983 */ /* 0x000ee80000300800 */
[----:B------:R0:W-:Y:S02]  /*32d20*/  STL [R1+0x616c], R12 ;  /* 0x00616c0c01007387 */ /* 0x0001e40000100800 */
[----:B0-----:R-:W-:-:S05]  /*32d30*/  IMAD.SHL.U32 R12, R17, 0x2, RZ ;  /* 0x00000002110c7824 */ /* 0x001fca00078e00ff */
[----:B------:R-:W-:-:S05]  /*32d40*/  LOP3.LUT R12, R12, 0x40, RZ, 0x3c, !PT ;  /* 0x000000400c0c7812 */ /* 0x000fca00078e3cff */
        /* <DEDUP_REMOVED lines=10> */
[----:B0-----:R-:W4:Y:S04]  /*32df0*/  LDL.LU R6, [R1+0x4c4] ;  /* 0x0004c40001067983 */ /* 0x001f280000300800 */
[----:B------:R0:W-:Y:S04]  /*32e00*/  STS.U16 [R12+UR4+0x2900], R7 ;  /* 0x002900070c007988 */ /* 0x0001e80008000404 */
[----:B------:R-:W4:Y:S04]  /*32e10*/  LDL.LU R2, [R1+0x4bc] ;  /* 0x0004bc0001027983 */ /* 0x000f280000300800 */
[----:B0-----:R-:W4:Y:S04]  /*32e20*/  LDL.LU R7, [R1+0x360] ;  /* 0x0003600001077983 */ /* 0x001f280000300800 */
[----:B--2---:R-:W-:Y:S04]  /*32e30*/  STS.U16 [R12+UR4+0x2980], R25 ;  /* 0x002980190c007988 */ /* 0x004fe80008000404 */
[----:B---3--:R-:W-:Y:S04]  /*32e40*/  STS.U16 [R12+UR4+0x3800], R3 ;  /* 0x003800030c007988 */ /* 0x008fe80008000404 */
[----:B------:R-:W-:Y:S04]  /*32e50*/  STS.U16 [R12+UR4+0x3880], R26 ;  /* 0x0038801a0c007988 */ /* 0x000fe80008000404 */
[----:B------:R-:W-:Y:S04]  /*32e60*/  STS.U16 [R12+UR4+0x3900], R27 ;  /* 0x0039001b0c007988 */ /* 0x000fe80008000404 */
[----:B------:R-:W-:Y:S04]  /*32e70*/  STS.U16 [R12+UR4+0x3980], R28 ;  /* 0x0039801c0c007988 */ /* 0x000fe80008000404 */
[----:B------:R-:W-:Y:S04]  /*32e80*/  STS.U16 [R12+UR4+0x4800], R29 ;  /* 0x0048001d0c007988 */ /* 0x000fe80008000404 */
[----:B------:R-:W-:Y:S04]  /*32e90*/  STS.U16 [R12+UR4+0x4880], R13 ;  /* 0x0048800d0c007988 */ /* 0x000fe80008000404 */
[----:B------:R0:W-:Y:S04]  /*32ea0*/  STS.U16 [R12+UR4+0x4900], R14 ;  /* 0x0049000e0c007988 */ /* 0x0001e80008000404 */
[----:B------:R-:W-:Y:S04]  /*32eb0*/  STS.U16 [R12+UR4+0x4980], R15 ;  /* 0x0049800f0c007988 */ /* 0x000fe80008000404 */
[----:B------:R-:W-:Y:S04]  /*32ec0*/  STS.U16 [R12+UR4+0x5800], R4 ;  /* 0x005800040c007988 */ /* 0x000fe80008000404 */
[----:B------:R-:W-:Y:S04]  /*32ed0*/  STS.U16 [R12+UR4+0x5880], R5 ;  /* 0x005880050c007988 */ /* 0x000fe80008000404 */
[----:B------:R1:W-:Y:S04]  /*32ee0*/  STS.U16 [R12+UR4+0x5900], R8 ;  /* 0x005900080c007988 */ /* 0x0003e80008000404 */
[----:B------:R2:W-:Y:S04]  /*32ef0*/  STS.U16 [R12+UR4+0x5980], R9 ;  /* 0x005980090c007988 */ /* 0x0005e80008000404 */
[----:B------:R3:W-:Y:S04]  /*32f00*/  STS.U16 [R12+UR4+0x6800], R10 ;  /* 0x0068000a0c007988 */ /* 0x0007e80008000404 */
[----:B------:R3:W-:Y:S04]  /*32f10*/  STS.U16 [R12+UR4+0x6880], R11 ;  /* 0x0068800b0c007988 */ /* 0x0007e80008000404 */
[----:B0-----:R-:W4:Y:S04]  /*32f20*/  LDL.LU R14, [R1+0x35c] ;  /* 0x00035c00010e7983 */ /* 0x001f280000300800 */
[----:B-1----:R-:W4:Y:S04]  /*32f30*/  LDL.LU R8, [R1+0x358] ;  /* 0x0003580001087983 */ /* 0x002f280000300800 */
[----:B--2---:R-:W2:Y:S04]  /*32f40*/  LDL.LU R9, [R1+0x350] ;  /* 0x0003500001097983 */ /* 0x004ea80000300800 */
[----:B---3--:R-:W3:Y:S04]  /*32f50*/  LDL.LU R10, [R1+0x2e0] ;  /* 0x0002e000010a7983 */ /* 0x008ee80000300800 */
        /* <DEDUP_REMOVED lines=8> */
[----:B----4-:R0:W-:Y:S04]  /*32fe0*/  STS.U16 [R12+UR4+0x6900], R6 ;  /* 0x006900060c007988 */ /* 0x0101e80008000404 */
[----:B0-----:R-:W4:Y:S04]  /*32ff0*/  LDL.LU R6, [R1+0x1d8] ;  /* 0x0001d80001067983 */ /* 0x001f280000300800 */
        /* <DEDUP_REMOVED lines=17> */
[----:B------:R0:W-:Y:S04]  /*33110*/  STS.U16 [R12+UR4+0x7880], R14 ;  /* 0x0078800e0c007988 */ /* 0x0001e80008000404 */
[----:B------:R1:W-:Y:S04]  /*33120*/  STS.U16 [R12+UR4+0x7900], R8 ;  /* 0x007900080c007988 */ /* 0x0003e80008000404 */
[----:B--2---:R2:W-:Y:S04]  /*33130*/  STS.U16 [R12+UR4+0x7980], R9 ;  /* 0x007980090c007988 */ /* 0x0045e80008000404 */
[----:B---3--:R3:W-:Y:S04]  /*33140*/  STS.U16 [R12+UR4+0x8800], R10 ;  /* 0x0088000a0c007988 */ /* 0x0087e80008000404 */
[----:B------:R3:W-:Y:S04]  /*33150*/  STS.U16 [R12+UR4+0x8880], R11 ;  /* 0x0088800b0c007988 */ /* 0x0007e80008000404 */
[----:B------:R-:W-:Y:S04]  /*33160*/  STS.U16 [R12+UR4+0x8900], R16 ;  /* 0x008900100c007988 */ /* 0x000fe80008000404 */
[----:B------:R-:W-:Y:S04]  /*33170*/  STS.U16 [R12+UR4+0x8980], R17 ;  /* 0x008980110c007988 */ /* 0x000fe80008000404 */
[----:B------:R-:W-:Y:S04]  /*33180*/  STS.U16 [R12+UR4+0x9800], R18 ;  /* 0x009800120c007988 */ /* 0x000fe80008000404 */
[----:B------:R-:W-:Y:S04]  /*33190*/  STS.U16 [R12+UR4+0x9880], R0 ;  /* 0x009880000c007988 */ /* 0x000fe80008000404 */
[----:B0-----:R-:W4:Y:S04]  /*331a0*/  LDL.LU R14, [R1+0x6180] ;  /* 0x00618000010e7983 */ /* 0x001f280000300800 */
[----:B-1----:R-:W4:Y:S04]  /*331b0*/  LDL.LU R8, [R1+0x617c] ;  /* 0x00617c0001087983 */ /* 0x002f280000300800 */
[----:B--2---:R-:W2:Y:S04]  /*331c0*/  LDL.LU R9, [R1+0x6178] ;  /* 0x0061780001097983 */ /* 0x004ea80000300800 */
[----:B------:R-:W-:Y:S04]  /*331d0*/  STS.U16 [R12+UR4+0x9900], R19 ;  /* 0x009900130c007988 */ /* 0x000fe80008000404 */
[----:B---3--:R-:W3:Y:S04]  /*331e0*/  LDL.LU R10, [R1+0x6174] ;  /* 0x00617400010a7983 */ /* 0x008ee80000300800 */
[----:B------:R-:W2:Y:S04]  /*331f0*/  LDL.LU R11, [R1+0x6170] ;  /* 0x00617000010b7983 */ /* 0x000ea80000300800 */
[----:B------:R0:W-:Y:S04]  /*33200*/  STS.U16 [R12+UR4+0x9980], R4 ;  /* 0x009980040c007988 */ /* 0x0001e80008000404 */
[----:B------:R1:W-:Y:S04]  /*33210*/  STS.U16 [R12+UR4+0xa800], R5 ;  /* 0x00a800050c007988 */ /* 0x0003e80008000404 */
[----:B0-----:R-:W3:Y:S04]  /*33220*/  LDL.LU R4, [R1+0x1c] ;  /* 0x00001c0001047983 */ /* 0x001ee80000300800 */
[----:B-1----:R-:W2:Y:S04]  /*33230*/  LDL.LU R5, [R1+0x18] ;  /* 0x0000180001057983 */ /* 0x002ea80000300800 */
[----:B----4-:R0:W-:Y:S04]  /*33240*/  STS.U16 [R12+UR4+0xa880], R6 ;  /* 0x00a880060c007988 */ /* 0x0101e80008000404 */
[----:B------:R1:W-:Y:S04]  /*33250*/  STS.U16 [R12+UR4+0xa900], R20 ;  /* 0x00a900140c007988 */ /* 0x0003e80008000404 */
[----:B------:R4:W-:Y:S04]  /*33260*/  STS.U16 [R12+UR4+0xa980], R21 ;  /* 0x00a980150c007988 */ /* 0x0009e80008000404 */
[----:B------:R-:W-:Y:S04]  /*33270*/  STS.U16 [R12+UR4+0xb800], R22 ;  /* 0x00b800160c007988 */ /* 0x000fe80008000404 */
[----:B------:R-:W-:Y:S04]  /*33280*/  STS.U16 [R12+UR4+0xb880], R23 ;  /* 0x00b880170c007988 */ /* 0x000fe80008000404 */
[----:B------:R-:W-:Y:S04]  /*33290*/  STS.U16 [R12+UR4+0xb900], R24 ;  /* 0x00b900180c007988 */ /* 0x000fe80008000404 */
[----:B0-----:R-:W2:Y:S04]  /*332a0*/  LDL.LU R6, [R1+0x14] ;  /* 0x0000140001067983 */ /* 0x001ea80000300800 */
[----:B------:R-:W2:Y:S04]  /*332b0*/  LDL.LU R16, [R1+0xf3c] ;  /* 0x000f3c0001107983 */ /* 0x000ea80000300800 */
[----:B------:R-:W-:Y:S04]  /*332c0*/  STS.U16 [R12+UR4+0xb980], R25 ;  /* 0x00b980190c007988 */ /* 0x000fe80008000404 */
[----:B------:R-:W2:Y:S04]  /*332d0*/  LDL.LU R17, [R1+0xf34] ;  /* 0x000f340001117983 */ /* 0x000ea80000300800 */
[----:B------:R0:W-:Y:S04]  /*332e0*/  STS.U16 [R12+UR4+0xc800], R3 ;  /* 0x00c800030c007988 */ /* 0x0001e80008000404 */
[----:B------:R-:W2:Y:S04]  /*332f0*/  LDL.LU R18, [R1+0xf2c] ;  /* 0x000f2c0001127983 */ /* 0x000ea80000300800 */
[----:B------:R0:W-:Y:S04]  /*33300*/  STS.U16 [R12+UR4+0xc880], R26 ;  /* 0x00c8801a0c007988 */ /* 0x0001e80008000404 */
[----:B------:R-:W2:Y:S04]  /*33310*/  LDL.LU R19, [R1+0xf24] ;  /* 0x000f240001137983 */ /* 0x000ea80000300800 */
[----:B------:R0:W-:Y:S04]  /*33320*/  STS.U16 [R12+UR4+0xc900], R27 ;  /* 0x00c9001b0c007988 */ /* 0x0001e80008000404 */
[----:B-1----:R-:W2:Y:S04]  /*33330*/  LDL.LU R20, [R1+0xeac] ;  /* 0x000eac0001147983 */ /* 0x002ea80000300800 */
[----:B------:R1:W-:Y:S04]  /*33340*/  STS.U16 [R12+UR4+0xc980], R28 ;  /* 0x00c9801c0c007988 */ /* 0x0003e80008000404 */
[----:B----4-:R-:W4:Y:S04]  /*33350*/  LDL.LU R21, [R1+0xea4] ;  /* 0x000ea40001157983 */ /* 0x010f280000300800 */
[----:B------:R1:W-:Y:S04]  /*33360*/  STS.U16 [R12+UR4+0xd800], R29 ;  /* 0x00d8001d0c007988 */ /* 0x0003e80008000404 */
[----:B------:R-:W-:Y:S04]  /*33370*/  STS.U16 [R12+UR4+0xd880], R13 ;  /* 0x00d8800d0c007988 */ /* 0x000fe80008000404 */
[----:B0-----:R-:W4:Y:S04]  /*33380*/  LDL.LU R3, [R1+0xe9c] ;  /* 0x000e9c0001037983 */ /* 0x001f280000300800 */
[----:B------:R-:W4:Y:S04]  /*33390*/  LDL.LU R26, [R1+0xe94] ;  /* 0x000e9400011a7983 */ /* 0x000f280000300800 */
[----:B------:R-:W-:Y:S04]  /*333a0*/  STS.U16 [R12+UR4+0xd900], R15 ;  /* 0x00d9000f0c007988 */ /* 0x000fe80008000404 */
[----:B------:R-:W4:Y:S04]  /*333b0*/  LDL.LU R27, [R1+0xe1c] ;  /* 0x000e1c00011b7983 */ /* 0x000f280000300800 */
[----:B------:R-:W-:Y:S04]  /*333c0*/  STS.U16 [R12+UR4+0xd980], R2 ;  /* 0x00d980020c007988 */ /* 0x000fe80008000404 */
[----:B-1----:R-:W4:Y:S04]  /*333d0*/  LDL.LU R28, [R1+0xe14] ;  /* 0x000e1400011c7983 */ /* 0x002f280000300800 */
[----:B------:R0:W-:Y:S04]  /*333e0*/  STS.U16 [R12+UR4+0xe800], R7 ;  /* 0x00e800070c007988 */ /* 0x0001e80008000404 */
[----:B------:R-:W4:Y:S04]  /*333f0*/  LDL.LU R29, [R1+0xe0c] ;  /* 0x000e0c00011d7983 */ /* 0x000f280000300800 */
[----:B0-----:R-:W4:Y:S04]  /*33400*/  LDL.LU R7, [R1+0xe04] ;  /* 0x000e040001077983 */ /* 0x001f280000300800 */
        /* <DEDUP_REMOVED lines=8> */
[----:B------:R-:W4:Y:S04]  /*33490*/  LDL.LU R2, [R1+0x668] ;  /* 0x0006680001027983 */ /* 0x000f280000300800 */
[----:B---3--:R0:W-:Y:S04]  /*334a0*/  STS.U16 [R12+UR4+0xe880], R4 ;  /* 0x00e880040c007988 */ /* 0x0081e80008000404 */
[----:B--2---:R1:W-:Y:S04]  /*334b0*/  STS.U16 [R12+UR4+0xe900], R5 ;  /* 0x00e900050c007988 */ /* 0x0043e80008000404 */
[----:B0-----:R-:W2:Y:S04]  /*334c0*/  LDL.LU R4, [R1+0x660] ;  /* 0x0006600001047983 */ /* 0x001ea80000300800 */
[----:B-1----:R-:W3:Y:S04]  /*334d0*/  LDL.LU R5, [R1+0x5f4] ;  /* 0x0005f40001057983 */ /* 0x002ee80000300800 */
        /* <DEDUP_REMOVED lines=10> */
[----:B----4-:R-:W-:Y:S04]  /*33580*/  STS.U16 [R0+UR4+0x1a80], R21 ;  /* 0x001a801500007988 */ /* 0x010fe80008000404 */
[----:B0-----:R-:W4:Y:S04]  /*33590*/  LDL.LU R6, [R1+0x52c] ;  /* 0x00052c0001067983 */ /* 0x001f280000300800 */
        /* <DEDUP_REMOVED lines=9> */
[----:B------:R-:W-:Y:S04]  /*33630*/  STS.U16 [R0+UR4+0x3a80], R22 ;  /* 0x003a801600007988 */ /* 0x000fe80008000404 */
        /* <DEDUP_REMOVED lines=8> */
[----:B0-----:R-:W4:Y:S04]  /*336c0*/  LDL.LU R15, [R1+0x348] ;  /* 0x00034800010f7983 */ /* 0x001f280000300800 */
[----:B------:R0:W-:Y:S04]  /*336d0*/  STS.U16 [R0+UR4+0x4b00], R2 ;  /* 0x004b000200007988 */ /* 0x0001e80008000404 */
        /* <DEDUP_REMOVED lines=12> */
[----:B---3--:R1:W-:Y:S04]  /*337a0*/  STS.U16 [R0+UR4+0x5a00], R5 ;  /* 0x005a000500007988 */ /* 0x0083e80008000404 */
[----:B0-----:R-:W2:Y:S04]  /*337b0*/  LDL.LU R4, [R1+0x1b0] ;  /* 0x0001b00001047983 */ /* 0x001ea80000300800 */
[----:B-1----:R-:W3:Y:S04]  /*337c0*/  LDL.LU R5, [R1+0x1ac] ;  /* 0x0001ac0001057983 */ /* 0x002ee80000300800 */
[----:B----4-:R0:W-:Y:S04]  /*337d0*/  STS.U16 [R0+UR4+0x5a80], R6 ;  /* 0x005a800600007988 */ /* 0x0101e80008000404 */
[----:B0-----:R-:W4:Y:S04]  /*337e0*/  LDL.LU R6, [R1+0x1a8] ;  /* 0x0001a80001067983 */ /* 0x001f280000300800 */
[----:B------:R0:W-:Y:S04]  /*337f0*/  STS.U16 [R0+UR4+0x5b00], R7 ;  /* 0x005b000700007988 */ /* 0x0001e80008000404 */
[----:B0-----:R-:W4:Y:S04]  /*33800*/  LDL.LU R7, [R1+0x1a4] ;  /* 0x0001a40001077983 */ /* 0x001f280000300800 */
[----:B------:R0:W-:Y:S04]  /*33810*/  STS.U16 [R0+UR4+0x5b80], R3 ;  /* 0x005b800300007988 */ /* 0x0001e80008000404 */
[----:B------:R1:W-:Y:S04]  /*33820*/  STS.U16 [R0+UR4+0x6a00], R26 ;  /* 0x006a001a00007988 */ /* 0x0003e80008000404 */
[----:B------:R1:W-:Y:S04]  /*33830*/  STS.U16 [R0+UR4+0x6a80], R27 ;  /* 0x006a801b00007988 */ /* 0x0003e80008000404 */
[----:B------:R1:W-:Y:S04]  /*33840*/  STS.U16 [R0+UR4+0x6b00], R28 ;  /* 0x006b001c00007988 */ /* 0x0003e80008000404 */
[----:B------:R1:W-:Y:S04]  /*33850*/  STS.U16 [R0+UR4+0x6b80], R29 ;  /* 0x006b801d00007988 */ /* 0x0003e80008000404 */
[----:B------:R1:W-:Y:S04]  /*33860*/  STS.U16 [R0+UR4+0x7a00], R15 ;  /* 0x007a000f00007988 */ /* 0x0003e80008000404 */
[----:B------:R-:W4:Y:S04]  /*33870*/  LDL.LU R24, [R1+0x130] ;  /* 0x0001300001187983 */ /* 0x000f280000300800 */
[----:B------:R-:W4:Y:S04]  /*33880*/  LDL.LU R25, [R1+0x12c] ;  /* 0x00012c0001197983 */ /* 0x000f280000300800 */
[----:B0-----:R-:W4:Y:S04]  /*33890*/  LDL.LU R3, [R1+0x128] ;  /* 0x0001280001037983 */ /* 0x001f280000300800 */
[----:B------:R0:W-:Y:S04]  /*338a0*/  STS.U16 [R0+UR4+0x7a80], R2 ;  /* 0x007a800200007988 */ /* 0x0001e80008000404 */
[----:B------:R0:W-:Y:S04]  /*338b0*/  STS.U16 [R0+UR4+0x7b00], R12 ;  /* 0x007b000c00007988 */ /* 0x0001e80008000404 */
[----:B------:R0:W-:Y:S04]  /*338c0*/  STS.U16 [R0+UR4+0x7b80], R16 ;  /* 0x007b801000007988 */ /* 0x0001e80008000404 */
[----:B-1----:R-:W4:Y:S04]  /*338d0*/  LDL.LU R26, [R1+0x124] ;  /* 0x00012400011a7983 */ /* 0x002f280000300800 */
        /* <DEDUP_REMOVED lines=10> */
[----:B------:R-:W-:Y:S04]  /*33980*/  STS.U16 [R0+UR4+0x9a80], R22 ;  /* 0x009a801600007988 */ /* 0x000fe80008000404 */
[----:B------:R-:W4:Y:S04]  /*33990*/  LDL.LU R12, [R1+0x616c] ;  /* 0x00616c00010c7983 */ /* 0x000f280000300800 */
[----:B------:R-:W-:Y:S04]  /*339a0*/  STS.U16 [R0+UR4+0x9b00], R23 ;  /* 0x009b001700007988 */ /* 0x000fe80008000404 */
[----:B------:R-:W4:Y:S04]  /*339b0*/  LDL.LU R16, [R1+0x6168] ;  /* 0x0061680001107983 */ /* 0x000f280000300800 */
[----:B------:R0:W-:Y:S04]  /*339c0*/  STS.U16 [R0+UR4+0x9b80], R13 ;  /* 0x009b800d00007988 */ /* 0x0001e80008000404 */
[----:B--2---:R1:W-:Y:S04]  /*339d0*/  STS.U16 [R0+UR4+0xaa00], R4 ;  /* 0x00aa000400007988 */ /* 0x0043e80008000404 */
[----:B---3--:R2:W-:Y:S04]  /*339e0*/  STS.U16 [R0+UR4+0xaa80], R5 ;  /* 0x00aa800500007988 */ /* 0x0085e80008000404 */
[----:B0-----:R-:W3:Y:S04]  /*339f0*/  LDL.LU R13, [R1+0x6c] ;  /* 0x00006c00010d7983 */ /* 0x001ee80000300800 */
[----:B------:R-:W3:Y:S04]  /*33a00*/  LDL.LU R17, [R1+0x68] ;  /* 0x0000680001117983 */ /* 0x000ee80000300800 */
[----:B------:R-:W3:Y:S04]  /*33a10*/  LDL.LU R18, [R1+0x64] ;  /* 0x0000640001127983 */ /* 0x000ee80000300800 */
[----:B-1----:R-:W3:Y:S04]  /*33a20*/  LDL.LU R4, [R1+0x10] ;  /* 0x0000100001047983 */ /* 0x002ee80000300800 */
[----:B--2---:R-:W2:Y:S04]  /*33a30*/  LDL.LU R5, [R1+0xc] ;  /* 0x00000c0001057983 */ /* 0x004ea80000300800 */
[----:B----4-:R0:W-:Y:S04]  /*33a40*/  STS.U16 [R0+UR4+0xab00], R6 ;  /* 0x00ab000600007988 */ /* 0x0101e80008000404 */
[----:B0-----:R-:W4:Y:S04]  /*33a50*/  LDL.LU R6, [R1+0x8] ;  /* 0x0000080001067983 */ /* 0x001f280000300800 */
[----:B------:R0:W-:Y:S04]  /*33a60*/  STS.U16 [R0+UR4+0xab80], R7 ;  /* 0x00ab800700007988 */ /* 0x0001e80008000404 */
[----:B0-----:R-:W4:Y:S04]  /*33a70*/  LDL.LU R7, [R1+0x4] ;  /* 0x0000040001077983 */ /* 0x001f280000300800 */
[----:B------:R-:W4:Y:S04]  /*33a80*/  LDL.LU R19, [R1+0xf1c] ;  /* 0x000f1c0001137983 */ /* 0x000f280000300800 */
[----:B------:R-:W4:Y:S04]  /*33a90*/  LDL.LU R20, [R1+0xf0c] ;  /* 0x000f0c0001147983 */ /* 0x000f280000300800 */
[----:B------:R-:W4:Y:S04]  /*33aa0*/  LDL.LU R21, [R1+0xe8c] ;  /* 0x000e8c0001157983 */ /* 0x000f280000300800 */
[----:B------:R0:W-:Y:S04]  /*33ab0*/  STS.U16 [R0+UR4+0xba00], R24 ;  /* 0x00ba001800007988 */ /* 0x0001e80008000404 */
[----:B------:R-:W4:Y:S04]  /*33ac0*/  LDL.LU R22, [R1+0xe84] ;  /* 0x000e840001167983 */ /* 0x000f280000300800 */
[----:B------:R1:W-:Y:S04]  /*33ad0*/  STS.U16 [R0+UR4+0xba80], R25 ;  /* 0x00ba801900007988 */ /* 0x0003e80008000404 */
[----:B------:R-:W4:Y:S04]  /*33ae0*/  LDL.LU R23, [R1+0xe80] ;  /* 0x000e800001177983 */ /* 0x000f280000300800 */
[----:B------:R1:W-:Y:S04]  /*33af0*/  STS.U16 [R0+UR4+0xbb00], R3 ;  /* 0x00bb000300007988 */ /* 0x0003e80008000404 */
[----:B------:R1:W-:Y:S04]  /*33b00*/  STS.U16 [R0+UR4+0xbb80], R26 ;  /* 0x00bb801a00007988 */ /* 0x0003e80008000404 */
[----:B------:R1:W-:Y:S04]  /*33b10*/  STS.U16 [R0+UR4+0xca00], R27 ;  /* 0x00ca001b00007988 */ /* 0x0003e80008000404 */
[----:B------:R1:W-:Y:S04]  /*33b20*/  STS.U16 [R0+UR4+0xca80], R28 ;  /* 0x00ca801c00007988 */ /* 0x0003e80008000404 */
[----:B0-----:R-:W4:Y:S04]  /*33b30*/  LDL.LU R24, [R1+0xe7c] ;  /* 0x000e7c0001187983 */ /* 0x001f280000300800 */
[----:B-1----:R-:W4:Y:S04]  /*33b40*/  LDL.LU R25, [R1+0xdfc] ;  /* 0x000dfc0001197983 */ /* 0x002f280000300800 */
[----:B------:R0:W-:Y:S04]  /*33b50*/  STS.U16 [R0+UR4+0xcb00], R29 ;  /* 0x00cb001d00007988 */ /* 0x0001e80008000404 */
[----:B------:R-:W4:Y:S04]  /*33b60*/  LDL.LU R3, [R1+0xdf4] ;  /* 0x000df40001037983 */ /* 0x000f280000300800 */
[----:B------:R-:W4:Y:S04]  /*33b70*/  LDL.LU R26, [R1+0xdf0] ;  /* 0x000df000011a7983 */ /* 0x000f280000300800 */
[----:B------:R-:W4:Y:S04]  /*33b80*/  LDL.LU R27, [R1+0xdec] ;  /* 0x000dec00011b7983 */ /* 0x000f280000300800 */
[----:B------:R-:W-:Y:S04]  /*33b90*/  STS.U16 [R0+UR4+0xcb80], R15 ;  /* 0x00cb800f00007988 */ /* 0x000fe80008000404 */
[----:B------:R-:W4:Y:S04]  /*33ba0*/  LDL.LU R28, [R1+0xd38] ;  /* 0x000d3800011c7983 */ /* 0x000f280000300800 */
[----:B------:R1:W-:Y:S04]  /*33bb0*/  STS.U16 [R0+UR4+0xda00], R2 ;  /* 0x00da000200007988 */ /* 0x0003e80008000404 */
[----:B0-----:R-:W4:Y:S04]  /*33bc0*/  LDL.LU R29, [R1+0xd30] ;  /* 0x000d3000011d7983 */ /* 0x001f280000300800 */
[----:B---3--:R0:W-:Y:S04]  /*33bd0*/  STS.U16 [R0+UR4+0xda80], R13 ;  /* 0x00da800d00007988 */ /* 0x0081e80008000404 */
[----:B-1----:R-:W3:Y:S04]  /*33be0*/  LDL.LU R2, [R1+0xd2c] ;  /* 0x000d2c0001027983 */ /* 0x002ee80000300800 */
[----:B------:R-:W3:Y:S04]  /*33bf0*/  LDL.LU R15, [R1+0x658] ;  /* 0x00065800010f7983 */ /* 0x000ee80000300800 */
[----:B------:R1:W-:Y:S04]  /*33c00*/  STS.U16 [R0+UR4+0xdb00], R17 ;  /* 0x00db001100007988 */ /* 0x0003e80008000404 */
[----:B------:R1:W-:Y:S04]  /*33c10*/  STS.U16 [R0+UR4+0xdb80], R18 ;  /* 0x00db801200007988 */ /* 0x0003e80008000404 */
[----:B------:R1:W-:Y:S04]  /*33c20*/  STS.U16 [R0+UR4+0xea00], R4 ;  /* 0x00ea000400007988 */ /* 0x0003e80008000404 */
[----:B--2---:R2:W-:Y:S04]  /*33c30*/  STS.U16 [R0+UR4+0xea80], R5 ;  /* 0x00ea800500007988 */ /* 0x0045e80008000404 */
[----:B0-----:R-:W3:Y:S04]  /*33c40*/  LDL.LU R13, [R1+0xd28] ;  /* 0x000d2800010d7983 */ /* 0x001ee80000300800 */
[----:B-1----:R-:W3:Y:S04]  /*33c50*/  LDL.LU R17, [R1+0x6164] ;  /* 0x0061640001117983 */ /* 0x002ee80000300800 */
[----:B------:R-:W3:Y:S04]  /*33c60*/  LDL.LU R18, [R1+0x6160] ;  /* 0x0061600001127983 */ /* 0x000ee80000300800 */
[----:B------:R-:W3:Y:S04]  /*33c70*/  LDL.LU R4, [R1+0x615c] ;  /* 0x00615c0001047983 */ /* 0x000ee80000300800 */
[----:B--2---:R-:W2:Y:S04]  /*33c80*/  LDL.LU R5, [R1+0x6158] ;  /* 0x0061580001057983 */ /* 0x004ea80000300800 */
[----:B----4-:R0:W-:Y:S04]  /*33c90*/  STS.U16 [R0+UR4+0xeb00], R6 ;  /* 0x00eb000600007988 */ /* 0x0101e80008000404 */
[----:B0-----:R-:W4:Y:S04]  /*33ca0*/  LDL.LU R6, [R1+0x6154] ;  /* 0x0061540001067983 */ /* 0x001f280000300800 */
[----:B------:R0:W-:Y:S04]  /*33cb0*/  STS.U16 [R0+UR4+0xeb80], R7 ;  /* 0x00eb800700007988 */ /* 0x0001e80008000404 */
[----:B0-----:R-:W3:Y:S01]  /*33cc0*/  LDL.LU R7, [R1+0x6150] ;  /* 0x0061500001077983 */ /* 0x001ee20000300800 */
[----:B------:R-:W-:-:S03]  /*33cd0*/  IMAD.SHL.U32 R14, R14, 0x2, RZ ;  /* 0x000000020e0e7824 */ /* 0x000fc600078e00ff */
[----:B---3--:R-:W-:Y:S04]  /*33ce0*/  STS.U16 [R0+UR4+0xfa00], R7 ;  /* 0x00fa000700007988 */ /* 0x008fe80008000404 */
[----:B----4-:R-:W-:Y:S04]  /*33cf0*/  STS.U16 [R0+UR4+0xfa80], R6 ;  /* 0x00fa800600007988 */ /* 0x010fe80008000404 */
[----:B--2---:R0:W-:Y:S04]  /*33d00*/  STS.U16 [R0+UR4+0xfb00], R5 ;  /* 0x00fb000500007988 */ /* 0x0041e80008000404 */
[----:B------:R1:W-:Y:S04]  /*33d10*/  STS.U16 [R0+UR4+0xfb80], R4 ;  /* 0x00fb800400007988 */ /* 0x0003e80008000404 */
[----:B0-----:R-:W2:Y:S04]  /*33d20*/  LDL.LU R5, [R1+0xf10] ;  /* 0x000f100001057983 */ /* 0x001ea80000300800 */
[----:B-1----:R-:W3:Y:S04]  /*33d30*/  LDL.LU R0, [R1+0x614c] ;  /* 0x00614c0001007983 */ /* 0x002ee80000300800 */
[----:B------:R-:W4:Y:S01]  /*33d40*/  LDL.LU R4, [R1+0xf14] ;  /* 0x000f140001047983 */ /* 0x000f220000300800 */
[----:B------:R-:W-:-:S05]  /*33d50*/  LOP3.LUT R14, R14, 0x60, RZ, 0x3c, !PT ;  /* 0x000000600e0e7812 */ /* 0x000fca00078e3cff */
[----:B------:R0:W-:Y:S04]  /*33d60*/  STS.U16 [R14+UR4+0xc00], R19 ;  /* 0x000c00130e007988 */ /* 0x0001e80008000404 */
[----:B0-----:R-:W3:Y:S04]  /*33d70*/  LDL.LU R19, [R1+0x6148] ;  /* 0x0061480001137983 */ /* 0x001ee80000300800 */
[----:B----4-:R0:W-:Y:S04]  /*33d80*/  STS.U16 [R14+UR4+0xc80], R4 ;  /* 0x000c80040e007988 */ /* 0x0101e80008000404 */
[----:B--2---:R1:W-:Y:S04]  /*33d90*/  STS.U16 [R14+UR4+0xd00], R5 ;  /* 0x000d00050e007988 */ /* 0x0043e80008000404 */
[----:B------:R2:W-:Y:S04]  /*33da0*/  STS.U16 [R14+UR4+0xd80], R20 ;  /* 0x000d80140e007988 */ /* 0x0005e80008000404 */
[----:B------:R4:W-:Y:S04]  /*33db0*/  STS.U16 [R14+UR4+0x1c00], R21 ;  /* 0x001c00150e007988 */ /* 0x0009e80008000404 */
[----:B------:R3:W-:Y:S04]  /*33dc0*/  STS.U16 [R14+UR4+0x1c80], R22 ;  /* 0x001c80160e007988 */ /* 0x0007e80008000404 */
[----:B------:R3:W-:Y:S04]  /*33dd0*/  STS.U16 [R14+UR4+0x1d00], R23 ;  /* 0x001d00170e007988 */ /* 0x0007e80008000404 */
[----:B------:R3:W-:Y:S04]  /*33de0*/  STS.U16 [R14+UR4+0x1d80], R24 ;  /* 0x001d80180e007988 */ /* 0x0007e80008000404 */
[----:B0-----:R-:W3:Y:S04]  /*33df0*/  LDL R4, [R1+0x1478] ;  /* 0x0014780001047983 */ /* 0x001ee80000100800 */
[----:B-1----:R-:W3:Y:S04]  /*33e00*/  LDL R5, [R1+0x1474] ;  /* 0x0014740001057983 */ /* 0x002ee80000100800 */
[----:B--2---:R-:W2:Y:S04]  /*33e10*/  LDL.LU R20, [R1+0x6144] ;  /* 0x0061440001147983 */ /* 0x004ea80000300800 */
[----:B----4-:R-:W4:Y:S04]  /*33e20*/  LDL.LU R21, [R1+0x6140] ;  /* 0x0061400001157983 */ /* 0x010f280000300800 */
[----:B---3--:R-:W3:Y:S04]  /*33e30*/  LDL.LU R22, [R1+0x613c] ;  /* 0x00613c0001167983 */ /* 0x008ee80000300800 */
[----:B------:R-:W3:Y:S04]  /*33e40*/  LDL.LU R23, [R1+0x6138] ;  /* 0x0061380001177983 */ /* 0x000ee80000300800 */
[----:B------:R-:W2:Y:S04]  /*33e50*/  LDL.LU R24, [R1+0x6134] ;  /* 0x0061340001187983 */ /* 0x000ea80000300800 */
[----:B------:R0:W-:Y:S04]  /*33e60*/  STS.U16 [R14+UR4+0x2c00], R25 ;  /* 0x002c00190e007988 */ /* 0x0001e80008000404 */
[----:B------:R1:W-:Y:S04]  /*33e70*/  STS.U16 [R14+UR4+0x2c80], R3 ;  /* 0x002c80030e007988 */ /* 0x0003e80008000404 */
[----:B------:R1:W-:Y:S04]  /*33e80*/  STS.U16 [R14+UR4+0x2d00], R26 ;  /* 0x002d001a0e007988 */ /* 0x0003e80008000404 */
[----:B------:R1:W-:Y:S04]  /*33e90*/  STS.U16 [R14+UR4+0x2d80], R27 ;  /* 0x002d801b0e007988 */ /* 0x0003e80008000404 */
[----:B------:R1:W-:Y:S04]  /*33ea0*/  STS.U16 [R14+UR4+0x3c00], R28 ;  /* 0x003c001c0e007988 */ /* 0x0003e80008000404 */
[----:B------:R1:W-:Y:S04]  /*33eb0*/  STS.U16 [R14+UR4+0x3c80], R29 ;  /* 0x003c801d0e007988 */ /* 0x0003e80008000404 */
[----:B0-----:R-:W4:Y:S04]  /*33ec0*/  LDL.LU R25, [R1+0x6130] ;  /* 0x0061300001197983 */ /* 0x001f280000300800 */
[----:B-1----:R-:W3:Y:S04]  /*33ed0*/  LDL.LU R3, [R1+0x612c] ;  /* 0x00612c0001037983 */ /* 0x002ee80000300800 */
[----:B------:R-:W2:Y:S04]  /*33ee0*/  LDL.LU R26, [R1+0x6128] ;  /* 0x00612800011a7983 */ /* 0x000ea80000300800 */
[----:B------:R-:W4:Y:S04]  /*33ef0*/  LDL.LU R27, [R1+0x6124] ;  /* 0x00612400011b7983 */ /* 0x000f280000300800 */
[----:B------:R-:W2:Y:S04]  /*33f00*/  LDL.LU R28, [R1+0x6120] ;  /* 0x00612000011c7983 */ /* 0x000ea80000300800 */
[----:B------:R-:W4:Y:S04]  /*33f10*/  LDL.LU R29, [R1+0x611c] ;  /* 0x00611c00011d7983 */ /* 0x000f280000300800 */
[----:B------:R0:W-:Y:S04]  /*33f20*/  STS.U16 [R14+UR4+0x3d00], R2 ;  /* 0x003d00020e007988 */ /* 0x0001e80008000404 */
[----:B0-----:R-:W3:Y:S02]  /*33f30*/  LDL.LU R2, [R1+0x6118] ;  /* 0x0061180001027983 */ /* 0x001ee40000300800 */
[----:B---3--:R-:W-:-:S06]  /*33f40*/  PRMT R2, RZ, 0x7610, R2 ;  /* 0x00007610ff027816 */ /* 0x008fcc0000000002 */
[----:B------:R-:W3:Y:S04]  /*33f50*/  @!P0 LDG.E.U16 R2, desc[UR6][R4.64] ;  /* 0x0000000604028981 */ /* 0x000ee8000c1e1500 */
[----:B------:R0:W-:Y:S04]  /*33f60*/  STS.U16 [R14+UR4+0x3d80], R13 ;  /* 0x003d800d0e007988 */ /* 0x0001e80008000404 */
[----:B------:R1:W-:Y:S04]  /*33f70*/  STS.U16 [R14+UR4+0x4c00], R15 ;  /* 0x004c000f0e007988 */ /* 0x0003e80008000404 */
[----:B0-----:R-:W2:Y:S04]  /*33f80*/  LDL.LU R13, [R1+0x6114] ;  /* 0x00611400010d7983 */ /* 0x001ea80000300800 */
[----:B-1----:R-:W4:Y:S04]  /*33f90*/  LDL.LU R14, [R1+0x6110] ;  /* 0x00611000010e7983 */ /* 0x002f280000300800 */
[----:B------:R-:W2:Y:S04]  /*33fa0*/  LDL.LU R15, [R1+0x610c] ;  /* 0x00610c00010f7983 */ /* 0x000ea80000300800 */
[----:B---3--:R0:W-:Y:S04]  /*33fb0*/  STL [R1+0x100], R2 ;  /* 0x0001000201007387 */ /* 0x0081e80000100800 */
[----:B0-----:R-:W3:Y:S04]  /*33fc0*/  LDL.LU R2, [R1+0x6108] ;  /* 0x0061080001027983 */ /* 0x001ee80000300800 */
[----:B------:R-:W4:Y:S04]  /*33fd0*/  LDL R4, [R1+0x146c] ;  /* 0x00146c0001047983 */ /* 0x000f280000100800 */
[----:B------:R-:W4:Y:S01]  /*33fe0*/  LDL R5, [R1+0x1470] ;  /* 0x0014700001057983 */ /* 0x000f220000100800 */
[----:B--2---:R-:W-:-:S02]  /*33ff0*/  PRMT R15, RZ, 0x7610, R15 ;  /* 0x00007610ff0f7816 */ /* 0x004fc4000000000f */
[----:B----4-:R-:W-:-:S04]  /*34000*/  @!P1 LOP3.LUT R5, R5, R4, RZ, 0x3c, !PT ;  /* 0x0000000405059212 */ /* 0x010fc800078e3cff */
[----:B------:R-:W-:-:S04]  /*34010*/  @!P1 LOP3.LUT R4, R5, R4, RZ, 0x3c, !PT ;  /* 0x0000000405049212 */ /* 0x000fc800078e3cff */
[----:B------:R-:W-:-:S05]  /*34020*/  @!P1 LOP3.LUT R5, R5, R4, RZ, 0x3c, !PT ;  /* 0x0000000405059212 */ /* 0x000fca00078e3cff */
[----:B------:R-:W2:Y:S04]  /*34030*/  @!P1 LDG.E.U16 R15, desc[UR6][R4.64] ;  /* 0x00000006040f9981 */ /* 0x000ea8000c1e1500 */
[----:B--2---:R0:W-:Y:S04]  /*34040*/  STL [R1+0xfc], R15 ;  /* 0x0000fc0f01007387 */ /* 0x0041e80000100800 */
[----:B0-----:R-:W2:Y:S04]  /*34050*/  LDL.LU R15, [R1+0x6104] ;  /* 0x00610400010f7983 */ /* 0x001ea80000300800 */
[----:B------:R-:W4:Y:S04]  /*34060*/  LDL R4, [R1+0x13f4] ;  /* 0x0013f40001047983 */ /* 0x000f280000100800 */
[----:B------:R-:W4:Y:S01]  /*34070*/  LDL R5, [R1+0x13f8] ;  /* 0x0013f80001057983 */ /* 0x000f220000100800 */
[----:B---3--:R-:W-:-:S02]  /*34080*/  PRMT R2, RZ, 0x7610, R2 ;  /* 0x00007610ff027816 */ /* 0x008fc40000000002 */
[----:B----4-:R-:W-:-:S04]  /*34090*/  @!P0 LOP3.LUT R5, R5, R4, RZ, 0x3c, !PT ;  /* 0x0000000405058212 */ /* 0x010fc800078e3cff */
[----:B------:R-:W-:-:S04]  /*340a0*/  @!P0 LOP3.LUT R4, R5, R4, RZ, 0x3c, !PT ;  /* 0x0000000405048212 */ /* 0x000fc800078e3cff */
[----:B------:R-:W-:-:S05]  /*340b0*/  @!P0 LOP3.LUT R5, R5, R4, RZ, 0x3c, !PT ;  /* 0x0000000405058212 */ /* 0x000fca00078e3cff */
[----:B------:R-:W3:Y:S04]  /*340c0*/  @!P0 LDG.E.U16 R2, desc[UR6][R4.64] ;  /* 0x0000000604028981 */ /* 0x000ee8000c1e1500 */
        /* <DEDUP_REMOVED lines=220> */
[----:B------:R-:W-:-:S02]  /*34e90*/  PRMT R0, RZ, 0x7610, R0 ;  /* 0x00007610ff007816 */ /* 0x000fc40000000000 */
[----:B----4-:R-:W-:-:S04]  /*34ea0*/  @!P1 LOP3.LUT R5, R5, R4, RZ, 0x3c, !PT ;  /* 0x0000000405059212 */ /* 0x010fc800078e3cff */
[----:B------:R-:W-:-:S04]  /*34eb0*/  @!P1 LOP3.LUT R4, R5, R4, RZ, 0x3c, !PT ;  /* 0x0000000405049212 */ /* 0x000fc800078e3cff */
[----:B------:R-:W-:-:S05]  /*34ec0*/  @!P1 LOP3.LUT R5, R5, R4, RZ, 0x3c, !PT ;  /* 0x0000000405059212 */ /* 0x000fca00078e3cff */
[----:B------:R0:W4:Y:S04]  /*34ed0*/  @!P1 LDG.E.U16 R0, desc[UR6][R4.64] ;  /* 0x0000000604009981 */ /* 0x000128000c1e1500 */
[----:B------:R-:W0:Y:S04]  /*34ee0*/  LDL R4, [R1+0x26e4] ;  /* 0x0026e40001047983 */ /* 0x000e280000100800 */
[----:B------:R-:W0:Y:S01]  /*34ef0*/  LDL R5, [R1+0x26f0] ;  /* 0x0026f00001057983 */ /* 0x000e220000100800 */
[----:B------:R-:W-:Y:S02]  /*34f00*/  PRMT R13, RZ, 0x7610, R13 ;  /* 0x00007610ff0d7816 */ /* 0x000fe4000000000d */
[----:B0-----:R-:W-:-:S04]  /*34f10*/  @!P0 LOP3.LUT R5, R5, R4, RZ, 0x3c, !PT ;  /* 0x0000000405058212 */ /* 0x001fc800078e3cff */
[----:B------:R-:W-:-:S04]  /*34f20*/  @!P0 LOP3.LUT R4, R5, R4, RZ, 0x3c, !PT ;  /* 0x0000000405048212 */ /* 0x000fc800078e3cff */
[----:B------:R-:W-:Y:S01]  /*34f30*/  @!P0 LOP3.LUT R5, R5, R4, RZ, 0x3c, !PT ;  /* 0x0000000405058212 */ /* 0x000fe200078e3cff */
[----:B----4-:R-:W-:Y:S04]  /*34f40*/  STL [R1+0x6014], R0 ;  /* 0x0060140001007387 */ /* 0x010fe80000100800 */
[----:B------:R0:W4:Y:S04]  /*34f50*/  @!P0 LDG.E.U16 R13, desc[UR6][R4.64] ;  /* 0x00000006040d8981 */ /* 0x000128000c1e1500 */
[----:B------:R-:W0:Y:S04]  /*34f60*/  LDL R4, [R1+0x26ec] ;  /* 0x0026ec0001047983 */ /* 0x000e280000100800 */
[----:B------:R-:W0:Y:S01]  /*34f70*/  LDL R5, [R1+0x26f8] ;  /* 0x0026f80001057983 */ /* 0x000e220000100800 */
[----:B------:R-:W-:-:S02]  /*34f80*/  PRMT R12, RZ, 0x7610, R12 ;  /* 0x00007610ff0c7816 */ /* 0x000fc4000000000c */
        /* <DEDUP_REMOVED lines=23> */
[----:B---3--:R-:W-:-:S02]  /*35100*/  PRMT R2, RZ, 0x7610, R2 ;  /* 0x00007610ff027816 */ /* 0x008fc40000000002 */
[----:B0-----:R-:W-:-:S04]  /*35110*/  @!P0 LOP3.LUT R5, R5, R4, RZ, 0x3c, !PT ;  /* 0x0000000405058212 */ /* 0x001fc800078e3cff */
[----:B------:R-:W-:-:S04]  /*35120*/  @!P0 LOP3.LUT R4, R5, R4, RZ, 0x3c, !PT ;  /* 0x0000000405048212 */ /* 0x000fc800078e3cff */
[----:B------:R-:W-:-:S05]  /*35130*/  @!P0 LOP3.LUT R5, R5, R4, RZ, 0x3c, !PT ;  /* 0x0000000405058212 */ /* 0x000fca00078e3cff */
[----:B------:R-:W3:Y:S04]  /*35140*/  @!P0 LDG.E.U16 R2, desc[UR6][R4.64] ;  /* 0x0000000604028981 */ /* 0x000ee8000c1e1500 */
[----:B----4-:R-:W-:Y:S04]  /*35150*/  STL [R1+0x6024], R10 ;  /* 0x0060240a01007387 */ /* 0x010fe80000100800 */
        /* <DEDUP_REMOVED lines=137> */
[----:B--2---:R-:W-:Y:S02]  /*359f0*/  PRMT R15, RZ, 0x7610, R15 ;  /* 0x00007610ff0f7816 */ /* 0x004fe4000000000f */
[----:B0-----:R-:W-:-:S04]  /*35a00*/  @!P0 LOP3.LUT R5, R5, R4, RZ, 0x3c, !PT ;  /* 0x0000000405058212 */ /* 0x001fc800078e3cff */
[----:B------:R-:W-:-:S04]  /*35a10*/  @!P0 LOP3.LUT R4, R5, R4, RZ, 0x3c, !PT ;  /* 0x0000000405048212 */ /* 0x000fc800078e3cff */
[----:B------:R-:W-:-:S05]  /*35a20*/  @!P0 LOP3.LUT R5, R5, R4, RZ, 0x3c, !PT ;  /* 0x0000000405058212 */ /* 0x000fca00078e3cff */
[----:B------:R-:W2:Y:S04]  /*35a30*/  @!P0 LDG.E.U16 R15, desc[UR6][R4.64] ;  /* 0x00000006040f8981 */ /* 0x000ea8000c1e1500 */
[----:B----4-:R0:W-:Y:S04]  /*35a40*/  STL [R1+0x6c], R12 ;  /* 0x00006c0c01007387 */ /* 0x0101e80000100800 */
[----:B0-----:R-:W4:Y:S04]  /*35a50*/  LDL R12, [R1+0x2508] ;  /* 0x00250800010c7983 */ /* 0x001f280000100800 */
        /* <DEDUP_REMOVED lines=17> */
[----:B------:R0:W2:Y:S04]  /*35b70*/  @!P0 LDG.E.U16 R15, desc[UR6][R4.64] ;  /* 0x00000006040f8981 */ /* 0x0000a8000c1e1500 */
[----:B------:R-:W0:Y:S04]  /*35b80*/  LDL R4, [R1+0x2480] ;  /* 0x0024800001047983 */ /* 0x000e280000100800 */
[----:B------:R-:W0:Y:S01]  /*35b90*/  LDL R5, [R1+0x2484] ;  /* 0x0024840001057983 */ /* 0x000e220000100800 */
[----:B---3--:R-:W-:Y:S02]  /*35ba0*/  PRMT R2, RZ, 0x7610, R2 ;  /* 0x00007610ff027816 */ /* 0x008fe40000000002 */
[----:B0-----:R-:W-:-:S04]  /*35bb0*/  @!P1 LOP3.LUT R5, R5, R4, RZ, 0x3c, !PT ;  /* 0x0000000405059212 */ /* 0x001fc800078e3cff */
[----:B------:R-:W-:-:S04]  /*35bc0*/  @!P1 LOP3.LUT R4, R5, R4, RZ, 0x3c, !PT ;  /* 0x0000000405049212 */ /* 0x000fc800078e3cff */
[----:B------:R-:W-:-:S05]  /*35bd0*/  @!P1 LOP3.LUT R5, R5, R4, RZ, 0x3c, !PT ;  /* 0x0000000405059212 */ /* 0x000fca00078e3cff */
[----:B------:R-:W3:Y:S04]  /*35be0*/  @!P1 LDG.E.U16 R2, desc[UR6][R4.64] ;  /* 0x0000000604029981 */ /* 0x000ee8000c1e1500 */
[----:B--2---:R0:W-:Y:S04]  /*35bf0*/  STL [R1+0x60], R15 ;  /* 0x0000600f01007387 */ /* 0x0041e80000100800 */
[----:B0-----:R-:W2:Y:S04]  /*35c00*/  LDL R15, [R1+0x2600] ;  /* 0x00260000010f7983 */ /* 0x001ea80000100800 */
        /* <DEDUP_REMOVED lines=8> */
[----:B------:R-:W4:Y:S01]  /*35c90*/  @!P0 LDG.E.U16 R14, desc[UR6][R4.64] ;  /* 0x00000006040e8981 */ /* 0x000f22000c1e1500 */
[----:B---3--:R-:W-:-:S03]  /*35ca0*/  PRMT R2, RZ, 0x7610, R2 ;  /* 0x00007610ff027816 */ /* 0x008fc60000000002 */
[----:B----4-:R0:W-:Y:S04]  /*35cb0*/  STL [R1+0x58], R14 ;  /* 0x0000580e01007387 */ /* 0x0101e80000100800 */
[----:B0-----:R-:W3:Y:S04]  /*35cc0*/  LDL.LU R14, [R1+0x6054] ;  /* 0x00605400010e7983 */ /* 0x001ee80000300800 */
[----:B------:R-:W4:Y:S01]  /*35cd0*/  LDL R5, [R1+0x24fc] ;  /* 0x0024fc0001057983 */ /* 0x000f220000100800 */
[----:B------:R-:W-:-:S03]  /*35ce0*/  @!P1 IMAD.MOV.U32 R4, RZ, RZ, R12 ;  /* 0x000000ffff049224 */ /* 0x000fc600078e000c */
[----:B------:R-:W2:Y:S04]  /*35cf0*/  LDL R12, [R1+0x2680] ;  /* 0x00268000010c7983 */ /* 0x000ea80000100800 */
[----:B----4-:R-:W4:Y:S04]  /*35d00*/  @!P1 LDG.E.U16 R2, desc[UR6][R4.64] ;  /* 0x0000000604029981 */ /* 0x010f28000c1e1500 */
[----:B----4-:R0:W-:Y:S04]  /*35d10*/  STL [R1+0x54], R2 ;  /* 0x0000540201007387 */ /* 0x0101e80000100800 */
[----:B0-----:R-:W4:Y:S04]  /*35d20*/  LDL.LU R2, [R1+0x6050] ;  /* 0x0060500001027983 */ /* 0x001f280000300800 */
[----:B------:R-:W2:Y:S04]  /*35d30*/  LDL R4, [R1+0x2574] ;  /* 0x0025740001047983 */ /* 0x000ea80000100800 */
[----:B------:R-:W2:Y:S01]  /*35d40*/  LDL R5, [R1+0x2580] ;  /* 0x0025800001057983 */ /* 0x000ea20000100800 */
[----:B---3--:R-:W-:-:S02]  /*35d50*/  PRMT R14, RZ, 0x7610, R14 ;  /* 0x00007610ff0e7816 */ /* 0x008fc4000000000e */
[----:B--2---:R-:W-:-:S04]  /*35d60*/  @!P0 LOP3.LUT R5, R5, R4, RZ, 0x3c, !PT ;  /* 0x0000000405058212 */ /* 0x004fc800078e3cff */
[----:B------:R-:W-:-:S04]  /*35d70*/  @!P0 LOP3.LUT R4, R5, R4, RZ, 0x3c, !PT ;  /* 0x0000000405048212 */ /* 0x000fc800078e3cff */
[----:B------:R-:W-:-:S05]  /*35d80*/  @!P0 LOP3.LUT R5, R5, R4, RZ, 0x3c, !PT ;  /* 0x0000000405058212 */ /* 0x000fca00078e3cff */
[----:B------:R-:W2:Y:S04]  /*35d90*/  @!P0 LDG.E.U16 R14, desc[UR6][R4.64] ;  /* 0x00000006040e8981 */ /* 0x000ea8000c1e1500 */
[----:B--2---:R0:W-:Y:S04]  /*35da0*/  STL [R1+0x48], R14 ;  /* 0x0000480e01007387 */ /* 0x0041e80000100800 */
[----:B0-----:R-:W2:Y:S04]  /*35db0*/  LDL.LU R14, [R1+0x604c] ;  /* 0x00604c00010e7983 */ /* 0x001ea80000300800 */
[----:B------:R-:W3:Y:S04]  /*35dc0*/  LDL R4, [R1+0x257c] ;  /* 0x00257c0001047983 */ /* 0x000ee80000100800 */
[----:B------:R-:W3:Y:S01]  /*35dd0*/  LDL R5, [R1+0x2588] ;  /* 0x0025880001057983 */ /* 0x000ee20000100800 */
[----:B----4-:R-:W-:-:S02]  /*35de0*/  PRMT R2, RZ, 0x7610, R2 ;  /* 0x00007610ff027816 */ /* 0x010fc40000000002 */
[----:B---3--:R-:W-:-:S04]  /*35df0*/  @!P1 LOP3.LUT R5, R5, R4, RZ, 0x3c, !PT ;  /* 0x0000000405059212 */ /* 0x008fc800078e3cff */
[----:B------:R-:W-:-:S04]  /*35e00*/  @!P1 LOP3.LUT R4, R5, R4, RZ, 0x3c, !PT ;  /* 0x0000000405049212 */ /* 0x000fc800078e3cff */
[----:B------:R-:W-:-:S05]  /*35e10*/  @!P1 LOP3.LUT R5, R5, R4, RZ, 0x3c, !PT ;  /* 0x0000000405059212 */ /* 0x000fca00078e3cff */
[----:B------:R-:W3:Y:S01]  /*35e20*/  @!P1 LDG.E.U16 R2, desc[UR6][R4.64] ;  /* 0x0000000604029981 */ /* 0x000ee2000c1e1500 */
[----:B--2---:R-:W-:-:S03]  /*35e30*/  PRMT R14, RZ, 0x7610, R14 ;  /* 0x00007610ff0e7816 */ /* 0x004fc6000000000e */
[----:B---3--:R0:W-:Y:S04]  /*35e40*/  STL [R1+0x44], R2 ;  /* 0x0000440201007387 */ /* 0x0081e80000100800 */
[----:B0-----:R-:W2:Y:S04]  /*35e50*/  LDL.LU R2, [R1+0x6048] ;  /* 0x0060480001027983 */ /* 0x001ea80000300800 */
[----:B------:R-:W3:Y:S01]  /*35e60*/  LDL R5, [R1+0x25f4] ;  /* 0x0025f40001057983 */ /* 0x000ee20000100800 */
[----:B------:R-:W-:-:S03]  /*35e70*/  @!P0 IMAD.MOV.U32 R4, RZ, RZ, R15 ;  /* 0x000000ffff048224 */ /* 0x000fc600078e000f */
[----:B------:R-:W4:Y:S04]  /*35e80*/  LDL R15, [R1+0x26fc] ;  /* 0x0026fc00010f7983 */ /* 0x000f280000100800 */
[----:B---3--:R0:W3:Y:S04]  /*35e90*/  @!P0 LDG.E.U16 R14, desc[UR6][R4.64] ;  /* 0x00000006040e8981 */ /* 0x0080e8000c1e1500 */
[----:B------:R-:W0:Y:S04]  /*35ea0*/  LDL R4, [R1+0x25fc] ;  /* 0x0025fc0001047983 */ /* 0x000e280000100800 */
[----:B------:R-:W0:Y:S01]  /*35eb0*/  LDL R5, [R1+0x2608] ;  /* 0x0026080001057983 */ /* 0x000e220000100800 */
[----:B--2---:R-:W-:-:S02]  /*35ec0*/  PRMT R2, RZ, 0x7610, R2 ;  /* 0x00007610ff027816 */ /* 0x004fc40000000002 */
[----:B0-----:R-:W-:-:S04]  /*35ed0*/  @!P1 LOP3.LUT R5, R5, R4, RZ, 0x3c, !PT ;  /* 0x0000000405059212 */ /* 0x001fc800078e3cff */
[----:B------:R-:W-:-:S04]  /*35ee0*/  @!P1 LOP3.LUT R4, R5, R4, RZ, 0x3c, !PT ;  /* 0x0000000405049212 */ /* 0x000fc800078e3cff */
[----:B------:R-:W-:-:S05]  /*35ef0*/  @!P1 LOP3.LUT R5, R5, R4, RZ, 0x3c, !PT ;  /* 0x0000000405059212 */ /* 0x000fca00078e3cff */
[----:B------:R-:W2:Y:S04]  /*35f00*/  @!P1 LDG.E.U16 R2, desc[UR6][R4.64] ;  /* 0x0000000604029981 */ /* 0x000ea8000c1e1500 */
[----:B---3--:R0:W-:Y:S04]  /*35f10*/  STL [R1+0x38], R14 ;  /* 0x0000380e01007387 */ /* 0x0081e80000100800 */
[----:B0-----:R-:W4:Y:S04]  /*35f20*/  LDL R14, [R1+0x2708] ;  /* 0x00270800010e7983 */ /* 0x001f280000100800 */
[----:B--2---:R0:W-:Y:S04]  /*35f30*/  STL [R1+0x34], R2 ;  /* 0x0000340201007387 */ /* 0x0041e80000100800 */
[----:B0-----:R-:W2:Y:S04]  /*35f40*/  LDL.LU R2, [R1+0x6044] ;  /* 0x0060440001027983 */ /* 0x001ea80000300800 */
[----:B------:R-:W3:Y:S01]  /*35f50*/  LDL R5, [R1+0x2674] ;  /* 0x0026740001057983 */ /* 0x000ee20000100800 */
[----:B------:R-:W-:-:S02]  /*35f60*/  PRMT R9, RZ, 0x7610, R9 ;  /* 0x00007610ff097816 */ /* 0x000fc40000000009 */
[----:B------:R-:W-:Y:S02]  /*35f70*/  @!P0 MOV R4, R12 ;  /* 0x0000000c00048202 */ /* 0x000fe40000000f00 */
[----:B------:R-:W-:Y:S01]  /*35f80*/  PRMT R8, RZ, 0x7610, R8 ;  /* 0x00007610ff087816 */ /* 0x000fe20000000008 */
[----:B------:R-:W2:Y:S04]  /*35f90*/  LDL R12, [R1+0x2788] ;  /* 0x00278800010c7983 */ /* 0x000ea80000100800 */
[----:B---3--:R0:W3:Y:S04]  /*35fa0*/  @!P0 LDG.E.U16 R9, desc[UR6][R4.64] ;  /* 0x0000000604098981 */ /* 0x0080e8000c1e1500 */
[----:B------:R-:W0:Y:S04]  /*35fb0*/  LDL R4, [R1+0x267c] ;  /* 0x00267c0001047983 */ /* 0x000e280000100800 */
[----:B------:R-:W0:Y:S02]  /*35fc0*/  LDL R5, [R1+0x2688] ;  /* 0x0026880001057983 */ /* 0x000e240000100800 */
[----:B0-----:R-:W-:-:S04]  /*35fd0*/  @!P1 LOP3.LUT R5, R5, R4, RZ, 0x3c, !PT ;  /* 0x0000000405059212 */ /* 0x001fc800078e3cff */
[----:B------:R-:W-:-:S04]  /*35fe0*/  @!P1 LOP3.LUT R4, R5, R4, RZ, 0x3c, !PT ;  /* 0x0000000405049212 */ /* 0x000fc800078e3cff */
[----:B------:R-:W-:Y:S01]  /*35ff0*/  @!P1 LOP3.LUT R5, R5, R4, RZ, 0x3c, !PT ;  /* 0x0000000405059212 */ /* 0x000fe200078e3cff */
[----:B---3--:R-:W-:Y:S04]  /*36000*/  STL [R1+0x5fe0], R9 ;  /* 0x005fe00901007387 */ /* 0x008fe80000100800 */
[----:B------:R0:W3:Y:S04]  /*36010*/  @!P1 LDG.E.U16 R8, desc[UR6][R4.64] ;  /* 0x0000000604089981 */ /* 0x0000e8000c1e1500 */
[----:B------:R-:W0:Y:S04]  /*36020*/  LDL R4, [R1+0x26f4] ;  /* 0x0026f40001047983 */ /* 0x000e280000100800 */
[----:B------:R-:W0:Y:S01]  /*36030*/  LDL R5, [R1+0x2700] ;  /* 0x0027000001057983 */ /* 0x000e220000100800 */
[----:B------:R-:W-:-:S02]  /*36040*/  PRMT R7, RZ, 0x7610, R7 ;  /* 0x00007610ff077816 */ /* 0x000fc40000000007 */
[----:B0-----:R-:W-:-:S04]  /*36050*/  @!P0 LOP3.LUT R5, R5, R4, RZ, 0x3c, !PT ;  /* 0x0000000405058212 */ /* 0x001fc800078e3cff */
[----:B------:R-:W-:-:S04]  /*36060*/  @!P0 LOP3.LUT R4, R5, R4, RZ, 0x3c, !PT ;  /* 0x0000000405048212 */ /* 0x000fc800078e3cff */
[----:B------:R-:W-:-:S05]  /*36070*/  @!P0 LOP3.LUT R5, R5, R4, RZ, 0x3c, !PT ;  /* 0x0000000405058212 */ /* 0x000fca00078e3cff */
[----:B------:R-:W2:Y:S01]  /*36080*/  @!P0 LDG.E.U16 R7, desc[UR6][R4.64] ;  /* 0x0000000604078981 */ /* 0x000ea2000c1e1500 */
[----:B------:R-:W-:-:S03]  /*36090*/  PRMT R6, RZ, 0x7610, R6 ;  /* 0x00007610ff067816 */ /* 0x000fc60000000006 */
[----:B---3--:R-:W-:Y:S04]  /*360a0*/  STL [R1+0x5fe4], R8 ;  /* 0x005fe40801007387 */ /* 0x008fe80000100800 */
[----:B----4-:R-:W3:Y:S04]  /*360b0*/  @!P1 LDG.E.U16 R6, desc[UR6][R14.64] ;  /* 0x000000060e069981 */ /* 0x010ee8000c1e1500 */
[----:B--2---:R-:W-:Y:S04]  /*360c0*/  STL [R1+0x5fe8], R7 ;  /* 0x005fe80701007387 */ /* 0x004fe80000100800 */
[----:B------:R-:W2:Y:S04]  /*360d0*/  LDL R14, [R1+0x2774] ;  /* 0x00277400010e7983 */ /* 0x000ea80000100800 */
[----:B------:R-:W2:Y:S01]  /*360e0*/  LDL R15, [R1+0x2780] ;  /* 0x00278000010f7983 */ /* 0x000ea20000100800 */
[----:B------:R-:W-:-:S03]  /*360f0*/  PRMT R5, RZ, 0x7610, R5 ;  /* 0x00007610ff057816 */ /* 0x000fc60000000005 */
[----:B---3--:R0:W-:Y:S04]  /*36100*/  STL [R1+0x5fec], R6 ;  /* 0x005fec0601007387 */ /* 0x0081e80000100800 */
[----:B0-----:R-:W3:Y:S01]  /*36110*/  LDL R6, [R1+0x277c] ;  /* 0x00277c0001067983 */ /* 0x001ee20000100800 */
[----:B--2---:R-:W-:-:S04]  /*36120*/  @!P0 LOP3.LUT R15, R15, R14, RZ, 0x3c, !PT ;  /* 0x0000000e0f0f8212 */ /* 0x004fc800078e3cff */
[----:B------:R-:W-:-:S04]  /*36130*/  @!P0 LOP3.LUT R14, R15, R14, RZ, 0x3c, !PT ;  /* 0x0000000e0f0e8212 */ /* 0x000fc800078e3cff */
[----:B------:R-:W-:-:S05]  /*36140*/  @!P0 LOP3.LUT R15, R15, R14, RZ, 0x3c, !PT ;  /* 0x0000000e0f0f8212 */ /* 0x000fca00078e3cff */
[----:B------:R0:W2:Y:S01]  /*36150*/  @!P0 LDG.E.U16 R5, desc[UR6][R14.64] ;  /* 0x000000060e058981 */ /* 0x0000a2000c1e1500 */
[----:B------:R-:W-:Y:S01]  /*36160*/  PRMT R4, RZ, 0x7610, R4 ;  /* 0x00007610ff047816 */ /* 0x000fe20000000004 */
[----:B0-----:R-:W-:Y:S02]  /*36170*/  @!P1 IMAD.MOV.U32 R14, RZ, RZ, R12 ;  /* 0x000000ffff0e9224 */ /* 0x001fe400078e000c */
[----:B---3--:R-:W-:-:S05]  /*36180*/  @!P1 IMAD.MOV.U32 R15, RZ, RZ, R6 ;  /* 0x000000ffff0f9224 */ /* 0x008fca00078e0006 */
[----:B------:R-:W3:Y:S04]  /*36190*/  @!P1 LDG.E.U16 R4, desc[UR6][R14.64] ;  /* 0x000000060e049981 */ /* 0x000ee8000c1e1500 */
[----:B--2---:R-:W-:Y:S04]  /*361a0*/  STL [R1+0x5ff0], R5 ;  /* 0x005ff00501007387 */ /* 0x004fe80000100800 */
[----:B------:R-:W2:Y:S04]  /*361b0*/  LDL R14, [R1+0x1454] ;  /* 0x00145400010e7983 */ /* 0x000ea80000100800 */
[----:B------:R-:W2:Y:S01]  /*361c0*/  LDL R15, [R1+0x1458] ;  /* 0x00145800010f7983 */ /* 0x000ea20000100800 */
[----:B------:R-:W-:-:S03]  /*361d0*/  PRMT R11, RZ, 0x7610, R11 ;  /* 0x00007610ff0b7816 */ /* 0x000fc6000000000b */
[----:B------:R-:W4:Y:S04]  /*361e0*/  LDL R12, [R1+0x1354] ;  /* 0x00135400010c7983 */ /* 0x000f280000100800 */
[----:B------:R-:W4:Y:S04]  /*361f0*/  LDL R6, [R1+0x1358] ;  /* 0x0013580001067983 */ /* 0x000f280000100800 */
[----:B---3--:R0:W-:Y:S01]  /*36200*/  STL [R1+0x5ff4], R4 ;  /* 0x005ff40401007387 */ /* 0x0081e20000100800 */
[----:B--2---:R-:W-:-:S04]  /*36210*/  @!P0 LOP3.LUT R15, R15, R14, RZ, 0x3c, !PT ;  /* 0x0000000e0f0f8212 */ /* 0x004fc800078e3cff */
[----:B------:R-:W-:-:S04]  /*36220*/  @!P0 LOP3.LUT R14, R15, R14, RZ, 0x3c, !PT ;  /* 0x0000000e0f0e8212 */ /* 0x000fc800078e3cff */
[----:B------:R-:W-:-:S05]  /*36230*/  @!P0 LOP3.LUT R15, R15, R14, RZ, 0x3c, !PT ;  /* 0x0000000e0f0f8212 */ /* 0x000fca00078e3cff */
[----:B------:R1:W2:Y:S04]  /*36240*/  @!P0 LDG.E.U16 R11, desc[UR6][R14.64] ;  /* 0x000000060e0b8981 */ /* 0x0002a8000c1e1500 */
[----:B------:R-:W1:Y:S04]  /*36250*/  LDL R14, [R1+0x144c] ;  /* 0x00144c00010e7983 */ /* 0x000e680000100800 */
[----:B------:R-:W1:Y:S01]  /*36260*/  LDL R15, [R1+0x1450] ;  /* 0x00145000010f7983 */ /* 0x000e620000100800 */
[----:B------:R-:W-:Y:S02]  /*36270*/  PRMT R2, RZ, 0x7610, R2 ;  /* 0x00007610ff027816 */ /* 0x000fe40000000002 */
[----:B-1----:R-:W-:-:S04]  /*36280*/  @!P1 LOP3.LUT R15, R15, R14, RZ, 0x3c, !PT ;  /* 0x0000000e0f0f9212 */ /* 0x002fc800078e3cff */
[----:B------:R-:W-:-:S04]  /*36290*/  @!P1 LOP3.LUT R14, R15, R14, RZ, 0x3c, !PT ;  /* 0x0000000e0f0e9212 */ /* 0x000fc800078e3cff */
[----:B------:R-:W-:-:S05]  /*362a0*/  @!P1 LOP3.LUT R15, R15, R14, RZ, 0x3c, !PT ;  /* 0x0000000e0f0f9212 */ /* 0x000fca00078e3cff */
[----:B------:R-:W3:Y:S04]  /*362b0*/  @!P1 LDG.E.U16 R2, desc[UR6][R14.64] ;  /* 0x000000060e029981 */ /* 0x000ee8000c1e1500 */
[----:B--2---:R1:W-:Y:S04]  /*362c0*/  STL [R1+0x28], R11 ;  /* 0x0000280b01007387 */ /* 0x0043e80000100800 */
[----:B0-----:R-:W2:Y:S04]  /*362d0*/  LDL R4, [R1+0x1350] ;  /* 0x0013500001047983 */ /* 0x001ea80000100800 */
[----:B-1----:R-:W2:Y:S04]  /*362e0*/  LDL R11, [R1+0x134c] ;  /* 0x00134c00010b7983 */ /* 0x002ea80000100800 */
        /* <DEDUP_REMOVED lines=11> */
[----:B---3--:R-:W-:Y:S02]  /*363a0*/  PRMT R2, RZ, 0x7610, R2 ;  /* 0x00007610ff027816 */ /* 0x008fe40000000002 */
[----:B0-----:R-:W-:-:S04]  /*363b0*/  @!P1 LOP3.LUT R15, R15, R14, RZ, 0x3c, !PT ;  /* 0x0000000e0f0f9212 */ /* 0x001fc800078e3cff */
[----:B------:R-:W-:-:S04]  /*363c0*/  @!P1 LOP3.LUT R14, R15, R14, RZ, 0x3c, !PT ;  /* 0x0000000e0f0e9212 */ /* 0x000fc800078e3cff */
[----:B------:R-:W-:-:S05]  /*363d0*/  @!P1 LOP3.LUT R15, R15, R14, RZ, 0x3c, !PT ;  /* 0x0000000e0f0f9212 */ /* 0x000fca00078e3cff */
[----:B------:R0:W3:Y:S04]  /*363e0*/  @!P1 LDG.E.U16 R2, desc[UR6][R14.64] ;  /* 0x000000060e029981 */ /* 0x0000e8000c1e1500 */
[----:B----4-:R1:W-:Y:S01]  /*363f0*/  STL [R1+0x20], R8 ;  /* 0x0000200801007387 */ /* 0x0103e20000100800 */
[----:B------:R-:W-:-:S03]  /*36400*/  PRMT R5, RZ, 0x7610, R5 ;  /* 0x00007610ff057816 */ /* 0x000fc60000000005 */
[----:B-1----:R-:W4:Y:S01]  /*36410*/  LDL R8, [R1+0x12d8] ;  /* 0x0012d80001087983 */ /* 0x002f220000100800 */
[----:B0-----:R-:W-:Y:S02]  /*36420*/  @!P0 IMAD.MOV.U32 R14, RZ, RZ, R6 ;  /* 0x000000ffff0e8224 */ /* 0x001fe400078e0006 */
[----:B------:R-:W-:-:S05]  /*36430*/  @!P0 IMAD.MOV.U32 R15, RZ, RZ, R12 ;  /* 0x000000ffff0f8224 */ /* 0x000fca00078e000c */
[----:B------:R2:W4:Y:S04]  /*36440*/  @!P0 LDG.E.U16 R5, desc[UR6][R14.64] ;  /* 0x000000060e058981 */ /* 0x000528000c1e1500 */
[----:B---3--:R0:W-:Y:S04]  /*36450*/  STL [R1+0x1c], R2 ;  /* 0x00001c0201007387 */ /* 0x0081e80000100800 */
[----:B0-----:R-:W3:Y:S01]  /*36460*/  LDL.LU R2, [R1+0x603c] ;  /* 0x00603c0001027983 */ /* 0x001ee20000300800 */
[----:B--2---:R-:W-:Y:S02]  /*36470*/  @!P1 IMAD.MOV.U32 R14, RZ, RZ, R4 ;  /* 0x000000ffff0e9224 */ /* 0x004fe400078e0004 */
[----:B------:R-:W-:Y:S01]  /*36480*/  @!P1 IMAD.MOV.U32 R15, RZ, RZ, R11 ;  /* 0x000000ffff0f9224 */ /* 0x000fe200078e000b */
[----:B------:R-:W2:Y:S04]  /*36490*/  LDL R6, [R1+0x1254] ;  /* 0x0012540001067983 */ /* 0x000ea80000100800 */
[----:B----4-:R0:W-:Y:S01]  /*364a0*/  STL [R1+0x18], R5 ;  /* 0x0000180501007387 */ /* 0x0101e20000100800 */
[----:B------:R-:W-:-:S03]  /*364b0*/  PRMT R7, RZ, 0x7610, R7 ;  /* 0x00007610ff077816 */ /* 0x000fc60000000007 */
[----:B------:R-:W4:Y:S04]  /*364c0*/  LDL R12, [R1+0x124c] ;  /* 0x00124c00010c7983 */ /* 0x000f280000100800 */
[----:B------:R-:W4:Y:S04]  /*364d0*/  LDL R11, [R1+0x1250] ;  /* 0x00125000010b7983 */ /* 0x000f280000100800 */
[----:B------:R-:W4:Y:S04]  /*364e0*/  LDL R4, [R1+0x11d4] ;  /* 0x0011d40001047983 */ /* 0x000f280000100800 */
[----:B0-----:R-:W2:Y:S01]  /*364f0*/  LDL R5, [R1+0x1258] ;  /* 0x0012580001057983 */ /* 0x001ea20000100800 */
[----:B---3--:R-:W-:-:S06]  /*36500*/  PRMT R2, RZ, 0x7610, R2 ;  /* 0x00007610ff027816 */ /* 0x008fcc0000000002 */
[----:B------:R0:W3:Y:S04]  /*36510*/  @!P1 LDG.E.U16 R2, desc[UR6][R14.64] ;  /* 0x000000060e029981 */ /* 0x0000e8000c1e1500 */
[----:B------:R-:W4:Y:S01]  /*36520*/  LDL R15, [R1+0x12d4] ;  /* 0x0012d400010f7983 */ /* 0x000f220000100800 */
[----:B0-----:R-:W-:-:S05]  /*36530*/  @!P0 IMAD.MOV.U32 R14, RZ, RZ, R8 ;  /* 0x000000ffff0e8224 */ /* 0x001fca00078e0008 */
[----:B----4-:R-:W4:Y:S04]  /*36540*/  @!P0 LDG.E.U16 R7, desc[UR6][R14.64] ;  /* 0x000000060e078981 */ /* 0x010f28000c1e1500 */
[----:B---3--:R0:W-:Y:S04]  /*36550*/  STL [R1+0x14], R2 ;  /* 0x0000140201007387 */ /* 0x0081e80000100800 */
[----:B------:R-:W3:Y:S04]  /*36560*/  LDL R8, [R1+0x11cc] ;  /* 0x0011cc0001087983 */ /* 0x000ee80000100800 */
[----:B------:R-:W2:Y:S04]  /*36570*/  LDL R14, [R1+0x12cc] ;  /* 0x0012cc00010e7983 */ /* 0x000ea80000100800 */
[----:B------:R-:W2:Y:S04]  /*36580*/  LDL R15, [R1+0x12d0] ;  /* 0x0012d000010f7983 */ /* 0x000ea80000100800 */
[----:B0-----:R-:W3:Y:S01]  /*36590*/  LDL R2, [R1+0x11d8] ;  /* 0x0011d80001027983 */ /* 0x001ee20000100800 */
[----:B------:R-:W-:-:S02]  /*365a0*/  PRMT R3, RZ, 0x7610, R3 ;  /* 0x00007610ff037816 */ /* 0x000fc40000000003 */
[----:B------:R-:W-:Y:S01]  /*365b0*/  PRMT R13, RZ, 0x7610, R13 ;  /* 0x00007610ff0d7816 */ /* 0x000fe2000000000d */
[----:B----4-:R0:W-:Y:S04]  /*365c0*/  STL [R1+0x10], R7 ;  /* 0x0000100701007387 */ /* 0x0101e80000100800 */
[----:B0-----:R-:W4:Y:S01]  /*365d0*/  LDL R7, [R1+0x11d0] ;  /* 0x0011d00001077983 */ /* 0x001f220000100800 */
[----:B--2---:R-:W-:-:S04]  /*365e0*/  @!P1 LOP3.LUT R15, R15, R14, RZ, 0x3c, !PT ;  /* 0x0000000e0f0f9212 */ /* 0x004fc800078e3cff */
[----:B------:R-:W-:-:S04]  /*365f0*/  @!P1 LOP3.LUT R14, R15, R14, RZ, 0x3c, !PT ;  /* 0x0000000e0f0e9212 */ /* 0x000fc800078e3cff */
[----:B------:R-:W-:-:S05]  /*36600*/  @!P1 LOP3.LUT R15, R15, R14, RZ, 0x3c, !PT ;  /* 0x0000000e0f0f9212 */ /* 0x000fca00078e3cff */
[----:B------:R0:W2:Y:S01]  /*36610*/  @!P1 LDG.E.U16 R3, desc[UR6][R14.64] ;  /* 0x000000060e039981 */ /* 0x0000a2000c1e1500 */
[----:B------:R-:W-:Y:S01]  /*36620*/  PRMT R10, RZ, 0x7610, R10 ;  /* 0x00007610ff0a7816 */ /* 0x000fe2000000000a */
[----:B0-----:R-:W-:Y:S02]  /*36630*/  @!P0 IMAD.MOV.U32 R14, RZ, RZ, R5 ;  /* 0x000000ffff0e8224 */ /* 0x001fe400078e0005 */
[----:B------:R-:W-:-:S05]  /*36640*/  @!P0 IMAD.MOV.U32 R15, RZ, RZ, R6 ;  /* 0x000000ffff0f8224 */ /* 0x000fca00078e0006 */
[----:B------:R0:W2:Y:S01]  /*36650*/  @!P0 LDG.E.U16 R13, desc[UR6][R14.64] ;  /* 0x000000060e0d8981 */ /* 0x0000a2000c1e1500 */
[----:B------:R-:W-:Y:S01]  /*36660*/  PRMT R9, RZ, 0x7610, R9 ;  /* 0x00007610ff097816 */ /* 0x000fe20000000009 */
[----:B0-----:R-:W-:Y:S02]  /*36670*/  @!P1 IMAD.MOV.U32 R14, RZ, RZ, R11 ;  /* 0x000000ffff0e9224 */ /* 0x001fe400078e000b */
[----:B------:R-:W-:-:S05]  /*36680*/  @!P1 IMAD.MOV.U32 R15, RZ, RZ, R12 ;  /* 0x000000ffff0f9224 */ /* 0x000fca00078e000c */
[----:B------:R3:W2:Y:S01]  /*36690*/  @!P1 LDG.E.U16 R10, desc[UR6][R14.64] ;  /* 0x000000060e0a9981 */ /* 0x0006a2000c1e1500 */
[----:B------:R-:W-:Y:S01]  /*366a0*/  PRMT R29, RZ, 0x7610, R29 ;  /* 0x00007610ff1d7816 */ /* 0x000fe2000000001d */
[----:B---3--:R-:W-:Y:S02]  /*366b0*/  @!P0 IMAD.MOV.U32 R14, RZ, RZ, R2 ;  /* 0x000000ffff0e8224 */ /* 0x008fe400078e0002 */
[----:B------:R-:W-:-:S05]  /*366c0*/  @!P0 IMAD.MOV.U32 R15, RZ, RZ, R4 ;  /* 0x000000ffff0f8224 */ /* 0x000fca00078e0004 */
[----:B------:R0:W3:Y:S02]  /*366d0*/  @!P0 LDG.E.U16 R9, desc[UR6][R14.64] ;  /* 0x000000060e098981 */ /* 0x0000e4000c1e1500 */
[----:B0-----:R-:W-:Y:S02]  /*366e0*/  @!P1 IMAD.MOV.U32 R15, RZ, RZ, R8 ;  /* 0x000000ffff0f9224 */ /* 0x001fe400078e0008 */
[----:B----4-:R-:W-:-:S05]  /*366f0*/  @!P1 IMAD.MOV.U32 R14, RZ, RZ, R7 ;  /* 0x000000ffff0e9224 */ /* 0x010fca00078e0007 */
[----:B------:R-:W4:Y:S04]  /*36700*/  @!P1 LDG.E.U16 R29, desc[UR6][R14.64] ;  /* 0x000000060e1d9981 */ /* 0x000f28000c1e1500 */
[----:B--2---:R-:W-:Y:S04]  /*36710*/  STL [R1+0xc], R3 ;  /* 0x00000c0301007387 */ /* 0x004fe80000100800 */
[----:B------:R-:W2:Y:S04]  /*36720*/  LDL R6, [R1+0x1154] ;  /* 0x0011540001067983 */ /* 0x000ea80000100800 */
[----:B------:R-:W2:Y:S04]  /*36730*/  LDL R5, [R1+0x1158] ;  /* 0x0011580001057983 */ /* 0x000ea80000100800 */
[----:B------:R-:W2:Y:S04]  /*36740*/  LDL R4, [R1+0x114c] ;  /* 0x00114c0001047983 */ /* 0x000ea80000100800 */
[----:B------:R-:W2:Y:S04]  /*36750*/  LDL R2, [R1+0x1150] ;  /* 0x0011500001027983 */ /* 0x000ea80000100800 */
[----:B------:R-:W2:Y:S04]  /*36760*/  LDL R8, [R1+0x10d4] ;  /* 0x0010d40001087983 */ /* 0x000ea80000100800 */
[----:B------:R-:W2:Y:S01]  /*36770*/  LDL R7, [R1+0x10d8] ;  /* 0x0010d80001077983 */ /* 0x000ea20000100800 */
[----:B------:R-:W-:-:S02]  /*36780*/  PRMT R28, RZ, 0x7610, R28 ;  /* 0x00007610ff1c7816 */ /* 0x000fc4000000001c */
[----:B------:R-:W-:Y:S01]  /*36790*/  PRMT R27, RZ, 0x7610, R27 ;  /* 0x00007610ff1b7816 */ /* 0x000fe2000000001b */
[----:B----4-:R-:W-:Y:S04]  /*367a0*/  STL [R1+0x5fb8], R29 ;  /* 0x005fb81d01007387 */ /* 0x010fe80000100800 */
[----:B------:R0:W-:Y:S04]  /*367b0*/  STL [R1+0x4], R10 ;  /* 0x0000040a01007387 */ /* 0x0001e80000100800 */
[----:B0-----:R-:W4:Y:S04]  /*367c0*/  LDL R10, [R1+0x10cc] ;  /* 0x0010cc00010a7983 */ /* 0x001f280000100800 */
[----:B---3--:R0:W-:Y:S04]  /*367d0*/  STL [R1], R9 ;  /* 0x0000000901007387 */ /* 0x0081e80000100800 */
[----:B0-----:R-:W3:Y:S01]  /*367e0*/  LDL R9, [R1+0x10d0] ;  /* 0x0010d00001097983 */ /* 0x001ee20000100800 */
[----:B--2---:R-:W-:-:S02]  /*367f0*/  @!P0 IMAD.MOV.U32 R14, RZ, RZ, R5 ;  /* 0x000000ffff0e8224 */ /* 0x004fc400078e0005 */
[----:B------:R-:W-:Y:S01]  /*36800*/  @!P0 IMAD.MOV.U32 R15, RZ, RZ, R6 ;  /* 0x000000ffff0f8224 */ /* 0x000fe200078e0006 */
[----:B------:R-:W-:Y:S02]  /*36810*/  PRMT R26, RZ, 0x7610, R26 ;  /* 0x00007610ff1a7816 */ /* 0x000fe4000000001a */
[----:B------:R-:W-:Y:S01]  /*36820*/  PRMT R25, RZ, 0x7610, R25 ;  /* 0x00007610ff197816 */ /* 0x000fe20000000019 */
[----:B------:R-:W2:Y:S04]  /*36830*/  LDL R6, [R1+0x1054] ;  /* 0x0010540001067983 */ /* 0x000ea80000100800 */
[----:B------:R0:W2:Y:S04]  /*36840*/  @!P0 LDG.E.U16 R28, desc[UR6][R14.64] ;  /* 0x000000060e1c8981 */ /* 0x0000a8000c1e1500 */
[----:B------:R-:W2:Y:S01]  /*36850*/  LDL R5, [R1+0x1058] ;  /* 0x0010580001057983 */ /* 0x000ea20000100800 */
[----:B0-----:R-:W-:-:S02]  /*36860*/  @!P1 IMAD.MOV.U32 R14, RZ, RZ, R2 ;  /* 0x000000ffff0e9224 */ /* 0x001fc400078e0002 */
[----:B------:R-:W-:-:S05]  /*36870*/  @!P1 IMAD.MOV.U32 R15, RZ, RZ, R4 ;  /* 0x000000ffff0f9224 */ /* 0x000fca00078e0004 */
[----:B------:R0:W2:Y:S02]  /*36880*/  @!P1 LDG.E.U16 R27, desc[UR6][R14.64] ;  /* 0x000000060e1b9981 */ /* 0x0000a4000c1e1500 */
[----:B0-----:R-:W-:Y:S02]  /*36890*/  @!P0 IMAD.MOV.U32 R14, RZ, RZ, R7 ;  /* 0x000000ffff0e8224 */ /* 0x001fe400078e0007 */
[----:B------:R-:W-:-:S05]  /*368a0*/  @!P0 IMAD.MOV.U32 R15, RZ, RZ, R8 ;  /* 0x000000ffff0f8224 */ /* 0x000fca00078e0008 */
[----:B------:R4:W2:Y:S02]  /*368b0*/  @!P0 LDG.E.U16 R26, desc[UR6][R14.64] ;  /* 0x000000060e1a8981 */ /* 0x0008a4000c1e1500 */
[----:B----4-:R-:W-:Y:S02]  /*368c0*/  @!P1 IMAD.MOV.U32 R15, RZ, RZ, R10 ;  /* 0x000000ffff0f9224 */ /* 0x010fe400078e000a */
[----:B---3--:R-:W-:-:S05]  /*368d0*/  @!P1 IMAD.MOV.U32 R14, RZ, RZ, R9 ;  /* 0x000000ffff0e9224 */ /* 0x008fca00078e0009 */
[----:B------:R0:W3:Y:S04]  /*368e0*/  @!P1 LDG.E.U16 R25, desc[UR6][R14.64] ;  /* 0x000000060e199981 */ /* 0x0000e8000c1e1500 */
[----:B--2---:R-:W-:Y:S04]  /*368f0*/  STL [R1+0x5fbc], R28 ;  /* 0x005fbc1c01007387 */ /* 0x004fe80000100800 */
[----:B------:R-:W2:Y:S04]  /*36900*/  LDL R4, [R1+0x104c] ;  /* 0x00104c0001047983 */ /* 0x000ea80000100800 */
[----:B------:R-:W4:Y:S04]  /*36910*/  LDL R2, [R1+0x1050] ;  /* 0x0010500001027983 */ /* 0x000f280000100800 */
[----:B------:R-:W-:Y:S04]  /*36920*/  STL [R1+0x5fc0], R27 ;  /* 0x005fc01b01007387 */ /* 0x000fe80000100800 */
[----:B------:R-:W-:Y:S04]  /*36930*/  STL [R1+0x8], R13 ;  /* 0x0000080d01007387 */ /* 0x000fe80000100800 */
[----:B------:R-:W2:Y:S04]  /*36940*/  LDL R8, [R1+0x247c] ;  /* 0x00247c0001087983 */ /* 0x000ea80000100800 */
[----:B------:R-:W2:Y:S01]  /*36950*/  LDL R7, [R1+0x2498] ;  /* 0x0024980001077983 */ /* 0x000ea20000100800 */
[----:B------:R-:W-:Y:S01]  /*36960*/  PRMT R24, RZ, 0x7610, R24 ;  /* 0x00007610ff187816 */ /* 0x000fe20000000018 */
[----:B0-----:R-:W-:-:S02]  /*36970*/  @!P0 IMAD.MOV.U32 R14, RZ, RZ, R5 ;  /* 0x000000ffff0e8224 */ /* 0x001fc400078e0005 */
[----:B------:R-:W-:-:S05]  /*36980*/  @!P0 IMAD.MOV.U32 R15, RZ, RZ, R6 ;  /* 0x000000ffff0f8224 */ /* 0x000fca00078e0006 */
[----:B------:R4:W2:Y:S04]  /*36990*/  @!P0 LDG.E.U16 R24, desc[UR6][R14.64] ;  /* 0x000000060e188981 */ /* 0x0008a8000c1e1500 */
[----:B------:R-:W-:Y:S04]  /*369a0*/  STL [R1+0x5fc4], R26 ;  /* 0x005fc41a01007387 */ /* 0x000fe80000100800 */
[----:B---3--:R0:W-:Y:S04]  /*369b0*/  STL [R1+0x5fc8], R25 ;  /* 0x005fc81901007387 */ /* 0x0081e80000100800 */
[----:B------:R-:W3:Y:S04]  /*369c0*/  LDL R6, [R1+0x2490] ;  /* 0x0024900001067983 */ /* 0x000ee80000100800 */
[----:B------:R-:W3:Y:S01]  /*369d0*/  LDL R5, [R1+0x2494] ;  /* 0x0024940001057983 */ /* 0x000ee20000100800 */
[----:B------:R-:W-:Y:S01]  /*369e0*/  PRMT R20, RZ, 0x7610, R20 ;  /* 0x00007610ff147816 */ /* 0x000fe20000000014 */
[----:B----4-:R-:W-:-:S02]  /*369f0*/  @!P1 IMAD.MOV.U32 R14, RZ, RZ, R2 ;  /* 0x000000ffff0e9224 */ /* 0x010fc400078e0002 */
[----:B--2---:R-:W-:Y:S01]  /*36a00*/  @!P1 IMAD.MOV.U32 R15, RZ, RZ, R4 ;  /* 0x000000ffff0f9224 */ /* 0x004fe200078e0004 */
[----:B------:R-:W-:-:S04]  /*36a10*/  PRMT R18, RZ, 0x7610, R18 ;  /* 0x00007610ff127816 */ /* 0x000fc80000000012 */
[----:B------:R1:W2:Y:S02]  /*36a20*/  @!P1 LDG.E.U16 R20, desc[UR6][R14.64] ;  /* 0x000000060e149981 */ /* 0x0002a4000c1e1500 */
[----:B-1----:R-:W-:Y:S02]  /*36a30*/  @!P0 IMAD.MOV.U32 R14, RZ, RZ, R7 ;  /* 0x000000ffff0e8224 */ /* 0x002fe400078e0007 */
[----:B------:R-:W-:-:S05]  /*36a40*/  @!P0 IMAD.MOV.U32 R15, RZ, RZ, R8 ;  /* 0x000000ffff0f8224 */ /* 0x000fca00078e0008 */
[----:B------:R3:W4:Y:S01]  /*36a50*/  @!P0 LDG.E.U16 R18, desc[UR6][R14.64] ;  /* 0x000000060e128981 */ /* 0x000722000c1e1500 */
[----:B------:R-:W-:-:S03]  /*36a60*/  PRMT R16, RZ, 0x7610, R16 ;  /* 0x00007610ff107816 */ /* 0x000fc60000000010 */
[----:B------:R-:W-:Y:S04]  /*36a70*/  STL [R1+0x5fcc], R24 ;  /* 0x005fcc1801007387 */ /* 0x000fe80000100800 */
[----:B------:R-:W4:Y:S04]  /*36a80*/  LDL R4, [R1+0x2504] ;  /* 0x0025040001047983 */ /* 0x000f280000100800 */
[----:B------:R-:W4:Y:S01]  /*36a90*/  LDL R2, [R1+0x2510] ;  /* 0x0025100001027983 */ /* 0x000f220000100800 */
[----:B---3--:R-:W-:Y:S02]  /*36aa0*/  @!P1 IMAD.MOV.U32 R15, RZ, RZ, R6 ;  /* 0x000000ffff0f9224 */ /* 0x008fe400078e0006 */
[----:B------:R-:W-:-:S05]  /*36ab0*/  @!P1 IMAD.MOV.U32 R14, RZ, RZ, R5 ;  /* 0x000000ffff0e9224 */ /* 0x000fca00078e0005 */
[----:B------:R1:W3:Y:S04]  /*36ac0*/  @!P1 LDG.E.U16 R16, desc[UR6][R14.64] ;  /* 0x000000060e109981 */ /* 0x0002e8000c1e1500 */
[----:B--2---:R-:W-:Y:S04]  /*36ad0*/  STL [R1+0x5fd0], R20 ;  /* 0x005fd01401007387 */ /* 0x004fe80000100800 */
[----:B------:R-:W2:Y:S04]  /*36ae0*/  LDL R12, [R1+0x250c] ;  /* 0x00250c00010c7983 */ /* 0x000ea80000100800 */
[----:B------:R-:W2:Y:S04]  /*36af0*/  LDL R11, [R1+0x2518] ;  /* 0x00251800010b7983 */ /* 0x000ea80000100800 */
[----:B------:R-:W2:Y:S04]  /*36b00*/  LDL R9, [R1+0x2590] ;  /* 0x0025900001097983 */ /* 0x000ea80000100800 */
[----:B----4-:R-:W-:Y:S04]  /*36b10*/  STL [R1+0x5fd4], R18 ;  /* 0x005fd41201007387 */ /* 0x010fe80000100800 */
[----:B------:R-:W4:Y:S04]  /*36b20*/  LDL R10, [R1+0x2584] ;  /* 0x00258400010a7983 */ /* 0x000f280000100800 */
[----:B------:R-:W4:Y:S04]  /*36b30*/  LDL R8, [R1+0x258c] ;  /* 0x00258c0001087983 */ /* 0x000f280000100800 */
[----:B------:R-:W4:Y:S04]  /*36b40*/  LDL R7, [R1+0x2598] ;  /* 0x0025980001077983 */ /* 0x000f280000100800 */
[----:B------:R-:W4:Y:S04]  /*36b50*/  LDL R6, [R1+0x2604] ;  /* 0x0026040001067983 */ /* 0x000f280000100800 */
[----:B------:R-:W4:Y:S01]  /*36b60*/  LDL R5, [R1+0x2610] ;  /* 0x0026100001057983 */ /* 0x000f220000100800 */
[----:B-1----:R-:W-:-:S02]  /*36b70*/  @!P0 IMAD.MOV.U32 R14, RZ, RZ, R2 ;  /* 0x000000ffff0e8224 */ /* 0x002fc400078e0002 */
[----:B------:R-:W-:Y:S01]  /*36b80*/  @!P0 IMAD.MOV.U32 R15, RZ, RZ, R4 ;  /* 0x000000ffff0f8224 */ /* 0x000fe200078e0004 */
[----:B------:R-:W-:Y:S02]  /*36b90*/  PRMT R17, RZ, 0x7610, R17 ;  /* 0x00007610ff117816 */ /* 0x000fe40000000011 */
[----:B------:R-:W-:-:S04]  /*36ba0*/  PRMT R19, RZ, 0x7610, R19 ;  /* 0x00007610ff137816 */ /* 0x000fc80000000013 */
[----:B------:R2:W4:Y:S04]  /*36bb0*/  @!P0 LDG.E.U16 R17, desc[UR6][R14.64] ;  /* 0x000000060e118981 */ /* 0x000528000c1e1500 */
[----:B---3--:R-:W-:Y:S04]  /*36bc0*/  STL [R1+0x5fd8], R16 ;  /* 0x005fd81001007387 */ /* 0x008fe80000100800 */
[----:B------:R-:W3:Y:S04]  /*36bd0*/  LDL R4, [R1+0x27d4] ;  /* 0x0027d40001047983 */ /* 0x000ee80000100800 */
[----:B------:R-:W3:Y:S01]  /*36be0*/  LDL R2, [R1+0x27e0] ;  /* 0x0027e00001027983 */ /* 0x000ee20000100800 */
[----:B--2---:R-:W-:-:S02]  /*36bf0*/  @!P1 IMAD.MOV.U32 R14, RZ, RZ, R11 ;  /* 0x000000ffff0e9224 */ /* 0x004fc400078e000b */
[----:B------:R-:W-:Y:S01]  /*36c00*/  @!P1 IMAD.MOV.U32 R15, RZ, RZ, R12 ;  /* 0x000000ffff0f9224 */ /* 0x000fe200078e000c */
[----:B------:R-:W-:-:S04]  /*36c10*/  PRMT R21, RZ, 0x7610, R21 ;  /* 0x00007610ff157816 */ /* 0x000fc80000000015 */
[----:B------:R1:W2:Y:S01]  /*36c20*/  @!P1 LDG.E.U16 R19, desc[UR6][R14.64] ;  /* 0x000000060e139981 */ /* 0x0002a2000c1e1500 */
[----:B------:R-:W-:Y:S01]  /*36c30*/  PRMT R22, RZ, 0x7610, R22 ;  /* 0x00007610ff167816 */ /* 0x000fe20000000016 */
[----:B-1----:R-:W-:Y:S02]  /*36c40*/  @!P0 IMAD.MOV.U32 R14, RZ, RZ, R9 ;  /* 0x000000ffff0e8224 */ /* 0x002fe400078e0009 */
[----:B----4-:R-:W-:-:S05]  /*36c50*/  @!P0 IMAD.MOV.U32 R15, RZ, RZ, R10 ;  /* 0x000000ffff0f8224 */ /* 0x010fca00078e000a */
[----:B------:R1:W4:Y:S01]  /*36c60*/  @!P0 LDG.E.U16 R21, desc[UR6][R14.64] ;  /* 0x000000060e158981 */ /* 0x000322000c1e1500 */
[----:B------:R-:W-:Y:S01]  /*36c70*/  PRMT R23, RZ, 0x7610, R23 ;  /* 0x00007610ff177816 */ /* 0x000fe20000000017 */
[----:B-1----:R-:W-:Y:S02]  /*36c80*/  @!P1 IMAD.MOV.U32 R14, RZ, RZ, R7 ;  /* 0x000000ffff0e9224 */ /* 0x002fe400078e0007 */
[----:B------:R-:W-:-:S05]  /*36c90*/  @!P1 IMAD.MOV.U32 R15, RZ, RZ, R8 ;  /* 0x000000ffff0f9224 */ /* 0x000fca00078e0008 */
[----:B------:R1:W4:Y:S02]  /*36ca0*/  @!P1 LDG.E.U16 R22, desc[UR6][R14.64] ;  /* 0x000000060e169981 */ /* 0x000324000c1e1500 */
[----:B-1----:R-:W-:Y:S02]  /*36cb0*/  @!P0 IMAD.MOV.U32 R14, RZ, RZ, R5 ;  /* 0x000000ffff0e8224 */ /* 0x002fe400078e0005 */
[----:B------:R-:W-:-:S05]  /*36cc0*/  @!P0 IMAD.MOV.U32 R15, RZ, RZ, R6 ;  /* 0x000000ffff0f8224 */ /* 0x000fca00078e0006 */
[----:B------:R3:W4:Y:S01]  /*36cd0*/  @!P0 LDG.E.U16 R23, desc[UR6][R14.64] ;  /* 0x000000060e178981 */ /* 0x000722000c1e1500 */
[----:B------:R-:W-:Y:S01]  /*36ce0*/  PRMT R0, RZ, 0x7610, R0 ;  /* 0x00007610ff007816 */ /* 0x000fe20000000000 */
[----:B---3--:R-:W-:Y:S02]  /*36cf0*/  @!P0 IMAD.MOV.U32 R15, RZ, RZ, R4 ;  /* 0x000000ffff0f8224 */ /* 0x008fe400078e0004 */
[----:B------:R-:W-:-:S05]  /*36d00*/  @!P0 IMAD.MOV.U32 R14, RZ, RZ, R2 ;  /* 0x000000ffff0e8224 */ /* 0x000fca00078e0002 */
[----:B------:R-:W3:Y:S04]  /*36d10*/  @!P0 LDG.E.U16 R0, desc[UR6][R14.64] ;  /* 0x000000060e008981 */ /* 0x000ee8000c1e1500 */
[----:B------:R-:W-:Y:S04]  /*36d20*/  STL [R1+0x5ff8], R17 ;  /* 0x005ff81101007387 */ /* 0x000fe80000100800 */
[----:B--2---:R-:W-:Y:S04]  /*36d30*/  STL [R1+0x5ffc], R19 ;  /* 0x005ffc1301007387 */ /* 0x004fe80000100800 */
[----:B----4-:R-:W-:Y:S04]  /*36d40*/  STL [R1+0x6000], R21 ;  /* 0x0060001501007387 */ /* 0x010fe80000100800 */
[----:B------:R-:W-:Y:S04]  /*36d50*/  STL [R1+0x6004], R22 ;  /* 0x0060041601007387 */ /* 0x000fe80000100800 */
[----:B------:R-:W-:Y:S04]  /*36d60*/  STL [R1+0x6008], R23 ;  /* 0x0060081701007387 */ /* 0x000fe80000100800 */
[----:B0-----:R-:W2:Y:S04]  /*36d70*/  LDL.LU R25, [R1+0xf48] ;  /* 0x000f480001197983 */ /* 0x001ea80000300800 */
        /* <DEDUP_REMOVED lines=10> */
[----:B---3--:R0:W-:Y:S04]  /*36e20*/  STL [R1+0x238], R0 ;  /* 0x0002380001007387 */ /* 0x0081e80000100800 */
[----:B0-----:R-:W3:Y:S04]  /*36e30*/  LDL.LU R0, [R1+0xd6c] ;  /* 0x000d6c0001007983 */ /* 0x001ee80000300800 */
[----:B------:R-:W3:Y:S04]  /*36e40*/  LDL.LU R8, [R1+0xd64] ;  /* 0x000d640001087983 */ /* 0x000ee80000300800 */
[----:B------:R-:W3:Y:S04]  /*36e50*/  LDL.LU R9, [R1+0xd5c] ;  /* 0x000d5c0001097983 */ /* 0x000ee80000300800 */
[----:B------:R-:W3:Y:S04]  /*36e60*/  LDL.LU R13, [R1+0xd54] ;  /* 0x000d5400010d7983 */ /* 0x000ee80000300800 */
[----:B------:R-:W3:Y:S04]  /*36e70*/  LDL.LU R2, [R1+0x68c] ;  /* 0x00068c0001027983 */ /* 0x000ee80000300800 */
        /* <DEDUP_REMOVED lines=46> */
[----:B0-----:R-:W-:-:S03]  /*37160*/  LOP3.LUT R3, R3, 0x3f, RZ, 0xc0, !PT ;  /* 0x0000003f03037812 */ /* 0x001fc600078ec0ff */
[----:B------:R-:W-:Y:S04]  /*37170*/  STL [R1+0x5f60], R14 ;  /* 0x005f600e01007387 */ /* 0x000fe80000100800 */
[----:B------:R-:W-:Y:S04]  /*37180*/  STL [R1+0x5f68], R14 ;  /* 0x005f680e01007387 */ /* 0x000fe80000100800 */
[----:B------:R-:W-:Y:S04]  /*37190*/  STL [R1+0x5f70], R14 ;  /* 0x005f700e01007387 */ /* 0x000fe80000100800 */
[----:B------:R-:W-:Y:S04]  /*371a0*/  STL [R1+0x5f78], R14 ;  /* 0x005f780e01007387 */ /* 0x000fe80000100800 */
[----:B------:R-:W-:Y:S01]  /*371b0*/  STL [R1+0x5f80], R14 ;  /* 0x005f800e01007387 */ /* 0x000fe20000100800 */
[----:B------:R-:W-:-:S03]  /*371c0*/  IMAD.SHL.U32 R3, R3, 0x2, RZ ;  /* 0x0000000203037824 */ /* 0x000fc600078e00ff */
[----:B------:R-:W-:Y:S04]  /*371d0*/  STL [R1+0x5f88], R14 ;  /* 0x005f880e01007387 */ /* 0x000fe80000100800 */
[----:B------:R-:W-:Y:S04]  /*371e0*/  STL [R1+0x5f90], R14 ;  /* 0x005f900e01007387 */ /* 0x000fe80000100800 */
[----:B------:R-:W-:Y:S04]  /*371f0*/  STL [R1+0x5f98], R14 ;  /* 0x005f980e01007387 */ /* 0x000fe80000100800 */
[----:B------:R-:W-:Y:S04]  /*37200*/  STL [R1+0x5fa0], R14 ;  /* 0x005fa00e01007387 */ /* 0x000fe80000100800 */
[----:B------:R-:W-:Y:S04]  /*37210*/  STL [R1+0x5fa8], R14 ;  /* 0x005fa80e01007387 */ /* 0x000fe80000100800 */
[----:B------:R-:W-:Y:S01]  /*37220*/  STL [R1+0x5fb0], R14 ;  /* 0x005fb00e01007387 */ /* 0x000fe20000100800 */
[----:B------:R-:W-:-:S03]  /*37230*/  LOP3.LUT R11, R3, 0x60, RZ, 0x3c, !PT ;  /* 0x00000060030b7812 */ /* 0x000fc600078e3cff */
[----:B------:R-:W-:Y:S04]  /*37240*/  STL [R1+0x600c], R14 ;  /* 0x00600c0e01007387 */ /* 0x000fe80000100800 */
[----:B------:R-:W-:Y:S04]  /*37250*/  STL [R1+0x5db8], R15 ;  /* 0x005db80f01007387 */ /* 0x000fe80000100800 */
[----:B------:R-:W-:Y:S04]  /*37260*/  STL [R1+0x5dc0], R15 ;  /* 0x005dc00f01007387 */ /* 0x000fe80000100800 */
[----:B------:R-:W-:Y:S04]  /*37270*/  STL [R1+0x5dc8], R15 ;  /* 0x005dc80f01007387 */ /* 0x000fe80000100800 */
[----:B------:R-:W-:Y:S04]  /*37280*/  STL [R1+0x5dd0], R15 ;  /* 0x005dd00f01007387 */ /* 0x000fe80000100800 */
[----:B--2---:R-:W-:Y:S04]  /*37290*/  STS.U16 [R11+UR4+0x4c80], R25 ;  /* 0x004c80190b007988 */ /* 0x004fe80008000404 */
[----:B------:R-:W-:Y:S04]  /*372a0*/  STL [R1+0x5dd8], R15 ;  /* 0x005dd80f01007387 */ /* 0x000fe80000100800 */
[----:B----4-:R-:W-:Y:S04]  /*372b0*/  STS.U16 [R11+UR4+0x4d00], R26 ;  /* 0x004d001a0b007988 */ /* 0x010fe80008000404 */
[----:B------:R-:W-:Y:S04]  /*372c0*/  STL [R1+0x5de0], R15 ;  /* 0x005de00f01007387 */ /* 0x000fe80000100800 */
[----:B------:R-:W-:Y:S04]  /*372d0*/  STS.U16 [R11+UR4+0x4d80], R27 ;  /* 0x004d801b0b007988 */ /* 0x000fe80008000404 */
        /* <DEDUP_REMOVED lines=13> */
[----:B------:R0:W-:Y:S04]  /*373b0*/  STS.U16 [R11+UR4+0x6d00], R10 ;  /* 0x006d000a0b007988 */ /* 0x0001e80008000404 */
[----:B------:R-:W-:Y:S04]  /*373c0*/  STL [R1+0x5e20], R15 ;  /* 0x005e200f01007387 */ /* 0x000fe80000100800 */
[----:B------:R1:W-:Y:S04]  /*373d0*/  STS.U16 [R11+UR4+0x6d80], R12 ;  /* 0x006d800c0b007988 */ /* 0x0003e80008000404 */
[----:B------:R-:W-:Y:S04]  /*373e0*/  STL [R1+0x5e28], R15 ;  /* 0x005e280f01007387 */ /* 0x000fe80000100800 */
[----:B------:R-:W-:Y:S04]  /*373f0*/  STL [R1+0x6010], R15 ;  /* 0x0060100f01007387 */ /* 0x000fe80000100800 */
[----:B0-----:R-:W2:Y:S04]  /*37400*/  LDL.LU R10, [R1+0x684] ;  /* 0x00068400010a7983 */ /* 0x001ea80000300800 */
[----:B-1----:R-:W4:Y:S04]  /*37410*/  LDL.LU R12, [R1+0x67c] ;  /* 0x00067c00010c7983 */ /* 0x002f280000300800 */
[----:B---3--:R0:W-:Y:S04]  /*37420*/  STS.U16 [R11+UR4+0x7c00], R0 ;  /* 0x007c00000b007988 */ /* 0x0081e80008000404 */
[----:B------:R-:W-:Y:S04]  /*37430*/  STS.U16 [R11+UR4+0x7c80], R8 ;  /* 0x007c80080b007988 */ /* 0x000fe80008000404 */
[----:B------:R-:W-:Y:S04]  /*37440*/  STS.U16 [R11+UR4+0x7d00], R9 ;  /* 0x007d00090b007988 */ /* 0x000fe80008000404 */
[----:B------:R-:W-:Y:S04]  /*37450*/  STS.U16 [R11+UR4+0x7d80], R13 ;  /* 0x007d800d0b007988 */ /* 0x000fe80008000404 */
[----:B------:R1:W-:Y:S04]  /*37460*/  STS.U16 [R11+UR4+0x8c00], R2 ;  /* 0x008c00020b007988 */ /* 0x0003e80008000404 */
[----:B0-----:R-:W3:Y:S04]  /*37470*/  LDL.LU R0, [R1+0x674] ;  /* 0x0006740001007983 */ /* 0x001ee80000300800 */
[----:B-1----:R-:W3:Y:S04]  /*37480*/  LDL.LU R2, [R1+0x608] ;  /* 0x0006080001027983 */ /* 0x002ee80000300800 */
        /* <DEDUP_REMOVED lines=24> */
[----:B--2---:R0:W-:Y:S04]  /*37610*/  STS.U16 [R11+UR4+0x8c80], R10 ;  /* 0x008c800a0b007988 */ /* 0x0041e80008000404 */
[----:B----4-:R1:W-:Y:S04]  /*37620*/  STS.U16 [R11+UR4+0x8d00], R12 ;  /* 0x008d000c0b007988 */ /* 0x0103e80008000404 */
[----:B0-----:R-:W2:Y:S04]  /*37630*/  LDL.LU R10, [R1+0x160] ;  /* 0x00016000010a7983 */ /* 0x001ea80000300800 */
[----:B-1----:R-:W4:Y:S04]  /*37640*/  LDL.LU R12, [R1+0x154] ;  /* 0x00015400010c7983 */ /* 0x002f280000300800 */
[----:B---3--:R0:W-:Y:S04]  /*37650*/  STS.U16 [R11+UR4+0x8d80], R0 ;  /* 0x008d80000b007988 */ /* 0x0081e80008000404 */
[----:B------:R1:W-:Y:S04]  /*37660*/  STS.U16 [R11+UR4+0x9c00], R2 ;  /* 0x009c00020b007988 */ /* 0x0003e80008000404 */
[----:B0-----:R-:W3:Y:S04]  /*37670*/  LDL.LU R0, [R1+0xfd4] ;  /* 0x000fd40001007983 */ /* 0x001ee80000300800 */
[----:B-1----:R-:W2:Y:S04]  /*37680*/  LDL.LU R2, [R1+0x6038] ;  /* 0x0060380001027983 */ /* 0x002ea80000300800 */
[----:B------:R0:W-:Y:S02]  /*37690*/  STS.U16 [R11+UR4+0x9c80], R3 ;  /* 0x009c80030b007988 */ /* 0x0001e40008000404 */
[----:B0-----:R-:W0:Y:S02]  /*376a0*/  S2R R3, SR_TID.X ;  /* 0x0000000000037919 */ /* 0x001e240000002100 */
        /* <DEDUP_REMOVED lines=21> */
[----:B------:R-:W-:Y:S04]  /*37800*/  STS.U16 [R11+UR4+0xed80], R8 ;  /* 0x00ed80080b007988 */ /* 0x000fe80008000404 */
[----:B-1----:R-:W3:Y:S01]  /*37810*/  LDL.LU R13, [R1+0xfd0] ;  /* 0x000fd000010d7983 */ /* 0x002ee20000300800 */
[----:B0-----:R-:W-:-:S05]  /*37820*/  LOP3.LUT R3, R3, 0x3f, RZ, 0xc0, !PT ;  /* 0x0000003f03037812 */ /* 0x001fca00078ec0ff */
[----:B------:R-:W-:Y:S01]  /*37830*/  IMAD.SHL.U32 R3, R3, 0x2, RZ ;  /* 0x0000000203037824 */ /* 0x000fe200078e00ff */
[----:B--2---:R0:W-:Y:S04]  /*37840*/  STS.U16 [R11+UR4+0xfc00], R2 ;  /* 0x00fc00020b007988 */ /* 0x0041e80008000404 */
[----:B0-----:R-:W-:Y:S02]  /*37850*/  LOP3.LUT R2, R3, 0x70, RZ, 0x3c, !PT ;  /* 0x0000007003027812 */ /* 0x001fe400078e3cff */
[----:B------:R-:W2:Y:S04]  /*37860*/  LDL.LU R3, [R1+0xfc4] ;  /* 0x000fc40001037983 */ /* 0x000ea80000300800 */
[----:B--2---:R0:W-:Y:S04]  /*37870*/  STL [R1+0x6030], R3 ;  /* 0x0060300301007387 */ /* 0x0041e80000100800 */
[----:B0-----:R-:W2:Y:S04]  /*37880*/  LDL.LU R3, [R1+0xfc8] ;  /* 0x000fc80001037983 */ /* 0x001ea80000300800 */
[----:B------:R-:W-:Y:S04]  /*37890*/  STS.U16 [R11+UR4+0xfc80], R9 ;  /* 0x00fc80090b007988 */ /* 0x000fe80008000404 */
[----:B------:R-:W-:Y:S04]  /*378a0*/  STS.U16 [R11+UR4+0xfd00], R10 ;  /* 0x00fd000a0b007988 */ /* 0x000fe80008000404 */
[----:B----4-:R-:W-:Y:S04]  /*378b0*/  STS.U16 [R11+UR4+0xfd80], R12 ;  /* 0x00fd800c0b007988 */ /* 0x010fe80008000404 */
[----:B---3--:R-:W-:Y:S04]  /*378c0*/  STS.U16 [R2+UR4+0xe00], R0 ;  /* 0x000e000002007988 */ /* 0x008fe80008000404 */
        /* <DEDUP_REMOVED lines=29> */
[----:B0-----:R-:W4:Y:S04]  /*37aa0*/  LDL.LU R13, [R1+0xd34] ;  /* 0x000d3400010d7983 */ /* 0x001f280000300800 */
[----:B--2---:R0:W-:Y:S04]  /*37ab0*/  STS.U16 [R2+UR4+0xf00], R3 ;  /* 0x000f000302007988 */ /* 0x0041e80008000404 */
[----:B0-----:R-:W2:Y:S04]  /*37ac0*/  LDL.LU R3, [R1+0x6034] ;  /* 0x0060340001037983 */ /* 0x001ea80000300800 */
[----:B--2---:R0:W-:Y:S04]  /*37ad0*/  STS.U16 [R2+UR4+0xf80], R3 ;  /* 0x000f800302007988 */ /* 0x0041e80008000404 */
[----:B0-----:R-:W2:Y:S04]  /*37ae0*/  LDL.LU R3, [R1+0x6030] ;  /* 0x0060300001037983 */ /* 0x001ea80000300800 */
[----:B--2---:R-:W-:Y:S04]  /*37af0*/  STS.U16 [R2+UR4+0x1e00], R3 ;  /* 0x001e000302007988 */ /* 0x004fe80008000404 */
        /* <DEDUP_REMOVED lines=19> */
[----:B------:R-:W3:Y:S04]  /*37c30*/  LDL.LU R3, [R1+0x654] ;  /* 0x0006540001037983 */ /* 0x000ee80000300800 */
[----:B---3--:R0:W-:Y:S04]  /*37c40*/  STL [R1+0x6028], R3 ;  /* 0x0060280301007387 */ /* 0x0081e80000100800 */
[----:B0-----:R-:W3:Y:S04]  /*37c50*/  LDL.LU R3, [R1+0x65c] ;  /* 0x00065c0001037983 */ /* 0x001ee80000300800 */
[----:B------:R-:W-:Y:S04]  /*37c60*/  STS.U16 [R2+UR4+0x5f80], R5 ;  /* 0x005f800502007988 */ /* 0x000fe80008000404 */
[----:B------:R-:W-:Y:S04]  /*37c70*/  STS.U16 [R2+UR4+0x6e00], R6 ;  /* 0x006e000602007988 */ /* 0x000fe80008000404 */
[----:B------:R-:W-:Y:S04]  /*37c80*/  STS.U16 [R2+UR4+0x6e80], R7 ;  /* 0x006e800702007988 */ /* 0x000fe80008000404 */
[----:B------:R-:W-:Y:S04]  /*37c90*/  STS.U16 [R2+UR4+0x6f00], R8 ;  /* 0x006f000802007988 */ /* 0x000fe80008000404 */
[----:B------:R-:W-:Y:S04]  /*37ca0*/  STS.U16 [R2+UR4+0x6f80], R9 ;  /* 0x006f800902007988 */ /* 0x000fe80008000404 */
[----:B---3--:R0:W-:Y:S04]  /*37cb0*/  STL [R1+0x602c], R3 ;  /* 0x00602c0301007387 */ /* 0x0081e80000100800 */
[----:B0-----:R-:W3:Y:S04]  /*37cc0*/  LDL.LU R3, [R1+0x664] ;  /* 0x0006640001037983 */ /* 0x001ee80000300800 */
        /* <DEDUP_REMOVED lines=26> */
[----:B--2---:R2:W-:Y:S04]  /*37e70*/  STS.U16 [R2+UR4+0x8e00], R0 ;  /* 0x008e000002007988 */ /* 0x0045e80008000404 */
[----:B0-----:R-:W4:Y:S04]  /*37e80*/  LDL.LU R10, [R1+0x1bc] ;  /* 0x0001bc00010a7983 */ /* 0x001f280000300800 */
[----:B-1----:R-:W4:Y:S04]  /*37e90*/  LDL.LU R11, [R1+0x1b4] ;  /* 0x0001b400010b7983 */ /* 0x002f280000300800 */
[----:B------:R-:W4:Y:S04]  /*37ea0*/  LDL.LU R12, [R1+0x14c] ;  /* 0x00014c00010c7983 */ /* 0x000f280000300800 */
[----:B------:R-:W4:Y:S04]  /*37eb0*/  LDL.LU R13, [R1+0x148] ;  /* 0x00014800010d7983 */ /* 0x000f280000300800 */
[----:B--2---:R-:W2:Y:S04]  /*37ec0*/  LDL.LU R0, [R1+0x144] ;  /* 0x0001440001007983 */ /* 0x004ea80000300800 */
[----:B---3--:R0:W-:Y:S04]  /*37ed0*/  STS.U16 [R2+UR4+0x8e80], R3 ;  /* 0x008e800302007988 */ /* 0x0081e80008000404 */
[----:B0-----:R-:W3:Y:S04]  /*37ee0*/  LDL.LU R3, [R1+0x602c] ;  /* 0x00602c0001037983 */ /* 0x001ee80000300800 */
[----:B---3--:R0:W-:Y:S04]  /*37ef0*/  STS.U16 [R2+UR4+0x8f00], R3 ;  /* 0x008f000302007988 */ /* 0x0081e80008000404 */
[----:B0-----:R-:W3:Y:S04]  /*37f00*/  LDL.LU R3, [R1+0x6028] ;  /* 0x0060280001037983 */ /* 0x001ee80000300800 */
        /* <DEDUP_REMOVED lines=20> */
[----:B------:R-:W-:Y:S04]  /*38050*/  STS.U16 [R2+UR4+0xdf80], R7 ;  /* 0x00df800702007988 */ /* 0x000fe80008000404 */
[----:B------:R-:W-:Y:S04]  /*38060*/  STS.U16 [R2+UR4+0xee00], R8 ;  /* 0x00ee000802007988 */ /* 0x000fe80008000404 */
[----:B------:R-:W-:Y:S04]  /*38070*/  STS.U16 [R2+UR4+0xee80], R9 ;  /* 0x00ee800902007988 */ /* 0x000fe80008000404 */
[----:B------:R1:W-:Y:S04]  /*38080*/  STS.U16 [R2+UR4+0xef00], R10 ;  /* 0x00ef000a02007988 */ /* 0x0003e80008000404 */
[----:B------:R3:W-:Y:S04]  /*38090*/  STS.U16 [R2+UR4+0xef80], R11 ;  /* 0x00ef800b02007988 */ /* 0x0007e80008000404 */
[----:B0-----:R-:W4:Y:S04]  /*380a0*/  LDL.LU R5, [R1+0x140] ;  /* 0x0001400001057983 */ /* 0x001f280000300800 */
[----:B------:R0:W-:Y:S04]  /*380b0*/  STS.U16 [R2+UR4+0xfe00], R12 ;  /* 0x00fe000c02007988 */ /* 0x0001e80008000404 */
[----:B------:R0:W-:Y:S04]  /*380c0*/  STS.U16 [R2+UR4+0xfe80], R13 ;  /* 0x00fe800d02007988 */ /* 0x0001e80008000404 */
[----:B--2---:R2:W-:Y:S04]  /*380d0*/  STS.U16 [R2+UR4+0xff00], R0 ;  /* 0x00ff000002007988 */ /* 0x0045e80008000404 */
[----:B-1----:R-:W4:Y:S04]  /*380e0*/  LDL.LU R10, [R1+0x100] ;  /* 0x00010000010a7983 */ /* 0x002f280000300800 */
[----:B---3--:R-:W3:Y:S04]  /*380f0*/  LDL.LU R11, [R1+0xfc] ;  /* 0x0000fc00010b7983 */ /* 0x008ee80000300800 */
[----:B0-----:R-:W3:Y:S04]  /*38100*/  LDL.LU R12, [R1+0xf8] ;  /* 0x0000f800010c7983 */ /* 0x001ee80000300800 */
[----:B------:R-:W3:Y:S04]  /*38110*/  LDL.LU R13, [R1+0xf4] ;  /* 0x0000f400010d7983 */ /* 0x000ee80000300800 */
[----:B--2---:R-:W2:Y:S04]  /*38120*/  LDL.LU R0, [R1+0xf0] ;  /* 0x0000f00001007983 */ /* 0x004ea80000300800 */
[----:B------:R-:W2:Y:S04]  /*38130*/  LDL.LU R15, [R1+0xec] ;  /* 0x0000ec00010f7983 */ /* 0x000ea80000300800 */
        /* <DEDUP_REMOVED lines=12> */
[----:B------:R-:W2:Y:S01]  /*38200*/  LDL.LU R9, [R1+0xb8] ;  /* 0x0000b80001097983 */ /* 0x000ea20000300800 */
[----:B------:R-:W0:Y:S03]  /*38210*/  S2R R3, SR_TID.X ;  /* 0x0000000000037919 */ /* 0x000e260000002100 */
[----:B------:R-:W2:Y:S04]  /*38220*/  LDL.LU R24, [R1+0xb4] ;  /* 0x0000b40001187983 */ /* 0x000ea80000300800 */
[----:B------:R-:W2:Y:S04]  /*38230*/  LDL.LU R25, [R1+0xb0] ;  /* 0x0000b00001197983 */ /* 0x000ea80000300800 */
[----:B------:R-:W2:Y:S04]  /*38240*/  LDL.LU R26, [R1+0xac] ;  /* 0x0000ac00011a7983 */ /* 0x000ea80000300800 */
[----:B------:R-:W2:Y:S04]  /*38250*/  LDL.LU R27, [R1+0x50] ;  /* 0x00005000011b7983 */ /* 0x000ea80000300800 */
[----:B------:R-:W2:Y:S04]  /*38260*/  LDL.LU R28, [R1+0x4c] ;  /* 0x00004c00011c7983 */ /* 0x000ea80000300800 */
[----:B------:R-:W2:Y:S04]  /*38270*/  LDL.LU R29, [R1+0x40] ;  /* 0x00004000011d7983 */ /* 0x000ea80000300800 */
[----:B------:R-:W2:Y:S01]  /*38280*/  LDL.LU R4, [R1+0x3c] ;  /* 0x00003c0001047983 */ /* 0x000ea20000300800 */
[----:B0-----:R-:W-:-:S05]  /*38290*/  LOP3.LUT R3, R3, 0x3f, RZ, 0xc0, !PT ;  /* 0x0000003f03037812 */ /* 0x001fca00078ec0ff */
[----:B------:R-:W-:Y:S01]  /*382a0*/  IMAD.SHL.U32 R3, R3, 0x2, RZ ;  /* 0x0000000203037824 */ /* 0x000fe200078e00ff */
[----:B----4-:R0:W-:Y:S04]  /*382b0*/  STS.U16 [R2+UR4+0xff80], R5 ;  /* 0x00ff800502007988 */ /* 0x0101e80008000404 */
[----:B0-----:R-:W4:Y:S04]  /*382c0*/  LDL.LU R5, [R1+0x30] ;  /* 0x0000300001057983 */ /* 0x001f280000300800 */
[----:B------:R-:W-:Y:S04]  /*382d0*/  STL [R1+0x5d4c], R2 ;  /* 0x005d4c0201007387 */ /* 0x000fe80000100800 */
[----:B------:R-:W-:Y:S04]  /*382e0*/  STL [R1+0x5de8], R2 ;  /* 0x005de80201007387 */ /* 0x000fe80000100800 */
[----:B------:R-:W-:Y:S04]  /*382f0*/  STL [R1+0x5df0], R2 ;  /* 0x005df00201007387 */ /* 0x000fe80000100800 */
[----:B------:R0:W-:Y:S04]  /*38300*/  STS.U16 [R3+UR4+0x10000], R10 ;  /* 0x0100000a03007988 */ /* 0x0001e80008000404 */
[----:B---3--:R1:W-:Y:S04]  /*38310*/  STS.U16 [R3+UR4+0x10080], R11 ;  /* 0x0100800b03007988 */ /* 0x0083e80008000404 */
[----:B------:R3:W-:Y:S04]  /*38320*/  STS.U16 [R3+UR4+0x10800], R12 ;  /* 0x0108000c03007988 */ /* 0x0007e80008000404 */
[----:B------:R3:W-:Y:S04]  /*38330*/  STS.U16 [R3+UR4+0x10880], R13 ;  /* 0x0108800d03007988 */ /* 0x0007e80008000404 */
[----:B--2---:R2:W-:Y:S04]  /*38340*/  STS.U16 [R3+UR4+0x11000], R0 ;  /* 0x0110000003007988 */ /* 0x0045e80008000404 */
[----:B0-----:R-:W4:Y:S04]  /*38350*/  LDL.LU R10, [R1+0x6024] ;  /* 0x00602400010a7983 */ /* 0x001f280000300800 */
[----:B-1----:R-:W4:Y:S04]  /*38360*/  LDL.LU R11, [R1+0x6020] ;  /* 0x00602000010b7983 */ /* 0x002f280000300800 */
[----:B---3--:R-:W3:Y:S04]  /*38370*/  LDL.LU R12, [R1+0x601c] ;  /* 0x00601c00010c7983 */ /* 0x008ee80000300800 */
[----:B------:R-:W3:Y:S04]  /*38380*/  LDL.LU R13, [R1+0x6018] ;  /* 0x00601800010d7983 */ /* 0x000ee80000300800 */
[----:B--2---:R-:W2:Y:S04]  /*38390*/  LDL.LU R0, [R1+0x6014] ;  /* 0x0060140001007983 */ /* 0x004ea80000300800 */
        /* <DEDUP_REMOVED lines=8> */
[----:B------:R0:W-:Y:S04]  /*38420*/  STS.U16 [R3+UR4+0x11080], R15 ;  /* 0x0110800f03007988 */ /* 0x0001e80008000404 */
        /* <DEDUP_REMOVED lines=33> */
[----:B----4-:R0:W-:Y:S04]  /*38640*/  STS.U16 [R3+UR4+0x16800], R5 ;  /* 0x0168000503007988 */ /* 0x0101e80008000404 */
[----:B0-----:R-:W4:Y:S04]  /*38650*/  LDL.LU R5, [R1+0x54] ;  /* 0x0000540001057983 */ /* 0x001f280000300800 */
[----:B--2---:R0:W-:Y:S04]  /*38660*/  STS.U16 [R3+UR4+0x16880], R0 ;  /* 0x0168800003007988 */ /* 0x0041e80008000404 */
[----:B---3--:R-:W-:Y:S04]  /*38670*/  STS.U16 [R3+UR4+0x17000], R13 ;  /* 0x0170000d03007988 */ /* 0x008fe80008000404 */
[----:B------:R-:W-:Y:S04]  /*38680*/  STS.U16 [R3+UR4+0x17080], R12 ;  /* 0x0170800c03007988 */ /* 0x000fe80008000404 */
[----:B------:R-:W-:Y:S04]  /*38690*/  STS.U16 [R3+UR4+0x17800], R11 ;  /* 0x0178000b03007988 */ /* 0x000fe80008000404 */
[----:B------:R-:W-:Y:S01]  /*386a0*/  STS.U16 [R3+UR4+0x17880], R10 ;  /* 0x0178800a03007988 */ /* 0x000fe20008000404 */
[----:B0-----:R-:W-:-:S05]  /*386b0*/  LOP3.LUT R0, R3, 0x10, RZ, 0x3c, !PT ;  /* 0x0000001003007812 */ /* 0x001fca00078e3cff */
        /* <DEDUP_REMOVED lines=44> */
[----:B------:R0:W-:Y:S04]  /*38980*/  STS.U16 [R0+UR4+0x15900], R6 ;  /* 0x0159000600007988 */ /* 0x0001e80008000404 */
[----:B------:R1:W-:Y:S04]  /*38990*/  STS.U16 [R0+UR4+0x15980], R7 ;  /* 0x0159800700007988 */ /* 0x0003e80008000404 */
[----:B--2---:R2:W-:Y:S04]  /*389a0*/  STS.U16 [R0+UR4+0x16100], R8 ;  /* 0x0161000800007988 */ /* 0x0045e80008000404 */
[----:B---3--:R3:W-:Y:S04]  /*389b0*/  STS.U16 [R0+UR4+0x16180], R9 ;  /* 0x0161800900007988 */ /* 0x0087e80008000404 */
[----:B0-----:R-:W4:Y:S04]  /*389c0*/  LDL.LU R6, [R1+0x5fec] ;  /* 0x005fec0001067983 */ /* 0x001f280000300800 */
[----:B-1----:R-:W4:Y:S04]  /*389d0*/  LDL.LU R7, [R1+0x5fe8] ;  /* 0x005fe80001077983 */ /* 0x002f280000300800 */
[----:B--2---:R-:W2:Y:S04]  /*389e0*/  LDL.LU R8, [R1+0x5fe4] ;  /* 0x005fe40001087983 */ /* 0x004ea80000300800 */
[----:B---3--:R-:W3:Y:S04]  /*389f0*/  LDL.LU R9, [R1+0x5fe0] ;  /* 0x005fe00001097983 */ /* 0x008ee80000300800 */
[----:B---3--:R-:W-:Y:S04]  /*38a00*/  STS.U16 [R0+UR4+0x16900], R9 ;  /* 0x0169000900007988 */ /* 0x008fe80008000404 */
        /* <DEDUP_REMOVED lines=8> */
[----:B------:R0:W-:Y:S04]  /*38a90*/  STS.U16 [R0+UR4+0x17900], R5 ;  /* 0x0179000500007988 */ /* 0x0001e80008000404 */
[----:B------:R1:W-:Y:S04]  /*38aa0*/  STS.U16 [R0+UR4+0x17980], R4 ;  /* 0x0179800400007988 */ /* 0x0003e80008000404 */
[----:B0-----:R-:W2:Y:S04]  /*38ab0*/  LDL.LU R5, [R1] ;  /* 0x0000000001057983 */ /* 0x001ea80000300800 */
[----:B-1----:R-:W3:Y:S04]  /*38ac0*/  LDL.LU R0, [R1+0x5fdc] ;  /* 0x005fdc0001007983 */ /* 0x002ee80000300800 */
[----:B------:R-:W4:Y:S04]  /*38ad0*/  LDL.LU R4, [R1+0x4] ;  /* 0x0000040001047983 */ /* 0x000f280000300800 */
[----:B---3--:R0:W-:Y:S04]  /*38ae0*/  STS.U16 [R0+UR4+0x10200], R16 ;  /* 0x0102001000007988 */ /* 0x0081e80008000404 */
[----:B------:R1:W-:Y:S04]  /*38af0*/  STS.U16 [R0+UR4+0x10280], R18 ;  /* 0x0102801200007988 */ /* 0x0003e80008000404 */
[----:B------:R3:W-:Y:S04]  /*38b00*/  STS.U16 [R0+UR4+0x10a00], R20 ;  /* 0x010a001400007988 */ /* 0x0007e80008000404 */
[----:B------:R2:W-:Y:S04]  /*38b10*/  STS.U16 [R0+UR4+0x10a80], R24 ;  /* 0x010a801800007988 */ /* 0x0005e80008000404 */
[----:B------:R4:W-:Y:S04]  /*38b20*/  STS.U16 [R0+UR4+0x11200], R25 ;  /* 0x0112001900007988 */ /* 0x0009e80008000404 */
[----:B------:R4:W-:Y:S04]  /*38b30*/  STS.U16 [R0+UR4+0x11280], R26 ;  /* 0x0112801a00007988 */ /* 0x0009e80008000404 */
[----:B------:R4:W-:Y:S04]  /*38b40*/  STS.U16 [R0+UR4+0x11a00], R27 ;  /* 0x011a001b00007988 */ /* 0x0009e80008000404 */
[----:B0-----:R-:W4:Y:S04]  /*38b50*/  LDL.LU R16, [R1+0x5fd8] ;  /* 0x005fd80001107983 */ /* 0x001f280000300800 */
[----:B-1----:R-:W4:Y:S04]  /*38b60*/  LDL.LU R18, [R1+0x5fd4] ;  /* 0x005fd40001127983 */ /* 0x002f280000300800 */
[----:B---3--:R-:W3:Y:S04]  /*38b70*/  LDL.LU R20, [R1+0x5fd0] ;  /* 0x005fd00001147983 */ /* 0x008ee80000300800 */
[----:B--2---:R-:W2:Y:S04]  /*38b80*/  LDL.LU R24, [R1+0x5fcc] ;  /* 0x005fcc0001187983 */ /* 0x004ea80000300800 */
[----:B----4-:R-:W4:Y:S04]  /*38b90*/  LDL.LU R25, [R1+0x5fc8] ;  /* 0x005fc80001197983 */ /* 0x010f280000300800 */
[----:B------:R-:W3:Y:S04]  /*38ba0*/  LDL.LU R26, [R1+0x5fc4] ;  /* 0x005fc400011a7983 */ /* 0x000ee80000300800 */
[----:B------:R0:W-:Y:S04]  /*38bb0*/  STS.U16 [R0+UR4+0x11a80], R28 ;  /* 0x011a801c00007988 */ /* 0x0001e80008000404 */
[----:B------:R-:W2:Y:S04]  /*38bc0*/  LDL.LU R27, [R1+0x5fc0] ;  /* 0x005fc000011b7983 */ /* 0x000ea80000300800 */
[----:B------:R1:W-:Y:S04]  /*38bd0*/  STS.U16 [R0+UR4+0x12200], R29 ;  /* 0x0122001d00007988 */ /* 0x0003e80008000404 */
[----:B------:R1:W-:Y:S04]  /*38be0*/  STS.U16 [R0+UR4+0x12280], R4 ;  /* 0x0122800400007988 */ /* 0x0003e80008000404 */
[----:B------:R1:W-:Y:S04]  /*38bf0*/  STS.U16 [R0+UR4+0x12a00], R5 ;  /* 0x012a000500007988 */ /* 0x0003e80008000404 */
[----:B0-----:R-:W4:Y:S04]  /*38c00*/  LDL.LU R28, [R1+0x5fbc] ;  /* 0x005fbc00011c7983 */ /* 0x001f280000300800 */
[----:B-1----:R-:W3:Y:S04]  /*38c10*/  LDL.LU R29, [R1+0x5fb8] ;  /* 0x005fb800011d7983 */ /* 0x002ee80000300800 */
[----:B------:R-:W2:Y:S04]  /*38c20*/  LDL R4, [R1+0x1448] ;  /* 0x0014480001047983 */ /* 0x000ea80000100800 */
[----:B------:R-:W2:Y:S01]  /*38c30*/  LDL R5, [R1+0x1444] ;  /* 0x0014440001057983 */ /* 0x000ea20000100800 */
[----:B------:R-:W-:-:S06]  /*38c40*/  PRMT R14, RZ, 0x7610, R14 ;  /* 0x00007610ff0e7816 */ /* 0x000fcc000000000e */
[----:B--2---:R-:W2:Y:S04]  /*38c50*/  @!P0 LDG.E.U16 R14, desc[UR6][R4.64] ;  /* 0x00000006040e8981 */ /* 0x004ea8000c1e1500 */
        /* <DEDUP_REMOVED lines=14> */
[----:B0-----:R-:W3:Y:S04]  /*38d40*/  LDL.LU R0, [R1+0x5fb4] ;  /* 0x005fb40001007983 */ /* 0x001ee80000300800 */
        /* <DEDUP_REMOVED lines=887> */
[----:B------:R-:W-:Y:S01]  /*3c4c0*/  @!P1 LOP3.LUT R5, R5, R4, RZ, 0x3c, !PT ;  /* 0x0000000405059212 */ /* 0x000fe200078e3cff */
[----:B----4-:R-:W-:Y:S04]  /*3c4d0*/  STL [R1+0x5d40], R3 ;  /* 0x005d400301007387 */ /* 0x010fe80000100800 */
[----:B------:R0:W3:Y:S04]  /*3c4e0*/  @!P1 LDG.E.U16 R0, desc[UR6][R4.64] ;  /* 0x0000000604009981 */ /* 0x0000e8000c1e1500 */
[----:B------:R-:W0:Y:S04]  /*3c4f0*/  LDL R4, [R1+0x2514] ;  /* 0x0025140001047983 */ /* 0x000e280000100800 */
[----:B------:R-:W0:Y:S01]  /*3c500*/  LDL R5, [R1+0x2520] ;  /* 0x0025200001057983 */ /* 0x000e220000100800 */
[----:B------:R-:W-:-:S02]  /*3c510*/  PRMT R15, RZ, 0x7610, R15 ;  /* 0x00007610ff0f7816 */ /* 0x000fc4000000000f */
[----:B0-----:R-:W-:-:S04]  /*3c520*/  @!P0 LOP3.LUT R5, R5, R4, RZ, 0x3c, !PT ;  /* 0x0000000405058212 */ /* 0x001fc800078e3cff */
[----:B------:R-:W-:-:S04]  /*3c530*/  @!P0 LOP3.LUT R4, R5, R4, RZ, 0x3c, !PT ;  /* 0x0000000405048212 */ /* 0x000fc800078e3cff */
[----:B------:R-:W-:-:S05]  /*3c540*/  @!P0 LOP3.LUT R5, R5, R4, RZ, 0x3c, !PT ;  /* 0x0000000405058212 */ /* 0x000fca00078e3cff */
[----:B------:R-:W4:Y:S04]  /*3c550*/  @!P0 LDG.E.U16 R15, desc[UR6][R4.64] ;  /* 0x00000006040f8981 */ /* 0x000f28000c1e1500 */
[----:B---3--:R-:W-:Y:S04]  /*3c560*/  STL [R1+0x5d44], R0 ;  /* 0x005d440001007387 */ /* 0x008fe80000100800 */
[----:B----4-:R0:W-:Y:S04]  /*3c570*/  STL [R1+0xa4], R15 ;  /* 0x0000a40f01007387 */ /* 0x0101e80000100800 */
        /* <DEDUP_REMOVED lines=141> */
[----:B------:R-:W-:Y:S02]  /*3ce50*/  PRMT R2, RZ, 0x7610, R2 ;  /* 0x00007610ff027816 */ /* 0x000fe40000000002 */
[----:B0-----:R-:W-:-:S04]  /*3ce60*/  @!P0 LOP3.LUT R5, R5, R4, RZ, 0x3c, !PT ;  /* 0x0000000405058212 */ /* 0x001fc800078e3cff */
[----:B------:R-:W-:-:S04]  /*3ce70*/  @!P0 LOP3.LUT R4, R5, R4, RZ, 0x3c, !PT ;  /* 0x0000000405048212 */ /* 0x000fc800078e3cff */
[----:B------:R-:W-:-:S05]  /*3ce80*/  @!P0 LOP3.LUT R5, R5, R4, RZ, 0x3c, !PT ;  /* 0x0000000405058212 */ /* 0x000fca00078e3cff */
[----:B------:R-:W4:Y:S04]  /*3ce90*/  @!P0 LDG.E.U16 R2, desc[UR6][R4.64] ;  /* 0x0000000604028981 */ /* 0x000f28000c1e1500 */
[----:B--2---:R0:W-:Y:S04]  /*3cea0*/  STL [R1+0x7c], R14 ;  /* 0x00007c0e01007387 */ /* 0x0041e80000100800 */
[----:B0-----:R-:W2:Y:S04]  /*3ceb0*/  LDL R14, [R1+0x27a8] ;  /* 0x0027a800010e7983 */ /* 0x001ea80000100800 */
        /* <DEDUP_REMOVED lines=36> */
[----:B------:R-:W2:Y:S01]  /*3d100*/  LDL R5, [R1+0x279c] ;  /* 0x00279c0001057983 */ /* 0x000ea20000100800 */
[----:B------:R-:W-:Y:S01]  /*3d110*/  PRMT R10, RZ, 0x7610, R10 ;  /* 0x00007610ff0a7816 */ /* 0x000fe2000000000a */
[----:B0-----:R-:W-:Y:S02]  /*3d120*/  @!P1 IMAD.MOV.U32 R4, RZ, RZ, R14 ;  /* 0x000000ffff049224 */ /* 0x001fe400078e000e */
[----:B----4-:R0:W-:Y:S01]  /*3d130*/  STL [R1+0x5d9c], R11 ;  /* 0x005d9c0b01007387 */ /* 0x0101e20000100800 */
[----:B---3--:R-:W-:-:S03]  /*3d140*/  PRMT R2, RZ, 0x7610, R2 ;  /* 0x00007610ff027816 */ /* 0x008fc60000000002 */
[----:B------:R-:W3:Y:S04]  /*3d150*/  LDL R14, [R1+0x26a4] ;  /* 0x0026a400010e7983 */ /* 0x000ee80000100800 */
[----:B--2---:R1:W2:Y:S04]  /*3d160*/  @!P1 LDG.E.U16 R10, desc[UR6][R4.64] ;  /* 0x00000006040a9981 */ /* 0x0042a8000c1e1500 */
[----:B0-----:R-:W4:Y:S04]  /*3d170*/  LDL R11, [R1+0x26b0] ;  /* 0x0026b000010b7983 */ /* 0x001f280000100800 */
[----:B------:R-:W1:Y:S04]  /*3d180*/  LDL R4, [R1+0x25a4] ;  /* 0x0025a40001047983 */ /* 0x000e680000100800 */
[----:B------:R-:W1:Y:S02]  /*3d190*/  LDL R5, [R1+0x25b0] ;  /* 0x0025b00001057983 */ /* 0x000e640000100800 */
[----:B-1----:R-:W-:-:S04]  /*3d1a0*/  @!P0 LOP3.LUT R5, R5, R4, RZ, 0x3c, !PT ;  /* 0x0000000405058212 */ /* 0x002fc800078e3cff */
[----:B------:R-:W-:-:S04]  /*3d1b0*/  @!P0 LOP3.LUT R4, R5, R4, RZ, 0x3c, !PT ;  /* 0x0000000405048212 */ /* 0x000fc800078e3cff */
[----:B------:R-:W-:Y:S01]  /*3d1c0*/  @!P0 LOP3.LUT R5, R5, R4, RZ, 0x3c, !PT ;  /* 0x0000000405058212 */ /* 0x000fe200078e3cff */
[----:B--2---:R-:W-:Y:S04]  /*3d1d0*/  STL [R1+0x5da0], R10 ;  /* 0x005da00a01007387 */ /* 0x004fe80000100800 */
[----:B------:R0:W2:Y:S04]  /*3d1e0*/  @!P0 LDG.E.U16 R2, desc[UR6][R4.64] ;  /* 0x0000000604028981 */ /* 0x0000a8000c1e1500 */
[----:B------:R-:W0:Y:S04]  /*3d1f0*/  LDL R4, [R1+0x25ac] ;  /* 0x0025ac0001047983 */ /* 0x000e280000100800 */
[----:B------:R-:W0:Y:S01]  /*3d200*/  LDL R5, [R1+0x25b8] ;  /* 0x0025b80001057983 */ /* 0x000e220000100800 */
[----:B------:R-:W-:-:S02]  /*3d210*/  PRMT R15, RZ, 0x7610, R15 ;  /* 0x00007610ff0f7816 */ /* 0x000fc4000000000f */
        /* <DEDUP_REMOVED lines=19> */
[----:B--2---:R-:W-:-:S03]  /*3d350*/  @!P1 IMAD.MOV.U32 R4, RZ, RZ, R2 ;  /* 0x000000ffff049224 */ /* 0x004fc600078e0002 */
[----:B------:R-:W2:Y:S01]  /*3d360*/  LDL R2, [R1+0x27b0] ;  /* 0x0027b00001027983 */ /* 0x000ea20000100800 */
[----:B---3--:R-:W-:-:S03]  /*3d370*/  PRMT R9, RZ, 0x7610, R9 ;  /* 0x00007610ff097816 */ /* 0x008fc60000000009 */
[----:B----4-:R0:W3:Y:S02]  /*3d380*/  @!P1 LDG.E.U16 R15, desc[UR6][R4.64] ;  /* 0x00000006040f9981 */ /* 0x0100e4000c1e1500 */
[----:B0-----:R-:W-:Y:S02]  /*3d390*/  @!P0 IMAD.MOV.U32 R4, RZ, RZ, R11 ;  /* 0x000000ffff048224 */ /* 0x001fe400078e000b */
[----:B------:R-:W-:-:S05]  /*3d3a0*/  @!P0 IMAD.MOV.U32 R5, RZ, RZ, R14 ;  /* 0x000000ffff058224 */ /* 0x000fca00078e000e */
[----:B------:R-:W4:Y:S04]  /*3d3b0*/  @!P0 LDG.E.U16 R9, desc[UR6][R4.64] ;  /* 0x0000000604098981 */ /* 0x000f28000c1e1500 */
[----:B---3--:R0:W-:Y:S04]  /*3d3c0*/  STL [R1+0x64], R15 ;  /* 0x0000640f01007387 */ /* 0x0081e80000100800 */
[----:B0-----:R-:W3:Y:S04]  /*3d3d0*/  LDL.LU R15, [R1+0x5dd8] ;  /* 0x005dd800010f7983 */ /* 0x001ee80000300800 */
[----:B------:R-:W2:Y:S04]  /*3d3e0*/  LDL R14, [R1+0x27ac] ;  /* 0x0027ac00010e7983 */ /* 0x000ea80000100800 */
[----:B------:R-:W2:Y:S04]  /*3d3f0*/  LDL R11, [R1+0x27b8] ;  /* 0x0027b800010b7983 */ /* 0x000ea80000100800 */
        /* <DEDUP_REMOVED lines=26> */
[----:B------:R-:W2:Y:S01]  /*3d5a0*/  @!P1 LDG.E.U16 R15, desc[UR6][R4.64] ;  /* 0x00000006040f9981 */ /* 0x000ea2000c1e1500 */
[----:B---3--:R-:W-:-:S03]  /*3d5b0*/  PRMT R9, RZ, 0x7610, R9 ;  /* 0x00007610ff097816 */ /* 0x008fc60000000009 */
[----:B--2---:R0:W-:Y:S04]  /*3d5c0*/  STL [R1+0x20], R15 ;  /* 0x0000200f01007387 */ /* 0x0041e80000100800 */
[----:B0-----:R-:W2:Y:S04]  /*3d5d0*/  LDL.LU R15, [R1+0x5dc8] ;  /* 0x005dc800010f7983 */ /* 0x001ea80000300800 */
[----:B------:R-:W3:Y:S01]  /*3d5e0*/  LDL R5, [R1+0x27a4] ;  /* 0x0027a40001057983 */ /* 0x000ee20000100800 */
[----:B------:R-:W-:Y:S01]  /*3d5f0*/  @!P0 IMAD.MOV.U32 R4, RZ, RZ, R2 ;  /* 0x000000ffff048224 */ /* 0x000fe200078e0002 */
[----:B------:R-:W-:-:S02]  /*3d600*/  PRMT R8, RZ, 0x7610, R8 ;  /* 0x00007610ff087816 */ /* 0x000fc40000000008 */
[----:B------:R-:W4:Y:S04]  /*3d610*/  LDL R2, [R1+0x2640] ;  /* 0x0026400001027983 */ /* 0x000f280000100800 */
[----:B---3--:R0:W3:Y:S02]  /*3d620*/  @!P0 LDG.E.U16 R9, desc[UR6][R4.64] ;  /* 0x0000000604098981 */ /* 0x0080e4000c1e1500 */
[----:B0-----:R-:W-:Y:S02]  /*3d630*/  @!P1 IMAD.MOV.U32 R4, RZ, RZ, R11 ;  /* 0x000000ffff049224 */ /* 0x001fe400078e000b */
[----:B------:R-:W-:-:S05]  /*3d640*/  @!P1 IMAD.MOV.U32 R5, RZ, RZ, R14 ;  /* 0x000000ffff059224 */ /* 0x000fca00078e000e */
[----:B------:R-:W2:Y:S04]  /*3d650*/  @!P1 LDG.E.U16 R8, desc[UR6][R4.64] ;  /* 0x0000000604089981 */ /* 0x000ea8000c1e1500 */
[----:B---3--:R-:W-:Y:S04]  /*3d660*/  STL [R1+0x5d90], R9 ;  /* 0x005d900901007387 */ /* 0x008fe80000100800 */
[----:B------:R-:W3:Y:S04]  /*3d670*/  LDL R4, [R1+0x2544] ;  /* 0x0025440001047983 */ /* 0x000ee80000100800 */
[----:B------:R-:W3:Y:S01]  /*3d680*/  LDL R5, [R1+0x2550] ;  /* 0x0025500001057983 */ /* 0x000ee20000100800 */
[----:B------:R-:W-:-:S03]  /*3d690*/  PRMT R10, RZ, 0x7610, R10 ;  /* 0x00007610ff0a7816 */ /* 0x000fc6000000000a */
[----:B------:R-:W4:Y:S04]  /*3d6a0*/  LDL R14, [R1+0x263c] ;  /* 0x00263c00010e7983 */ /* 0x000f280000100800 */
[----:B------:R-:W4:Y:S04]  /*3d6b0*/  LDL R11, [R1+0x2648] ;  /* 0x00264800010b7983 */ /* 0x000f280000100800 */
[----:B--2---:R-:W-:Y:S01]  /*3d6c0*/  STL [R1+0x5d98], R8 ;  /* 0x005d980801007387 */ /* 0x004fe20000100800 */
[----:B---3--:R-:W-:-:S04]  /*3d6d0*/  @!P0 LOP3.LUT R5, R5, R4, RZ, 0x3c, !PT ;  /* 0x0000000405058212 */ /* 0x008fc800078e3cff */
        /* <DEDUP_REMOVED lines=34> */
[----:B------:R-:W3:Y:S04]  /*3d900*/  LDL R14, [R1+0x273c] ;  /* 0x00273c00010e7983 */ /* 0x000ee80000100800 */
[----:B------:R-:W3:Y:S04]  /*3d910*/  LDL R11, [R1+0x2748] ;  /* 0x00274800010b7983 */ /* 0x000ee80000100800 */
[----:B----4-:R0:W-:Y:S04]  /*3d920*/  STL [R1+0x38], R15 ;  /* 0x0000380f01007387 */ /* 0x0101e80000100800 */
[----:B0-----:R-:W4:Y:S04]  /*3d930*/  LDL.LU R15, [R1+0x5db8] ;  /* 0x005db800010f7983 */ /* 0x001f280000300800 */
[----:B------:R-:W3:Y:S01]  /*3d940*/  LDL R5, [R1+0x26b4] ;  /* 0x0026b40001057983 */ /* 0x000ee20000100800 */
[----:B------:R-:W-:Y:S01]  /*3d950*/  PRMT R8, RZ, 0x7610, R8 ;  /* 0x00007610ff087816 */ /* 0x000fe20000000008 */
[----:B--2---:R-:W-:Y:S01]  /*3d960*/  @!P0 IMAD.MOV.U32 R4, RZ, RZ, R10 ;  /* 0x000000ffff048224 */ /* 0x004fe200078e000a */
        /* <DEDUP_REMOVED lines=8> */
[----:B---3--:R0:W-:Y:S04]  /*3d9f0*/  STL [R1+0x34], R8 ;  /* 0x0000340801007387 */ /* 0x0081e80000100800 */
[----:B------:R1:W3:Y:S01]  /*3da00*/  @!P1 LDG.E.U16 R3, desc[UR6][R4.64] ;  /* 0x0000000604039981 */ /* 0x0002e2000c1e1500 */
[----:B------:R-:W-:Y:S02]  /*3da10*/  PRMT R0, RZ, 0x7610, R0 ;  /* 0x00007610ff007816 */ /* 0x000fe40000000000 */
[----:B------:R-:W-:Y:S01]  /*3da20*/  PRMT R29, RZ, 0x7610, R29 ;  /* 0x00007610ff1d7816 */ /* 0x000fe2000000001d */
[----:B0-----:R-:W4:Y:S04]  /*3da30*/  LDL R8, [R1+0x27c0] ;  /* 0x0027c00001087983 */ /* 0x001f280000100800 */
[----:B------:R-:W2:Y:S01]  /*3da40*/  LDL R5, [R1+0x2734] ;  /* 0x0027340001057983 */ /* 0x000ea20000100800 */
[----:B-1----:R-:W-:-:S05]  /*3da50*/  @!P0 IMAD.MOV.U32 R4, RZ, RZ, R2 ;  /* 0x000000ffff048224 */ /* 0x002fca00078e0002 */
[----:B--2---:R0:W2:Y:S02]  /*3da60*/  @!P0 LDG.E.U16 R0, desc[UR6][R4.64] ;  /* 0x0000000604008981 */ /* 0x0040a4000c1e1500 */
[----:B0-----:R-:W-:Y:S02]  /*3da70*/  @!P1 IMAD.MOV.U32 R4, RZ, RZ, R11 ;  /* 0x000000ffff049224 */ /* 0x001fe400078e000b */
[----:B------:R-:W-:-:S05]  /*3da80*/  @!P1 IMAD.MOV.U32 R5, RZ, RZ, R14 ;  /* 0x000000ffff059224 */ /* 0x000fca00078e000e */
[----:B------:R4:W2:Y:S01]  /*3da90*/  @!P1 LDG.E.U16 R29, desc[UR6][R4.64] ;  /* 0x00000006041d9981 */ /* 0x0008a2000c1e1500 */
[----:B------:R-:W-:-:S03]  /*3daa0*/  PRMT R7, RZ, 0x7610, R7 ;  /* 0x00007610ff077816 */ /* 0x000fc60000000007 */
[----:B---3--:R-:W-:Y:S04]  /*3dab0*/  STL [R1+0x5d74], R3 ;  /* 0x005d740301007387 */ /* 0x008fe80000100800 */
[----:B------:R-:W3:Y:S01]  /*3dac0*/  LDL R2, [R1+0x2558] ;  /* 0x0025580001027983 */ /* 0x000ee20000100800 */
[----:B----4-:R-:W-:Y:S02]  /*3dad0*/  @!P0 IMAD.MOV.U32 R4, RZ, RZ, R8 ;  /* 0x000000ffff048224 */ /* 0x010fe400078e0008 */
[----:B------:R-:W-:-:S05]  /*3dae0*/  @!P0 IMAD.MOV.U32 R5, RZ, RZ, R10 ;  /* 0x000000ffff058224 */ /* 0x000fca00078e000a */
[----:B------:R-:W4:Y:S04]  /*3daf0*/  @!P0 LDG.E.U16 R7, desc[UR6][R4.64] ;  /* 0x0000000604078981 */ /* 0x000f28000c1e1500 */
[----:B--2---:R0:W-:Y:S04]  /*3db00*/  STL [R1+0x5d78], R0 ;  /* 0x005d780001007387 */ /* 0x0041e80000100800 */
[----:B------:R-:W2:Y:S04]  /*3db10*/  LDL R14, [R1+0x25c4] ;  /* 0x0025c400010e7983 */ /* 0x000ea80000100800 */
[----:B------:R-:W2:Y:S04]  /*3db20*/  LDL R11, [R1+0x25d0] ;  /* 0x0025d000010b7983 */ /* 0x000ea80000100800 */
[----:B------:R-:W-:Y:S04]  /*3db30*/  STL [R1+0x5d7c], R29 ;  /* 0x005d7c1d01007387 */ /* 0x000fe80000100800 */
[----:B------:R-:W3:Y:S04]  /*3db40*/  LDL R4, [R1+0x27bc] ;  /* 0x0027bc0001047983 */ /* 0x000ee80000100800 */
[----:B------:R-:W3:Y:S01]  /*3db50*/  LDL R5, [R1+0x27c8] ;  /* 0x0027c80001057983 */ /* 0x000ee20000100800 */
[----:B------:R-:W-:-:S03]  /*3db60*/  PRMT R6, RZ, 0x7610, R6 ;  /* 0x00007610ff067816 */ /* 0x000fc60000000006 */
[----:B------:R-:W2:Y:S04]  /*3db70*/  LDL R10, [R1+0x25cc] ;  /* 0x0025cc00010a7983 */ /* 0x000ea80000100800 */
[----:B------:R-:W2:Y:S04]  /*3db80*/  LDL R8, [R1+0x25d8] ;  /* 0x0025d80001087983 */ /* 0x000ea80000100800 */
[----:B----4-:R1:W-:Y:S01]  /*3db90*/  STL [R1+0x5d70], R7 ;  /* 0x005d700701007387 */ /* 0x0103e20000100800 */
[----:B---3--:R-:W-:-:S04]  /*3dba0*/  @!P1 LOP3.LUT R5, R5, R4, RZ, 0x3c, !PT ;  /* 0x0000000405059212 */ /* 0x008fc800078e3cff */
[----:B------:R-:W-:-:S04]  /*3dbb0*/  @!P1 LOP3.LUT R4, R5, R4, RZ, 0x3c, !PT ;  /* 0x0000000405049212 */ /* 0x000fc800078e3cff */
[----:B------:R-:W-:-:S05]  /*3dbc0*/  @!P1 LOP3.LUT R5, R5, R4, RZ, 0x3c, !PT ;  /* 0x0000000405059212 */ /* 0x000fca00078e3cff */
[----:B------:R3:W4:Y:S04]  /*3dbd0*/  @!P1 LDG.E.U16 R6, desc[UR6][R4.64] ;  /* 0x0000000604069981 */ /* 0x000728000c1e1500 */
[----:B------:R-:W2:Y:S01]  /*3dbe0*/  LDL R5, [R1+0x254c] ;  /* 0x00254c0001057983 */ /* 0x000ea20000100800 */
[----:B0-----:R-:W-:Y:S01]  /*3dbf0*/  PRMT R0, RZ, 0x7610, R0 ;  /* 0x00007610ff007816 */ /* 0x001fe20000000000 */
[----:B---3--:R-:W-:Y:S01]  /*3dc00*/  @!P1 IMAD.MOV.U32 R4, RZ, RZ, R2 ;  /* 0x000000ffff049224 */ /* 0x008fe200078e0002 */
[----:B-1----:R-:W-:Y:S02]  /*3dc10*/  PRMT R7, RZ, 0x7610, R7 ;  /* 0x00007610ff077816 */ /* 0x002fe40000000007 */
[----:B------:R-:W-:Y:S02]  /*3dc20*/  PRMT R3, RZ, 0x7610, R3 ;  /* 0x00007610ff037816 */ /* 0x000fe40000000003 */
[----:B--2---:R0:W2:Y:S02]  /*3dc30*/  @!P1 LDG.E.U16 R0, desc[UR6][R4.64] ;  /* 0x0000000604009981 */ /* 0x0040a4000c1e1500 */
[----:B0-----:R-:W-:-:S02]  /*3dc40*/  @!P0 IMAD.MOV.U32 R4, RZ, RZ, R11 ;  /* 0x000000ffff048224 */ /* 0x001fc400078e000b */
[----:B------:R-:W-:-:S05]  /*3dc50*/  @!P0 IMAD.MOV.U32 R5, RZ, RZ, R14 ;  /* 0x000000ffff058224 */ /* 0x000fca00078e000e */
[----:B------:R0:W3:Y:S02]  /*3dc60*/  @!P0 LDG.E.U16 R7, desc[UR6][R4.64] ;  /* 0x0000000604078981 */ /* 0x0000e4000c1e1500 */
[----:B0-----:R-:W-:Y:S02]  /*3dc70*/  @!P1 IMAD.MOV.U32 R4, RZ, RZ, R8 ;  /* 0x000000ffff049224 */ /* 0x001fe400078e0008 */
[----:B------:R-:W-:-:S05]  /*3dc80*/  @!P1 IMAD.MOV.U32 R5, RZ, RZ, R10 ;  /* 0x000000ffff059224 */ /* 0x000fca00078e000a */
[----:B------:R-:W3:Y:S04]  /*3dc90*/  @!P1 LDG.E.U16 R3, desc[UR6][R4.64] ;  /* 0x0000000604039981 */ /* 0x000ee8000c1e1500 */
[----:B----4-:R-:W-:Y:S04]  /*3dca0*/  STL [R1+0x5d80], R6 ;  /* 0x005d800601007387 */ /* 0x010fe80000100800 */
[----:B------:R-:W4:Y:S04]  /*3dcb0*/  LDL R2, [R1+0x264c] ;  /* 0x00264c0001027983 */ /* 0x000f280000100800 */
[----:B--2---:R0:W-:Y:S04]  /*3dcc0*/  STL [R1+0x1c], R0 ;  /* 0x00001c0001007387 */ /* 0x0041e80000100800 */
[----:B------:R-:W2:Y:S04]  /*3dcd0*/  LDL R14, [R1+0x26c4] ;  /* 0x0026c400010e7983 */ /* 0x000ea80000100800 */
[----:B0-----:R-:W4:Y:S04]  /*3dce0*/  LDL R0, [R1+0x2658] ;  /* 0x0026580001007983 */ /* 0x001f280000100800 */
[----:B---3--:R0:W-:Y:S04]  /*3dcf0*/  STL [R1+0x18], R7 ;  /* 0x0000180701007387 */ /* 0x0081e80000100800 */
[----:B------:R-:W3:Y:S04]  /*3dd00*/  LDL R4, [R1+0x2644] ;  /* 0x0026440001047983 */ /* 0x000ee80000100800 */
[----:B------:R-:W3:Y:S04]  /*3dd10*/  LDL R5, [R1+0x2650] ;  /* 0x0026500001057983 */ /* 0x000ee80000100800 */
[----:B------:R-:W2:Y:S04]  /*3dd20*/  LDL R11, [R1+0x26cc] ;  /* 0x0026cc00010b7983 */ /* 0x000ea80000100800 */
[----:B------:R-:W2:Y:S04]  /*3dd30*/  LDL R10, [R1+0x26d8] ;  /* 0x0026d800010a7983 */ /* 0x000ea80000100800 */
[----:B------:R-:W2:Y:S04]  /*3dd40*/  LDL R8, [R1+0x2744] ;  /* 0x0027440001087983 */ /* 0x000ea80000100800 */
[----:B0-----:R-:W2:Y:S04]  /*3dd50*/  LDL R7, [R1+0x26d0] ;  /* 0x0026d00001077983 */ /* 0x001ea80000100800 */
[----:B------:R0:W-:Y:S04]  /*3dd60*/  STL [R1+0x14], R3 ;  /* 0x0000140301007387 */ /* 0x0001e80000100800 */
[----:B0-----:R-:W2:Y:S01]  /*3dd70*/  LDL R3, [R1+0x2750] ;  /* 0x0027500001037983 */ /* 0x001ea20000100800 */
[----:B------:R-:W-:-:S02]  /*3dd80*/  PRMT R29, RZ, 0x7610, R29 ;  /* 0x00007610ff1d7816 */ /* 0x000fc4000000001d */
[----:B------:R-:W-:Y:S02]  /*3dd90*/  PRMT R15, RZ, 0x7610, R15 ;  /* 0x00007610ff0f7816 */ /* 0x000fe4000000000f */
[----:B------:R-:W-:Y:S02]  /*3dda0*/  PRMT R6, RZ, 0x7610, R6 ;  /* 0x00007610ff067816 */ /* 0x000fe40000000006 */
[----:B------:R-:W-:Y:S02]  /*3ddb0*/  PRMT R9, RZ, 0x7610, R9 ;  /* 0x00007610ff097816 */ /* 0x000fe40000000009 */
[----:B------:R-:W-:Y:S02]  /*3ddc0*/  PRMT R28, RZ, 0x7610, R28 ;  /* 0x00007610ff1c7816 */ /* 0x000fe4000000001c */
[----:B---3--:R-:W-:-:S04]  /*3ddd0*/  @!P0 LOP3.LUT R5, R5, R4, RZ, 0x3c, !PT ;  /* 0x0000000405058212 */ /* 0x008fc800078e3cff */
[----:B------:R-:W-:-:S04]  /*3dde0*/  @!P0 LOP3.LUT R4, R5, R4, RZ, 0x3c, !PT ;  /* 0x0000000405048212 */ /* 0x000fc800078e3cff */
[----:B------:R-:W-:-:S05]  /*3ddf0*/  @!P0 LOP3.LUT R5, R5, R4, RZ, 0x3c, !PT ;  /* 0x0000000405058212 */ /* 0x000fca00078e3cff */
[----:B------:R4:W3:Y:S02]  /*3de00*/  @!P0 LDG.E.U16 R29, desc[UR6][R4.64] ;  /* 0x00000006041d8981 */ /* 0x0008e4000c1e1500 */
[----:B----4-:R-:W-:Y:S02]  /*3de10*/  @!P1 IMAD.MOV.U32 R4, RZ, RZ, R0 ;  /* 0x000000ffff049224 */ /* 0x010fe400078e0000 */
[----:B------:R-:W-:Y:S01]  /*3de20*/  @!P1 IMAD.MOV.U32 R5, RZ, RZ, R2 ;  /* 0x000000ffff059224 */ /* 0x000fe200078e0002 */
[----:B------:R-:W4:Y:S04]  /*3de30*/  LDL R0, [R1+0x2758] ;  /* 0x0027580001007983 */ /* 0x000f280000100800 */
[----:B------:R-:W3:Y:S04]  /*3de40*/  LDL R2, [R1+0x274c] ;  /* 0x00274c0001027983 */ /* 0x000ee80000100800 */
[----:B------:R2:W3:Y:S02]  /*3de50*/  @!P1 LDG.E.U16 R15, desc[UR6][R4.64] ;  /* 0x00000006040f9981 */ /* 0x0004e4000c1e1500 */
[----:B--2---:R-:W-:-:S02]  /*3de60*/  @!P0 IMAD.MOV.U32 R4, RZ, RZ, R7 ;  /* 0x000000ffff048224 */ /* 0x004fc400078e0007 */
[----:B------:R-:W-:Y:S01]  /*3de70*/  @!P0 IMAD.MOV.U32 R5, RZ, RZ, R14 ;  /* 0x000000ffff058224 */ /* 0x000fe200078e000e */
[----:B------:R-:W2:Y:S04]  /*3de80*/  LDL R7, [R1+0x27c4] ;  /* 0x0027c40001077983 */ /* 0x000ea80000100800 */
[----:B------:R0:W3:Y:S02]  /*3de90*/  @!P0 LDG.E.U16 R6, desc[UR6][R4.64] ;  /* 0x0000000604068981 */ /* 0x0000e4000c1e1500 */
[----:B0-----:R-:W-:Y:S02]  /*3dea0*/  @!P1 IMAD.MOV.U32 R4, RZ, RZ, R10 ;  /* 0x000000ffff049224 */ /* 0x001fe400078e000a */
[----:B------:R-:W-:-:S05]  /*3deb0*/  @!P1 IMAD.MOV.U32 R5, RZ, RZ, R11 ;  /* 0x000000ffff059224 */ /* 0x000fca00078e000b */
[----:B------:R0:W2:Y:S02]  /*3dec0*/  @!P1 LDG.E.U16 R9, desc[UR6][R4.64] ;  /* 0x0000000604099981 */ /* 0x0000a4000c1e1500 */
[----:B0-----:R-:W-:Y:S02]  /*3ded0*/  @!P0 IMAD.MOV.U32 R4, RZ, RZ, R3 ;  /* 0x000000ffff048224 */ /* 0x001fe400078e0003 */
[----:B------:R-:W-:-:S05]  /*3dee0*/  @!P0 IMAD.MOV.U32 R5, RZ, RZ, R8 ;  /* 0x000000ffff058224 */ /* 0x000fca00078e0008 */
[----:B------:R-:W2:Y:S01]  /*3def0*/  @!P0 LDG.E.U16 R28, desc[UR6][R4.64] ;  /* 0x00000006041c8981 */ /* 0x000ea2000c1e1500 */
[----:B------:R-:W-:Y:S02]  /*3df00*/  PRMT R27, RZ, 0x7610, R27 ;  /* 0x00007610ff1b7816 */ /* 0x000fe4000000001b */
[----:B----4-:R-:W-:Y:S01]  /*3df10*/  @!P1 MOV R14, R0 ;  /* 0x00000000000e9202 */ /* 0x010fe20000000f00 */
[----:B---3--:R0:W-:Y:S04]  /*3df20*/  STL [R1+0x8], R6 ;  /* 0x0000080601007387 */ /* 0x0081e80000100800 */
[----:B------:R-:W3:Y:S04]  /*3df30*/  LDL R10, [R1+0x27cc] ;  /* 0x0027cc00010a7983 */ /* 0x000ee80000100800 */
[----:B------:R-:W4:Y:S04]  /*3df40*/  LDL R3, [R1+0x27d8] ;  /* 0x0027d80001037983 */ /* 0x000f280000100800 */
[----:B0-----:R-:W3:Y:S04]  /*3df50*/  LDL R6, [R1+0x27d0] ;  /* 0x0027d00001067983 */ /* 0x001ee80000100800 */
[----:B--2---:R-:W-:Y:S04]  /*3df60*/  STL [R1+0x5d50], R28 ;  /* 0x005d501c01007387 */ /* 0x004fe80000100800 */
[----:B------:R0:W-:Y:S04]  /*3df70*/  STL [R1+0xc], R15 ;  /* 0x00000c0f01007387 */ /* 0x0001e80000100800 */
[----:B------:R-:W2:Y:S01]  /*3df80*/  LDL R0, [R1+0x2560] ;  /* 0x0025600001007983 */ /* 0x000ea20000100800 */
[----:B0-----:R-:W-:-:S03]  /*3df90*/  @!P1 IMAD.MOV.U32 R15, RZ, RZ, R2 ;  /* 0x000000ffff0f9224 */ /* 0x001fc600078e0002 */
[----:B------:R-:W2:Y:S04]  /*3dfa0*/  LDL R2, [R1+0x2554] ;  /* 0x0025540001027983 */ /* 0x000ea80000100800 */
[----:B------:R0:W4:Y:S01]  /*3dfb0*/  @!P1 LDG.E.U16 R27, desc[UR6][R14.64] ;  /* 0x000000060e1b9981 */ /* 0x000122000c1e1500 */
[----:B------:R-:W-:Y:S01]  /*3dfc0*/  PRMT R5, RZ, 0x7610, R5 ;  /* 0x00007610ff057816 */ /* 0x000fe20000000005 */
[----:B0-----:R-:W-:Y:S02]  /*3dfd0*/  @!P0 IMAD.MOV.U32 R15, RZ, RZ, R7 ;  /* 0x000000ffff0f8224 */ /* 0x001fe400078e0007 */
[----:B---3--:R-:W-:-:S05]  /*3dfe0*/  @!P0 IMAD.MOV.U32 R14, RZ, RZ, R6 ;  /* 0x000000ffff0e8224 */ /* 0x008fca00078e0006 */
[----:B------:R0:W3:Y:S04]  /*3dff0*/  @!P0 LDG.E.U16 R5, desc[UR6][R14.64] ;  /* 0x000000060e058981 */ /* 0x0000e8000c1e1500 */
[----:B----4-:R-:W-:Y:S04]  /*3e000*/  STL [R1+0x5d54], R27 ;  /* 0x005d541b01007387 */ /* 0x010fe80000100800 */
[----:B------:R1:W-:Y:S04]  /*3e010*/  STL [R1+0x4], R9 ;  /* 0x0000040901007387 */ /* 0x0003e80000100800 */
[----:B-1----:R-:W4:Y:S04]  /*3e020*/  LDL R9, [R1+0x255c] ;  /* 0x00255c0001097983 */ /* 0x002f280000100800 */
[----:B------:R-:W-:Y:S04]  /*3e030*/  STL [R1+0x10], R29 ;  /* 0x0000101d01007387 */ /* 0x000fe80000100800 */
[----:B------:R-:W4:Y:S01]  /*3e040*/  LDL R8, [R1+0x2568] ;  /* 0x0025680001087983 */ /* 0x000f220000100800 */
[----:B------:R-:W-:Y:S01]  /*3e050*/  PRMT R4, RZ, 0x7610, R4 ;  /* 0x00007610ff047816 */ /* 0x000fe20000000004 */
[----:B0-----:R-:W-:-:S02]  /*3e060*/  @!P1 IMAD.MOV.U32 R14, RZ, RZ, R3 ;  /* 0x000000ffff0e9224 */ /* 0x001fc400078e0003 */
[----:B------:R-:W-:Y:S01]  /*3e070*/  @!P1 IMAD.MOV.U32 R15, RZ, RZ, R10 ;  /* 0x000000ffff0f9224 */ /* 0x000fe200078e000a */
[----:B------:R-:W-:Y:S01]  /*3e080*/  PRMT R26, RZ, 0x7610, R26 ;  /* 0x00007610ff1a7816 */ /* 0x000fe2000000001a */
[----:B------:R-:W4:Y:S04]  /*3e090*/  LDL R7, [R1+0x25d4] ;  /* 0x0025d40001077983 */ /* 0x000f280000100800 */
[----:B------:R2:W4:Y:S04]  /*3e0a0*/  @!P1 LDG.E.U16 R4, desc[UR6][R14.64] ;  /* 0x000000060e049981 */ /* 0x000528000c1e1500 */
[----:B------:R-:W4:Y:S01]  /*3e0b0*/  LDL R6, [R1+0x25e0] ;  /* 0x0025e00001067983 */ /* 0x000f220000100800 */
[----:B------:R-:W-:Y:S01]  /*3e0c0*/  PRMT R22, RZ, 0x7610, R22 ;  /* 0x00007610ff167816 */ /* 0x000fe20000000016 */
[----:B--2---:R-:W-:-:S02]  /*3e0d0*/  @!P0 IMAD.MOV.U32 R14, RZ, RZ, R0 ;  /* 0x000000ffff0e8224 */ /* 0x004fc400078e0000 */
[----:B------:R-:W-:-:S05]  /*3e0e0*/  @!P0 IMAD.MOV.U32 R15, RZ, RZ, R2 ;  /* 0x000000ffff0f8224 */ /* 0x000fca00078e0002 */
[----:B------:R4:W2:Y:S04]  /*3e0f0*/  @!P0 LDG.E.U16 R26, desc[UR6][R14.64] ;  /* 0x000000060e1a8981 */ /* 0x0008a8000c1e1500 */
[----:B---3--:R0:W-:Y:S04]  /*3e100*/  STL [R1+0x5d58], R5 ;  /* 0x005d580501007387 */ /* 0x0081e80000100800 */
[----:B------:R-:W3:Y:S04]  /*3e110*/  LDL R3, [R1+0x25e8] ;  /* 0x0025e80001037983 */ /* 0x000ee80000100800 */
[----:B0-----:R-:W3:Y:S01]  /*3e120*/  LDL R5, [R1+0x25dc] ;  /* 0x0025dc0001057983 */ /* 0x001ee20000100800 */
[----:B----4-:R-:W-:-:S02]  /*3e130*/  @!P1 IMAD.MOV.U32 R15, RZ, RZ, R9 ;  /* 0x000000ffff0f9224 */ /* 0x010fc400078e0009 */
[----:B------:R-:W-:-:S05]  /*3e140*/  @!P1 IMAD.MOV.U32 R14, RZ, RZ, R8 ;  /* 0x000000ffff0e9224 */ /* 0x000fca00078e0008 */
[----:B------:R0:W4:Y:S04]  /*3e150*/  @!P1 LDG.E.U16 R22, desc[UR6][R14.64] ;  /* 0x000000060e169981 */ /* 0x000128000c1e1500 */
[----:B------:R1:W-:Y:S04]  /*3e160*/  STL [R1+0x5d5c], R4 ;  /* 0x005d5c0401007387 */ /* 0x0003e80000100800 */
[----:B------:R-:W4:Y:S04]  /*3e170*/  LDL R2, [R1+0x2654] ;  /* 0x0026540001027983 */ /* 0x000f280000100800 */
[----:B------:R-:W4:Y:S01]  /*3e180*/  LDL R0, [R1+0x2660] ;  /* 0x0026600001007983 */ /* 0x000f220000100800 */
[----:B------:R-:W-:-:S02]  /*3e190*/  PRMT R20, RZ, 0x7610, R20 ;  /* 0x00007610ff147816 */ /* 0x000fc40000000014 */
[----:B------:R-:W-:Y:S01]  /*3e1a0*/  PRMT R18, RZ, 0x7610, R18 ;  /* 0x00007610ff127816 */ /* 0x000fe20000000012 */
[----:B0-----:R-:W-:Y:S02]  /*3e1b0*/  @!P0 IMAD.MOV.U32 R14, RZ, RZ, R6 ;  /* 0x000000ffff0e8224 */ /* 0x001fe400078e0006 */
[----:B------:R-:W-:-:S05]  /*3e1c0*/  @!P0 IMAD.MOV.U32 R15, RZ, RZ, R7 ;  /* 0x000000ffff0f8224 */ /* 0x000fca00078e0007 */
[----:B------:R3:W4:Y:S04]  /*3e1d0*/  @!P0 LDG.E.U16 R20, desc[UR6][R14.64] ;  /* 0x000000060e148981 */ /* 0x000728000c1e1500 */
[----:B--2---:R-:W-:Y:S01]  /*3e1e0*/  STL [R1+0x5d48], R26 ;  /* 0x005d481a01007387 */ /* 0x004fe20000100800 */
[----:B---3--:R-:W-:Y:S02]  /*3e1f0*/  @!P1 IMAD.MOV.U32 R14, RZ, RZ, R3 ;  /* 0x000000ffff0e9224 */ /* 0x008fe400078e0003 */
[----:B------:R-:W-:-:S05]  /*3e200*/  @!P1 IMAD.MOV.U32 R15, RZ, RZ, R5 ;  /* 0x000000ffff0f9224 */ /* 0x000fca00078e0005 */
[----:B------:R0:W2:Y:S04]  /*3e210*/  @!P1 LDG.E.U16 R18, desc[UR6][R14.64] ;  /* 0x000000060e129981 */ /* 0x0000a8000c1e1500 */
[----:B----4-:R-:W-:Y:S04]  /*3e220*/  STL [R1+0x5d60], R22 ;  /* 0x005d601601007387 */ /* 0x010fe80000100800 */
[----:B------:R-:W3:Y:S04]  /*3e230*/  LDL R7, [R1+0x265c] ;  /* 0x00265c0001077983 */ /* 0x000ee80000100800 */
[----:B------:R-:W4:Y:S01]  /*3e240*/  LDL R6, [R1+0x2668] ;  /* 0x0026680001067983 */ /* 0x000f220000100800 */
[----:B------:R-:W-:Y:S01]  /*3e250*/  PRMT R16, RZ, 0x7610, R16 ;  /* 0x00007610ff107816 */ /* 0x000fe20000000010 */
[----:B0-----:R-:W-:-:S02]  /*3e260*/  @!P0 IMAD.MOV.U32 R14, RZ, RZ, R0 ;  /* 0x000000ffff0e8224 */ /* 0x001fc400078e0000 */
[----:B------:R-:W-:-:S05]  /*3e270*/  @!P0 IMAD.MOV.U32 R15, RZ, RZ, R2 ;  /* 0x000000ffff0f8224 */ /* 0x000fca00078e0002 */
[----:B------:R3:W4:Y:S01]  /*3e280*/  @!P0 LDG.E.U16 R16, desc[UR6][R14.64] ;  /* 0x000000060e108981 */ /* 0x000722000c1e1500 */
[----:B------:R-:W-:-:S03]  /*3e290*/  PRMT R17, RZ, 0x7610, R17 ;  /* 0x00007610ff117816 */ /* 0x000fc60000000011 */
[----:B------:R0:W-:Y:S04]  /*3e2a0*/  STL [R1+0x5d64], R20 ;  /* 0x005d641401007387 */ /* 0x0001e80000100800 */
[----:B--2---:R2:W-:Y:S04]  /*3e2b0*/  STL [R1+0x5d68], R18 ;  /* 0x005d681201007387 */ /* 0x0045e80000100800 */
[----:B------:R-:W4:Y:S04]  /*3e2c0*/  LDL R5, [R1+0x26d4] ;  /* 0x0026d40001057983 */ /* 0x000f280000100800 */
[----:B-1----:R-:W4:Y:S04]  /*3e2d0*/  LDL R4, [R1+0x26e0] ;  /* 0x0026e00001047983 */ /* 0x002f280000100800 */
[----:B0-----:R-:W4:Y:S04]  /*3e2e0*/  LDL R20, [R1+0x26dc] ;  /* 0x0026dc0001147983 */ /* 0x001f280000100800 */
[----:B--2---:R-:W2:Y:S04]  /*3e2f0*/  LDL R18, [R1+0x26e8] ;  /* 0x0026e80001127983 */ /* 0x004ea80000100800 */
[----:B------:R-:W2:Y:S04]  /*3e300*/  LDL.LU R9, [R1+0x84] ;  /* 0x0000840001097983 */ /* 0x000ea80000300800 */
[----:B------:R-:W2:Y:S04]  /*3e310*/  LDL.LU R0, [R1+0x78] ;  /* 0x0000780001007983 */ /* 0x000ea80000300800 */
[----:B------:R-:W2:Y:S04]  /*3e320*/  LDL.LU R3, [R1+0x74] ;  /* 0x0000740001037983 */ /* 0x000ea80000300800 */
[----:B------:R-:W2:Y:S01]  /*3e330*/  LDL.LU R2, [R1+0x50] ;  /* 0x0000500001027983 */ /* 0x000ea20000300800 */
[----:B---3--:R-:W-:-:S02]  /*3e340*/  @!P1 IMAD.MOV.U32 R15, RZ, RZ, R7 ;  /* 0x000000ffff0f9224 */ /* 0x008fc400078e0007 */
[----:B----4-:R-:W-:-:S05]  /*3e350*/  @!P1 IMAD.MOV.U32 R14, RZ, RZ, R6 ;  /* 0x000000ffff0e9224 */ /* 0x010fca00078e0006 */
[----:B------:R0:W3:Y:S04]  /*3e360*/  @!P1 LDG.E.U16 R17, desc[UR6][R14.64] ;  /* 0x000000060e119981 */ /* 0x0000e8000c1e1500 */
[----:B------:R-:W-:Y:S04]  /*3e370*/  STL [R1+0x5d6c], R16 ;  /* 0x005d6c1001007387 */ /* 0x000fe80000100800 */
[----:B------:R-:W4:Y:S04]  /*3e380*/  LDL R10, [R1+0x2754] ;  /* 0x00275400010a7983 */ /* 0x000f280000100800 */
[----:B------:R-:W4:Y:S04]  /*3e390*/  LDL R8, [R1+0x2760] ;  /* 0x0027600001087983 */ /* 0x000f280000100800 */
[----:B------:R-:W4:Y:S04]  /*3e3a0*/  LDL R7, [R1+0x275c] ;  /* 0x00275c0001077983 */ /* 0x000f280000100800 */
[----:B------:R-:W4:Y:S01]  /*3e3b0*/  LDL R6, [R1+0x2768] ;  /* 0x0027680001067983 */ /* 0x000f220000100800 */
[----:B0-----:R-:W-:-:S02]  /*3e3c0*/  @!P0 IMAD.MOV.U32 R15, RZ, RZ, R5 ;  /* 0x000000ffff0f8224 */ /* 0x001fc400078e0005 */
[----:B------:R-:W-:Y:S01]  /*3e3d0*/  @!P0 IMAD.MOV.U32 R14, RZ, RZ, R4 ;  /* 0x000000ffff0e8224 */ /* 0x000fe200078e0004 */
[----:B---3--:R-:W-:Y:S04]  /*3e3e0*/  STL [R1+0x5d84], R17 ;  /* 0x005d841101007387 */ /* 0x008fe80000100800 */
[----:B------:R-:W3:Y:S04]  /*3e3f0*/  LDL R5, [R1+0x27dc] ;  /* 0x0027dc0001057983 */ /* 0x000ee80000100800 */
[----:B------:R-:W3:Y:S01]  /*3e400*/  LDL R4, [R1+0x27e4] ;  /* 0x0027e40001047983 */ /* 0x000ee20000100800 */
[----:B------:R-:W-:-:S02]  /*3e410*/  PRMT R19, RZ, 0x7610, R19 ;  /* 0x00007610ff137816 */ /* 0x000fc40000000013 */
[----:B------:R-:W-:Y:S02]  /*3e420*/  PRMT R21, RZ, 0x7610, R21 ;  /* 0x00007610ff157816 */ /* 0x000fe40000000015 */
[----:B------:R-:W-:Y:S02]  /*3e430*/  PRMT R23, RZ, 0x7610, R23 ;  /* 0x00007610ff177816 */ /* 0x000fe40000000017 */
[----:B------:R-:W-:Y:S02]  /*3e440*/  PRMT R24, RZ, 0x7610, R24 ;  /* 0x00007610ff187816 */ /* 0x000fe40000000018 */
[----:B------:R-:W-:Y:S01]  /*3e450*/  PRMT R25, RZ, 0x7610, R25 ;  /* 0x00007610ff197816 */ /* 0x000fe20000000019 */
[----:B------:R-:W3:Y:S04]  /*3e460*/  LDL.LU R11, [R1+0x4c] ;  /* 0x00004c00010b7983 */ /* 0x000ee80000300800 */
[----:B------:R2:W3:Y:S02]  /*3e470*/  @!P0 LDG.E.U16 R19, desc[UR6][R14.64] ;  /* 0x000000060e138981 */ /* 0x0004e4000c1e1500 */
[----:B--2---:R-:W-:-:S02]  /*3e480*/  @!P1 IMAD.MOV.U32 R14, RZ, RZ, R18 ;  /* 0x000000ffff0e9224 */ /* 0x004fc400078e0012 */
[----:B------:R-:W-:-:S05]  /*3e490*/  @!P1 IMAD.MOV.U32 R15, RZ, RZ, R20 ;  /* 0x000000ffff0f9224 */ /* 0x000fca00078e0014 */
[----:B------:R4:W2:Y:S02]  /*3e4a0*/  @!P1 LDG.E.U16 R21, desc[UR6][R14.64] ;  /* 0x000000060e159981 */ /* 0x0008a4000c1e1500 */
[----:B----4-:R-:W-:Y:S02]  /*3e4b0*/  @!P0 IMAD.MOV.U32 R14, RZ, RZ, R8 ;  /* 0x000000ffff0e8224 */ /* 0x010fe400078e0008 */
[----:B------:R-:W-:-:S05]  /*3e4c0*/  @!P0 IMAD.MOV.U32 R15, RZ, RZ, R10 ;  /* 0x000000ffff0f8224 */ /* 0x000fca00078e000a */
[----:B------:R0:W4:Y:S02]  /*3e4d0*/  @!P0 LDG.E.U16 R23, desc[UR6][R14.64] ;  /* 0x000000060e178981 */ /* 0x000124000c1e1500 */
[----:B0-----:R-:W-:Y:S02]  /*3e4e0*/  @!P1 IMAD.MOV.U32 R14, RZ, RZ, R6 ;  /* 0x000000ffff0e9224 */ /* 0x001fe400078e0006 */
[----:B------:R-:W-:-:S05]  /*3e4f0*/  @!P1 IMAD.MOV.U32 R15, RZ, RZ, R7 ;  /* 0x000000ffff0f9224 */ /* 0x000fca00078e0007 */
[----:B------:R3:W4:Y:S02]  /*3e500*/  @!P1 LDG.E.U16 R24, desc[UR6][R14.64] ;  /* 0x000000060e189981 */ /* 0x000724000c1e1500 */
[----:B---3--:R-:W-:Y:S02]  /*3e510*/  @!P1 IMAD.MOV.U32 R15, RZ, RZ, R5 ;  /* 0x000000ffff0f9224 */ /* 0x008fe400078e0005 */
[----:B------:R-:W-:-:S05]  /*3e520*/  @!P1 IMAD.MOV.U32 R14, RZ, RZ, R4 ;  /* 0x000000ffff0e9224 */ /* 0x000fca00078e0004 */
[----:B------:R-:W3:Y:S04]  /*3e530*/  @!P1 LDG.E.U16 R25, desc[UR6][R14.64] ;  /* 0x000000060e199981 */ /* 0x000ee8000c1e1500 */
[----:B------:R-:W-:Y:S04]  /*3e540*/  STL [R1+0x5d88], R19 ;  /* 0x005d881301007387 */ /* 0x000fe80000100800 */
[----:B--2---:R-:W-:Y:S04]  /*3e550*/  STL [R1+0x5d8c], R21 ;  /* 0x005d8c1501007387 */ /* 0x004fe80000100800 */
[----:B----4-:R-:W-:Y:S04]  /*3e560*/  STL [R1+0x5da4], R23 ;  /* 0x005da41701007387 */ /* 0x010fe80000100800 */
[----:B------:R-:W-:Y:S04]  /*3e570*/  STL [R1+0x5da8], R24 ;  /* 0x005da81801007387 */ /* 0x000fe80000100800 */
[----:B---3--:R0:W-:Y:S04]  /*3e580*/  STL [R1+0x5dac], R25 ;  /* 0x005dac1901007387 */ /* 0x0081e80000100800 */
[----:B0-----:R-:W2:Y:S01]  /*3e590*/  LDL.LU R25, [R1+0x230] ;  /* 0x0002300001197983 */ /* 0x001ea20000300800 */
[----:B------:R-:W0:Y:S02]  /*3e5a0*/  S2R R10, SR_TID.X ;  /* 0x00000000000a7919 */ /* 0x000e240000002100 */
[----:B0-----:R-:W-:Y:S01]  /*3e5b0*/  LOP3.LUT R10, R10, 0x3f, RZ, 0xc0, !PT ;  /* 0x0000003f0a0a7812 */ /* 0x001fe200078ec0ff */
[----:B--2---:R0:W-:Y:S04]  /*3e5c0*/  STL [R1+0x5db0], R25 ;  /* 0x005db01901007387 */ /* 0x0041e80000100800 */
[----:B0-----:R-:W2:Y:S01]  /*3e5d0*/  LDL.LU R25, [R1+0x234] ;  /* 0x0002340001197983 */ /* 0x001ea20000300800 */
[----:B------:R-:W-:-:S02]  /*3e5e0*/  IMAD.SHL.U32 R8, R10, 0x2, RZ ;  /* 0x000000020a087824 */ /* 0x000fc400078e00ff */
[----:B------:R-:W0:Y:S03]  /*3e5f0*/  S2R R10, SR_TID.X ;  /* 0x00000000000a7919 */ /* 0x000e260000002100 */
[----:B------:R-:W-:-:S05]  /*3e600*/  LOP3.LUT R8, R8, 0x20, RZ, 0x3c, !PT ;  /* 0x0000002008087812 */ /* 0x000fca00078e3cff */
[----:B------:R0:W-:Y:S04]  /*3e610*/  STS.U16 [R8+UR4+0x16280], R9 ;  /* 0x0162800908007988 */ /* 0x0001e80008000404 */
[----:B------:R-:W-:Y:S04]  /*3e620*/  STS.U16 [R8+UR4+0x16a00], R0 ;  /* 0x016a000008007988 */ /* 0x000fe80008000404 */
[----:B------:R-:W-:Y:S04]  /*3e630*/  STS.U16 [R8+UR4+0x16a80], R3 ;  /* 0x016a800308007988 */ /* 0x000fe80008000404 */
[----:B------:R-:W-:Y:S01]  /*3e640*/  STS.U16 [R8+UR4+0x17200], R2 ;  /* 0x0172000208007988 */ /* 0x000fe20008000404 */
[----:B0-----:R-:W-:-:S02]  /*3e650*/  LOP3.LUT R9, R10, 0x3f, RZ, 0xc0, !PT ;  /* 0x0000003f0a097812 */ /* 0x001fc400078ec0ff */
[----:B------:R-:W-:Y:S01]  /*3e660*/  LOP3.LUT R10, R10, 0x3f, RZ, 0xc0, !PT ;  /* 0x0000003f0a0a7812 */ /* 0x000fe200078ec0ff */
[----:B--2---:R0:W-:Y:S04]  /*3e670*/  STL [R1+0x5db4], R25 ;  /* 0x005db41901007387 */ /* 0x0041e80000100800 */
[----:B------:R-:W2:Y:S04]  /*3e680*/  LDL.LU R24, [R1+0x20c] ;  /* 0x00020c0001187983 */ /* 0x000ea80000300800 */
[----:B------:R-:W3:Y:S04]  /*3e690*/  LDL.LU R28, [R1+0x208] ;  /* 0x00020800011c7983 */ /* 0x000ee80000300800 */
[----:B------:R-:W4:Y:S01]  /*3e6a0*/  LDL.LU R23, [R1+0x1e4] ;  /* 0x0001e40001177983 */ /* 0x000f220000300800 */
[----:B0-----:R-:W-:-:S03]  /*3e6b0*/  IMAD.SHL.U32 R25, R10, 0x2, RZ ;  /* 0x000000020a197824 */ /* 0x001fc600078e00ff */
[----:B------:R-:W4:Y:S02]  /*3e6c0*/  LDL.LU R10, [R1+0x1e0] ;  /* 0x0001e000010a7983 */ /* 0x000f240000300800 */
[----:B------:R-:W-:-:S05]  /*3e6d0*/  LOP3.LUT R25, R25, 0x20, RZ, 0x3c, !PT ;  /* 0x0000002019197812 */ /* 0x000fca00078e3cff */
        /* <DEDUP_REMOVED lines=22> */
[----:B------:R1:W-:Y:S04]  /*3e840*/  STS.U16 [R25+UR4+0x17a80], R12 ;  /* 0x017a800c19007988 */ /* 0x0003e80008000404 */
[----:B0-----:R-:W4:Y:S04]  /*3e850*/  LDL.LU R13, [R1+0x194] ;  /* 0x00019400010d7983 */ /* 0x001f280000300800 */
[----:B-1----:R-:W2:Y:S01]  /*3e860*/  LDL.LU R25, [R1+0x5db4] ;  /* 0x005db40001197983 */ /* 0x002ea20000300800 */
[----:B------:R-:W-:-:S03]  /*3e870*/  IMAD.SHL.U32 R7, R9, 0x2, RZ ;  /* 0x0000000209077824 */ /* 0x000fc600078e00ff */
[----:B------:R-:W4:Y:S02]  /*3e880*/  LDL.LU R12, [R1+0x1b8] ;  /* 0x0001b800010c7983 */ /* 0x000f240000300800 */
[----:B------:R-:W-:-:S05]  /*3e890*/  LOP3.LUT R7, R7, 0x30, RZ, 0x3c, !PT ;  /* 0x0000003007077812 */ /* 0x000fca00078e3cff */
[----:B--2---:R0:W-:Y:S04]  /*3e8a0*/  STS.U16 [R7+UR4+0x10300], R25 ;  /* 0x0103001907007988 */ /* 0x0041e80008000404 */
[----:B0-----:R-:W2:Y:S04]  /*3e8b0*/  LDL.LU R25, [R1+0x5db0] ;  /* 0x005db00001197983 */ /* 0x001ea80000300800 */
[----:B--2---:R0:W-:Y:S04]  /*3e8c0*/  STS.U16 [R7+UR4+0x10380], R25 ;  /* 0x0103801907007988 */ /* 0x0041e80008000404 */
[----:B------:R1:W-:Y:S04]  /*3e8d0*/  STS.U16 [R7+UR4+0x10b00], R24 ;  /* 0x010b001807007988 */ /* 0x0003e80008000404 */
[----:B---3--:R2:W-:Y:S04]  /*3e8e0*/  STS.U16 [R7+UR4+0x10b80], R28 ;  /* 0x010b801c07007988 */ /* 0x0085e80008000404 */
[----:B----4-:R3:W-:Y:S04]  /*3e8f0*/  STS.U16 [R7+UR4+0x11300], R23 ;  /* 0x0113001707007988 */ /* 0x0107e80008000404 */
        /* <DEDUP_REMOVED lines=10> */
[----:B0-----:R-:W4:Y:S04]  /*3e9a0*/  LDL.LU R25, [R1+0x5dac] ;  /* 0x005dac0001197983 */ /* 0x001f280000300800 */
[----:B------:R-:W-:Y:S04]  /*3e9b0*/  STS.U16 [R7+UR4+0x13b80], R18 ;  /* 0x013b801207007988 */ /* 0x000fe80008000404 */
[----:B-1----:R-:W4:Y:S04]  /*3e9c0*/  LDL.LU R24, [R1+0x5da8] ;  /* 0x005da80001187983 */ /* 0x002f280000300800 */
[----:B------:R-:W-:Y:S04]  /*3e9d0*/  STS.U16 [R7+UR4+0x14300], R20 ;  /* 0x0143001407007988 */ /* 0x000fe80008000404 */
[----:B--2---:R-:W2:Y:S04]  /*3e9e0*/  LDL.LU R28, [R1+0x2c] ;  /* 0x00002c00011c7983 */ /* 0x004ea80000300800 */
[----:B------:R-:W-:Y:S04]  /*3e9f0*/  STS.U16 [R7+UR4+0x14380], R22 ;  /* 0x0143801607007988 */ /* 0x000fe80008000404 */
[----:B---3--:R-:W3:Y:S04]  /*3ea00*/  LDL.LU R23, [R1+0x5da4] ;  /* 0x005da40001177983 */ /* 0x008ee80000300800 */
[----:B------:R-:W-:Y:S04]  /*3ea10*/  STS.U16 [R7+UR4+0x14b00], R26 ;  /* 0x014b001a07007988 */ /* 0x000fe80008000404 */
[----:B----4-:R-:W4:Y:S04]  /*3ea20*/  LDL.LU R10, [R1+0x5da0] ;  /* 0x005da000010a7983 */ /* 0x010f280000300800 */
[----:B------:R-:W-:Y:S04]  /*3ea30*/  STS.U16 [R7+UR4+0x14b80], R4 ;  /* 0x014b800407007988 */ /* 0x000fe80008000404 */
[----:B------:R-:W3:Y:S04]  /*3ea40*/  LDL.LU R11, [R1+0x5d9c] ;  /* 0x005d9c00010b7983 */ /* 0x000ee80000300800 */
[----:B------:R0:W-:Y:S04]  /*3ea50*/  STS.U16 [R7+UR4+0x15300], R6 ;  /* 0x0153000607007988 */ /* 0x0001e80008000404 */
[----:B0-----:R-:W4:Y:S04]  /*3ea60*/  LDL.LU R6, [R1+0x28] ;  /* 0x0000280001067983 */ /* 0x001f280000300800 */
[----:B------:R-:W-:Y:S04]  /*3ea70*/  STS.U16 [R7+UR4+0x15380], R5 ;  /* 0x0153800507007988 */ /* 0x000fe80008000404 */
[----:B------:R-:W-:Y:S04]  /*3ea80*/  STS.U16 [R7+UR4+0x15b00], R27 ;  /* 0x015b001b07007988 */ /* 0x000fe80008000404 */
[----:B------:R-:W-:Y:S04]  /*3ea90*/  STS.U16 [R7+UR4+0x15b80], R29 ;  /* 0x015b801d07007988 */ /* 0x000fe80008000404 */
[----:B------:R-:W-:Y:S04]  /*3eaa0*/  STS.U16 [R7+UR4+0x16300], R0 ;  /* 0x0163000007007988 */ /* 0x000fe80008000404 */
[----:B------:R-:W-:Y:S04]  /*3eab0*/  STS.U16 [R7+UR4+0x16380], R3 ;  /* 0x0163800307007988 */ /* 0x000fe80008000404 */
[----:B------:R0:W-:Y:S04]  /*3eac0*/  STS.U16 [R7+UR4+0x16b00], R8 ;  /* 0x016b000807007988 */ /* 0x0001e80008000404 */
        /* <DEDUP_REMOVED lines=19> */
[----:B------:R-:W-:-:S03]  /*3ec00*/  IMAD.SHL.U32 R21, R9, 0x2, RZ ;  /* 0x0000000209157824 */ /* 0x000fc600078e00ff */
[----:B------:R-:W3:Y:S04]  /*3ec10*/  LDL.LU R27, [R1+0x9c] ;  /* 0x00009c00011b7983 */ /* 0x000ee80000300800 */
[----:B------:R-:W3:Y:S04]  /*3ec20*/  LDL.LU R9, [R1+0x98] ;  /* 0x0000980001097983 */ /* 0x000ee80000300800 */
[----:B--2---:R-:W-:Y:S04]  /*3ec30*/  STS.U16 [R7+UR4+0x17300], R28 ;  /* 0x0173001c07007988 */ /* 0x004fe80008000404 */
[----:B----4-:R-:W-:Y:S04]  /*3ec40*/  STS.U16 [R7+UR4+0x17380], R6 ;  /* 0x0173800607007988 */ /* 0x010fe80008000404 */
[----:B---3--:R0:W-:Y:S04]  /*3ec50*/  STS.U16 [R7+UR4+0x17b00], R11 ;  /* 0x017b000b07007988 */ /* 0x0081e80008000404 */
[----:B------:R1:W-:Y:S04]  /*3ec60*/  STS.U16 [R7+UR4+0x17b80], R10 ;  /* 0x017b800a07007988 */ /* 0x0003e80008000404 */
[----:B0-----:R-:W2:Y:S04]  /*3ec70*/  LDL.LU R11, [R1+0x200] ;  /* 0x00020000010b7983 */ /* 0x001ea80000300800 */
[----:B-1----:R-:W3:Y:S01]  /*3ec80*/  LDL.LU R10, [R1+0x204] ;  /* 0x00020400010a7983 */ /* 0x002ee20000300800 */
[----:B------:R-:W-:-:S03]  /*3ec90*/  LOP3.LUT R21, R21, 0x40, RZ, 0x3c, !PT ;  /* 0x0000004015157812 */ /* 0x000fc600078e3cff */
[----:B------:R-:W4:Y:S04]  /*3eca0*/  LDL.LU R28, [R1+0x6c] ;  /* 0x00006c00011c7983 */ /* 0x000f280000300800 */
[----:B------:R-:W4:Y:S04]  /*3ecb0*/  LDL.LU R6, [R1+0x68] ;  /* 0x0000680001067983 */ /* 0x000f280000300800 */
[----:B------:R-:W4:Y:S04]  /*3ecc0*/  LDL.LU R7, [R1+0x64] ;  /* 0x0000640001077983 */ /* 0x000f280000300800 */
[----:B------:R0:W-:Y:S04]  /*3ecd0*/  STS.U16 [R21+UR4+0x10400], R8 ;  /* 0x0104000815007988 */ /* 0x0001e80008000404 */
[----:B------:R1:W-:Y:S04]  /*3ece0*/  STS.U16 [R21+UR4+0x10480], R2 ;  /* 0x0104800215007988 */ /* 0x0003e80008000404 */
[----:B0-----:R-:W4:Y:S04]  /*3ecf0*/  LDL.LU R8, [R1+0x5d98] ;  /* 0x005d980001087983 */ /* 0x001f280000300800 */
[----:B-1----:R-:W4:Y:S04]  /*3ed00*/  LDL.LU R2, [R1+0x5d94] ;  /* 0x005d940001027983 */ /* 0x002f280000300800 */
[----:B---3--:R-:W-:Y:S04]  /*3ed10*/  STS.U16 [R21+UR4+0x10c00], R10 ;  /* 0x010c000a15007988 */ /* 0x008fe80008000404 */
[----:B--2---:R-:W-:Y:S04]  /*3ed20*/  STS.U16 [R21+UR4+0x10c80], R11 ;  /* 0x010c800b15007988 */ /* 0x004fe80008000404 */
        /* <DEDUP_REMOVED lines=8> */
[----:B0-----:R-:W3:Y:S04]  /*3edb0*/  LDL.LU R29, [R1+0x58] ;  /* 0x00005800011d7983 */ /* 0x001ee80000300800 */
[----:B-1----:R-:W3:Y:S04]  /*3edc0*/  LDL.LU R0, [R1+0x54] ;  /* 0x0000540001007983 */ /* 0x002ee80000300800 */
[----:B--2---:R-:W2:Y:S04]  /*3edd0*/  LDL.LU R3, [R1+0x24] ;  /* 0x0000240001037983 */ /* 0x004ea80000300800 */
        /* <DEDUP_REMOVED lines=11> */
[----:B----4-:R-:W-:Y:S04]  /*3ee90*/  STS.U16 [R21+UR4+0x15c00], R2 ;  /* 0x015c000215007988 */ /* 0x010fe80008000404 */
[----:B------:R-:W-:Y:S04]  /*3eea0*/  STS.U16 [R21+UR4+0x15c80], R28 ;  /* 0x015c801c15007988 */ /* 0x000fe80008000404 */
[----:B------:R-:W4:Y:S04]  /*3eeb0*/  LDL.LU R19, [R1+0x224] ;  /* 0x0002240001137983 */ /* 0x000f280000300800 */
[----:B------:R0:W-:Y:S04]  /*3eec0*/  STS.U16 [R21+UR4+0x16400], R6 ;  /* 0x0164000615007988 */ /* 0x0001e80008000404 */
[----:B------:R-:W4:Y:S04]  /*3eed0*/  LDL.LU R17, [R1+0x220] ;  /* 0x0002200001117983 */ /* 0x000f280000300800 */
[----:B------:R-:W-:Y:S04]  /*3eee0*/  STS.U16 [R21+UR4+0x16480], R7 ;  /* 0x0164800715007988 */ /* 0x000fe80008000404 */
[----:B0-----:R-:W4:Y:S04]  /*3eef0*/  LDL.LU R6, [R1+0x1fc] ;  /* 0x0001fc0001067983 */ /* 0x001f280000300800 */
[----:B------:R-:W4:Y:S04]  /*3ef00*/  LDL.LU R12, [R1+0x1f8] ;  /* 0x0001f800010c7983 */ /* 0x000f280000300800 */
[----:B------:R-:W4:Y:S04]  /*3ef10*/  LDL.LU R13, [R1+0x1d4] ;  /* 0x0001d400010d7983 */ /* 0x000f280000300800 */
[----:B------:R-:W4:Y:S04]  /*3ef20*/  LDL.LU R15, [R1+0x1d0] ;  /* 0x0001d000010f7983 */ /* 0x000f280000300800 */
[----:B------:R-:W4:Y:S04]  /*3ef30*/  LDL.LU R26, [R1+0x1ac] ;  /* 0x0001ac00011a7983 */ /* 0x000f280000300800 */
[----:B---3--:R0:W-:Y:S04]  /*3ef40*/  STS.U16 [R21+UR4+0x16c00], R29 ;  /* 0x016c001d15007988 */ /* 0x0081e80008000404 */
[----:B------:R1:W-:Y:S04]  /*3ef50*/  STS.U16 [R21+UR4+0x16c80], R0 ;  /* 0x016c800015007988 */ /* 0x0003e80008000404 */
[----:B--2---:R2:W-:Y:S04]  /*3ef60*/  STS.U16 [R21+UR4+0x17400], R3 ;  /* 0x0174000315007988 */ /* 0x0045e80008000404 */
[----:B0-----:R-:W3:Y:S04]  /*3ef70*/  LDL.LU R29, [R1+0x1a8] ;  /* 0x0001a800011d7983 */ /* 0x001ee80000300800 */
[----:B-1----:R-:W3:Y:S04]  /*3ef80*/  LDL.LU R0, [R1+0x184] ;  /* 0x0001840001007983 */ /* 0x002ee80000300800 */
        /* <DEDUP_REMOVED lines=12> */
[----:B------:R0:W-:Y:S04]  /*3f050*/  STS.U16 [R21+UR4+0x17480], R9 ;  /* 0x0174800915007988 */ /* 0x0001e80008000404 */
[----:B0-----:R-:W4:Y:S01]  /*3f060*/  LDL.LU R9, [R1+0x5d90] ;  /* 0x005d900001097983 */ /* 0x001f220000300800 */
[----:B------:R-:W0:Y:S02]  /*3f070*/  S2R R2, SR_TID.X ;  /* 0x0000000000027919 */ /* 0x000e240000002100 */
[----:B0-----:R-:W-:-:S05]  /*3f080*/  LOP3.LUT R2, R2, 0x3f, RZ, 0xc0, !PT ;  /* 0x0000003f02027812 */ /* 0x001fca00078ec0ff */
[----:B------:R-:W-:-:S05]  /*3f090*/  IMAD.SHL.U32 R7, R2, 0x2, RZ ;  /* 0x0000000202077824 */ /* 0x000fca00078e00ff */
[----:B------:R-:W-:Y:S01]  /*3f0a0*/  LOP3.LUT R7, R7, 0x50, RZ, 0x3c, !PT ;  /* 0x0000005007077812 */ /* 0x000fe200078e3cff */
[----:B----4-:R0:W-:Y:S04]  /*3f0b0*/  STS.U16 [R21+UR4+0x17c00], R9 ;  /* 0x017c000915007988 */ /* 0x0101e80008000404 */
[----:B------:R1:W-:Y:S04]  /*3f0c0*/  STS.U16 [R21+UR4+0x17c80], R8 ;  /* 0x017c800815007988 */ /* 0x0003e80008000404 */
[----:B0-----:R-:W4:Y:S04]  /*3f0d0*/  LDL.LU R9, [R1+0x158] ;  /* 0x0001580001097983 */ /* 0x001f280000300800 */
[----:B-1----:R-:W4:Y:S04]  /*3f0e0*/  LDL.LU R21, [R1+0x5d8c] ;  /* 0x005d8c0001157983 */ /* 0x002f280000300800 */
[----:B------:R-:W4:Y:S04]  /*3f0f0*/  LDL.LU R8, [R1+0x15c] ;  /* 0x00015c0001087983 */ /* 0x000f280000300800 */
        /* <DEDUP_REMOVED lines=18> */
[----:B------:R-:W3:Y:S04]  /*3f220*/  LDL.LU R0, [R1+0x5d78] ;  /* 0x005d780001007983 */ /* 0x000ee80000300800 */
[----:B------:R-:W3:Y:S04]  /*3f230*/  LDL.LU R3, [R1+0x5d74] ;  /* 0x005d740001037983 */ /* 0x000ee80000300800 */
[----:B----4-:R-:W-:Y:S04]  /*3f240*/  STS.U16 [R7+UR4+0x12d00], R8 ;  /* 0x012d000807007988 */ /* 0x010fe80008000404 */
[----:B------:R-:W-:Y:S04]  /*3f250*/  STS.U16 [R7+UR4+0x12d80], R9 ;  /* 0x012d800907007988 */ /* 0x000fe80008000404 */
[----:B------:R-:W-:Y:S04]  /*3f260*/  STS.U16 [R7+UR4+0x13500], R10 ;  /* 0x0135000a07007988 */ /* 0x000fe80008000404 */
[----:B------:R-:W-:Y:S04]  /*3f270*/  STS.U16 [R7+UR4+0x13580], R11 ;  /* 0x0135800b07007988 */ /* 0x000fe80008000404 */
[----:B------:R0:W-:Y:S04]  /*3f280*/  STS.U16 [R7+UR4+0x13d00], R14 ;  /* 0x013d000e07007988 */ /* 0x0001e80008000404 */
[----:B------:R1:W-:Y:S04]  /*3f290*/  STS.U16 [R7+UR4+0x13d80], R16 ;  /* 0x013d801007007988 */ /* 0x0003e80008000404 */
[----:B------:R4:W-:Y:S04]  /*3f2a0*/  STS.U16 [R7+UR4+0x14500], R18 ;  /* 0x0145001207007988 */ /* 0x0009e80008000404 */
[----:B------:R2:W-:Y:S04]  /*3f2b0*/  STS.U16 [R7+UR4+0x14580], R20 ;  /* 0x0145801407007988 */ /* 0x0005e80008000404 */
[----:B------:R2:W-:Y:S04]  /*3f2c0*/  STS.U16 [R7+UR4+0x14d00], R22 ;  /* 0x014d001607007988 */ /* 0x0005e80008000404 */
[----:B0-----:R-:W3:Y:S04]  /*3f2d0*/  LDL.LU R14, [R1+0x21c] ;  /* 0x00021c00010e7983 */ /* 0x001ee80000300800 */
[----:B------:R-:W3:Y:S04]  /*3f2e0*/  LDL.LU R8, [R1+0x218] ;  /* 0x0002180001087983 */ /* 0x000ee80000300800 */
[----:B------:R-:W3:Y:S04]  /*3f2f0*/  LDL.LU R9, [R1+0x1f4] ;  /* 0x0001f40001097983 */ /* 0x000ee80000300800 */
[----:B-1----:R-:W3:Y:S04]  /*3f300*/  LDL.LU R16, [R1+0x1f0] ;  /* 0x0001f00001107983 */ /* 0x002ee80000300800 */
[----:B----4-:R-:W4:Y:S04]  /*3f310*/  LDL.LU R18, [R1+0x1cc] ;  /* 0x0001cc0001127983 */ /* 0x010f280000300800 */
[----:B--2---:R-:W2:Y:S04]  /*3f320*/  LDL.LU R20, [R1+0x1c8] ;  /* 0x0001c80001147983 */ /* 0x004ea80000300800 */
[----:B------:R0:W-:Y:S04]  /*3f330*/  STS.U16 [R7+UR4+0x14d80], R4 ;  /* 0x014d800407007988 */ /* 0x0001e80008000404 */
[----:B------:R-:W2:Y:S04]  /*3f340*/  LDL.LU R22, [R1+0x1a4] ;  /* 0x0001a40001167983 */ /* 0x000ea80000300800 */
[----:B------:R1:W-:Y:S04]  /*3f350*/  STS.U16 [R7+UR4+0x15500], R5 ;  /* 0x0155000507007988 */ /* 0x0003e80008000404 */
[----:B------:R1:W-:Y:S04]  /*3f360*/  STS.U16 [R7+UR4+0x15580], R27 ;  /* 0x0155801b07007988 */ /* 0x0003e80008000404 */
[----:B------:R1:W-:Y:S04]  /*3f370*/  STS.U16 [R7+UR4+0x15d00], R28 ;  /* 0x015d001c07007988 */ /* 0x0003e80008000404 */
[----:B------:R3:W-:Y:S04]  /*3f380*/  STS.U16 [R7+UR4+0x15d80], R12 ;  /* 0x015d800c07007988 */ /* 0x0007e80008000404 */
[----:B0-----:R-:W2:Y:S04]  /*3f390*/  LDL.LU R4, [R1+0x1a0] ;  /* 0x0001a00001047983 */ /* 0x001ea80000300800 */
[----:B-1----:R-:W2:Y:S04]  /*3f3a0*/  LDL.LU R5, [R1+0x17c] ;  /* 0x00017c0001057983 */ /* 0x002ea80000300800 */
[----:B------:R-:W2:Y:S04]  /*3f3b0*/  LDL.LU R27, [R1+0x178] ;  /* 0x00017800011b7983 */ /* 0x000ea80000300800 */
[----:B------:R-:W2:Y:S04]  /*3f3c0*/  LDL.LU R28, [R1+0x154] ;  /* 0x00015400011c7983 */ /* 0x000ea80000300800 */
[----:B------:R-:W2:Y:S04]  /*3f3d0*/  LDL.LU R10, [R1+0x150] ;  /* 0x00015000010a7983 */ /* 0x000ea80000300800 */
[----:B---3--:R0:W-:Y:S04]  /*3f3e0*/  STS.U16 [R7+UR4+0x16500], R13 ;  /* 0x0165000d07007988 */ /* 0x0081e80008000404 */
[----:B------:R-:W3:Y:S04]  /*3f3f0*/  LDL.LU R11, [R1+0x12c] ;  /* 0x00012c00010b7983 */ /* 0x000ee80000300800 */
[----:B------:R1:W-:Y:S04]  /*3f400*/  STS.U16 [R7+UR4+0x16580], R15 ;  /* 0x0165800f07007988 */ /* 0x0003e80008000404 */
[----:B------:R-:W3:Y:S04]  /*3f410*/  LDL.LU R12, [R1+0x128] ;  /* 0x00012800010c7983 */ /* 0x000ee80000300800 */
[----:B------:R1:W-:Y:S04]  /*3f420*/  STS.U16 [R7+UR4+0x16d00], R26 ;  /* 0x016d001a07007988 */ /* 0x0003e80008000404 */
[----:B------:R-:W-:Y:S04]  /*3f430*/  STS.U16 [R7+UR4+0x16d80], R3 ;  /* 0x016d800307007988 */ /* 0x000fe80008000404 */
[----:B------:R1:W-:Y:S04]  /*3f440*/  STS.U16 [R7+UR4+0x17500], R0 ;  /* 0x0175000007007988 */ /* 0x0003e80008000404 */
[----:B0-----:R-:W3:Y:S04]  /*3f450*/  LDL.LU R13, [R1+0x104] ;  /* 0x00010400010d7983 */ /* 0x001ee80000300800 */
[----:B-1----:R-:W3:Y:S04]  /*3f460*/  LDL.LU R15, [R1+0x100] ;  /* 0x00010000010f7983 */ /* 0x002ee80000300800 */
[----:B------:R0:W-:Y:S04]  /*3f470*/  STS.U16 [R7+UR4+0x17580], R29 ;  /* 0x0175801d07007988 */ /* 0x0001e80008000404 */
[----:B------:R-:W3:Y:S04]  /*3f480*/  LDL.LU R26, [R1+0xdc] ;  /* 0x0000dc00011a7983 */ /* 0x000ee80000300800 */
[----:B------:R-:W3:Y:S04]  /*3f490*/  LDL.LU R0, [R1+0xd8] ;  /* 0x0000d80001007983 */ /* 0x000ee80000300800 */
[----:B------:R-:W3:Y:S04]  /*3f4a0*/  LDL.LU R3, [R1+0xb4] ;  /* 0x0000b40001037983 */ /* 0x000ee80000300800 */
[----:B0-----:R-:W4:Y:S01]  /*3f4b0*/  LDL.LU R7, [R1+0x5d70] ;  /* 0x005d700001077983 */ /* 0x001f220000300800 */
[----:B------:R-:W0:Y:S01]  /*3f4c0*/  S2R R29, SR_TID.X ;  /* 0x00000000001d7919 */ /* 0x000e220000002100 */
[----:B------:R-:W-:-:S05]  /*3f4d0*/  IMAD.SHL.U32 R2, R2, 0x2, RZ ;  /* 0x0000000202027824 */ /* 0x000fca00078e00ff */
[----:B------:R-:W-:Y:S02]  /*3f4e0*/  LOP3.LUT R2, R2, 0x60, RZ, 0x3c, !PT ;  /* 0x0000006002027812 */ /* 0x000fe400078e3cff */
[----:B0-----:R-:W-:-:S05]  /*3f4f0*/  LOP3.LUT R29, R29, 0x3f, RZ, 0xc0, !PT ;  /* 0x0000003f1d1d7812 */ /* 0x001fca00078ec0ff */
[----:B------:R-:W-:-:S05]  /*3f500*/  IMAD.SHL.U32 R29, R29, 0x2, RZ ;  /* 0x000000021d1d7824 */ /* 0x000fca00078e00ff */
[----:B------:R-:W-:-:S05]  /*3f510*/  LOP3.LUT R29, R29, 0x50, RZ, 0x3c, !PT ;  /* 0x000000501d1d7812 */ /* 0x000fca00078e3cff */
[----:B----4-:R-:W-:Y:S04]  /*3f520*/  STS.U16 [R29+UR4+0x17d00], R7 ;  /* 0x017d00071d007988 */ /* 0x010fe80008000404 */
[----:B------:R-:W-:Y:S04]  /*3f530*/  STS.U16 [R29+UR4+0x17d80], R6 ;  /* 0x017d80061d007988 */ /* 0x000fe80008000404 */
[----:B------:R0:W-:Y:S04]  /*3f540*/  STS.U16 [R2+UR4+0x10600], R14 ;  /* 0x0106000e02007988 */ /* 0x0001e80008000404 */
[----:B------:R-:W-:Y:S04]  /*3f550*/  STS.U16 [R2+UR4+0x10680], R8 ;  /* 0x0106800802007988 */ /* 0x000fe80008000404 */
[----:B------:R-:W-:Y:S04]  /*3f560*/  STS.U16 [R2+UR4+0x10e00], R9 ;  /* 0x010e000902007988 */ /* 0x000fe80008000404 */
[----:B------:R1:W-:Y:S04]  /*3f570*/  STS.U16 [R2+UR4+0x10e80], R16 ;  /* 0x010e801002007988 */ /* 0x0003e80008000404 */
[----:B------:R4:W-:Y:S04]  /*3f580*/  STS.U16 [R2+UR4+0x11600], R18 ;  /* 0x0116001202007988 */ /* 0x0009e80008000404 */
[----:B--2---:R2:W-:Y:S04]  /*3f590*/  STS.U16 [R2+UR4+0x11680], R20 ;  /* 0x0116801402007988 */ /* 0x0045e80008000404 */
[----:B------:R3:W-:Y:S04]  /*3f5a0*/  STS.U16 [R2+UR4+0x11e00], R22 ;  /* 0x011e001602007988 */ /* 0x0007e80008000404 */
[----:B0-----:R-:W3:Y:S04]  /*3f5b0*/  LDL.LU R14, [R1+0xb0] ;  /* 0x0000b000010e7983 */ /* 0x001ee80000300800 */
[----:B-1----:R-:W3:Y:S04]  /*3f5c0*/  LDL.LU R16, [R1+0x48] ;  /* 0x0000480001107983 */ /* 0x002ee80000300800 */
[----:B------:R0:W-:Y:S04]  /*3f5d0*/  STS.U16 [R2+UR4+0x11e80], R4 ;  /* 0x011e800402007988 */ /* 0x0001e80008000404 */
[----:B----4-:R-:W4:Y:S04]  /*3f5e0*/  LDL.LU R18, [R1+0x1c] ;  /* 0x00001c0001127983 */ /* 0x010f280000300800 */
[----:B--2---:R-:W2:Y:S04]  /*3f5f0*/  LDL.LU R20, [R1+0x18] ;  /* 0x0000180001147983 */ /* 0x004ea80000300800 */
[----:B---3--:R-:W3:Y:S04]  /*3f600*/  LDL.LU R22, [R1+0x14] ;  /* 0x0000140001167983 */ /* 0x008ee80000300800 */
[----:B------:R1:W-:Y:S04]  /*3f610*/  STS.U16 [R2+UR4+0x12600], R5 ;  /* 0x0126000502007988 */ /* 0x0003e80008000404 */
[----:B------:R1:W-:Y:S04]  /*3f620*/  STS.U16 [R2+UR4+0x12680], R27 ;  /* 0x0126801b02007988 */ /* 0x0003e80008000404 */
[----:B------:R1:W-:Y:S04]  /*3f630*/  STS.U16 [R2+UR4+0x12e00], R28 ;  /* 0x012e001c02007988 */ /* 0x0003e80008000404 */
[----:B0-----:R-:W3:Y:S04]  /*3f640*/  LDL.LU R4, [R1+0x10] ;  /* 0x0000100001047983 */ /* 0x001ee80000300800 */
[----:B-1----:R-:W3:Y:S04]  /*3f650*/  LDL.LU R5, [R1+0xc] ;  /* 0x00000c0001057983 */ /* 0x002ee80000300800 */
[----:B------:R-:W3:Y:S04]  /*3f660*/  LDL.LU R27, [R1+0x8] ;  /* 0x00000800011b7983 */ /* 0x000ee80000300800 */
[----:B------:R-:W3:Y:S04]  /*3f670*/  LDL.LU R28, [R1+0x4] ;  /* 0x00000400011c7983 */ /* 0x000ee80000300800 */
[----:B------:R-:W-:Y:S04]  /*3f680*/  STS.U16 [R2+UR4+0x12e80], R10 ;  /* 0x012e800a02007988 */ /* 0x000fe80008000404 */
[----:B------:R-:W-:Y:S04]  /*3f690*/  STS.U16 [R2+UR4+0x13600], R11 ;  /* 0x0136000b02007988 */ /* 0x000fe80008000404 */
[----:B------:R-:W-:Y:S04]  /*3f6a0*/  STS.U16 [R2+UR4+0x13680], R12 ;  /* 0x0136800c02007988 */ /* 0x000fe80008000404 */
[----:B------:R-:W-:Y:S04]  /*3f6b0*/  STS.U16 [R2+UR4+0x13e00], R13 ;  /* 0x013e000d02007988 */ /* 0x000fe80008000404 */
[----:B------:R-:W-:Y:S04]  /*3f6c0*/  STS.U16 [R2+UR4+0x13e80], R15 ;  /* 0x013e800f02007988 */ /* 0x000fe80008000404 */
        /* <DEDUP_REMOVED lines=17> */
[----:B------:R1:W-:Y:S04]  /*3f7e0*/  STS.U16 [R2+UR4+0x15600], R16 ;  /* 0x0156001002007988 */ /* 0x0003e80008000404 */
[----:B----4-:R4:W-:Y:S04]  /*3f7f0*/  STS.U16 [R2+UR4+0x15680], R18 ;  /* 0x0156801202007988 */ /* 0x0109e80008000404 */
[----:B--2---:R2:W-:Y:S04]  /*3f800*/  STS.U16 [R2+UR4+0x15e00], R20 ;  /* 0x015e001402007988 */ /* 0x0045e80008000404 */
[----:B---3--:R3:W-:Y:S04]  /*3f810*/  STS.U16 [R2+UR4+0x15e80], R22 ;  /* 0x015e801602007988 */ /* 0x0087e80008000404 */
        /* <DEDUP_REMOVED lines=9> */
[----:B0-----:R-:W4:Y:S04]  /*3f8b0*/  LDL.LU R4, [R1+0x5d5c] ;  /* 0x005d5c0001047983 */ /* 0x001f280000300800 */
[----:B-1----:R-:W2:Y:S04]  /*3f8c0*/  LDL.LU R5, [R1+0x5d58] ;  /* 0x005d580001057983 */ /* 0x002ea80000300800 */
[----:B------:R-:W3:Y:S04]  /*3f8d0*/  LDL.LU R27, [R1+0x5d54] ;  /* 0x005d5400011b7983 */ /* 0x000ee80000300800 */
[----:B------:R-:W4:Y:S04]  /*3f8e0*/  LDL.LU R28, [R1+0x5d50] ;  /* 0x005d5000011c7983 */ /* 0x000f280000300800 */
[----:B----4-:R0:W-:Y:S04]  /*3f8f0*/  STS.U16 [R2+UR4+0x17600], R28 ;  /* 0x0176001c02007988 */ /* 0x0101e80008000404 */
[----:B---3--:R1:W-:Y:S04]  /*3f900*/  STS.U16 [R2+UR4+0x17680], R27 ;  /* 0x0176801b02007988 */ /* 0x0083e80008000404 */
[----:B--2---:R2:W-:Y:S04]  /*3f910*/  STS.U16 [R2+UR4+0x17e00], R5 ;  /* 0x017e000502007988 */ /* 0x0045e80008000404 */
[----:B------:R3:W-:Y:S04]  /*3f920*/  STS.U16 [R2+UR4+0x17e80], R4 ;  /* 0x017e800402007988 */ /* 0x0007e80008000404 */
[----:B0-----:R-:W4:Y:S04]  /*3f930*/  LDL.LU R28, [R1+0x198] ;  /* 0x00019800011c7983 */ /* 0x001f280000300800 */
[----:B-1----:R-:W4:Y:S04]  /*3f940*/  LDL.LU R27, [R1+0x19c] ;  /* 0x00019c00011b7983 */ /* 0x002f280000300800 */
[----:B--2---:R-:W2:Y:S04]  /*3f950*/  LDL.LU R5, [R1+0x1c0] ;  /* 0x0001c00001057983 */ /* 0x004ea80000300800 */
[----:B---3--:R-:W3:Y:S04]  /*3f960*/  LDL.LU R2, [R1+0x5d4c] ;  /* 0x005d4c0001027983 */ /* 0x008ee80000300800 */
[----:B------:R-:W4:Y:S04]  /*3f970*/  LDL.LU R4, [R1+0x1c4] ;  /* 0x0001c40001047983 */ /* 0x000f280000300800 */
[----:B---3--:R0:W-:Y:S04]  /*3f980*/  STS.U16 [R2+UR4+0x10700], R26 ;  /* 0x0107001a02007988 */ /* 0x0081e80008000404 */
[----:B------:R1:W-:Y:S04]  /*3f990*/  STS.U16 [R2+UR4+0x10780], R0 ;  /* 0x0107800002007988 */ /* 0x0003e80008000404 */
[----:B------:R3:W-:Y:S04]  /*3f9a0*/  STS.U16 [R2+UR4+0x10f00], R3 ;  /* 0x010f000302007988 */ /* 0x0007e80008000404 */
[----:B0-----:R-:W2:Y:S04]  /*3f9b0*/  LDL.LU R26, [R1+0x5d48] ;  /* 0x005d4800011a7983 */ /* 0x001ea80000300800 */
[----:B-1----:R-:W2:Y:S04]  /*3f9c0*/  LDL.LU R0, [R1+0x5d44] ;  /* 0x005d440001007983 */ /* 0x002ea80000300800 */
[----:B---3--:R-:W3:Y:S04]  /*3f9d0*/  LDL.LU R3, [R1+0x5d40] ;  /* 0x005d400001037983 */ /* 0x008ee80000300800 */
[----:B------:R0:W-:Y:S04]  /*3f9e0*/  STS.U16 [R2+UR4+0x10f80], R15 ;  /* 0x010f800f02007988 */ /* 0x0001e80008000404 */
[----:B0-----:R-:W3:Y:S04]  /*3f9f0*/  LDL.LU R15, [R1+0x238] ;  /* 0x00023800010f7983 */ /* 0x001ee80000300800 */
[----:B----4-:R-:W-:Y:S04]  /*3fa00*/  STS.U16 [R2+UR4+0x11700], R4 ;  /* 0x0117000402007988 */ /* 0x010fe80008000404 */
[----:B--2---:R-:W-:Y:S04]  /*3fa10*/  STS.U16 [R2+UR4+0x11780], R5 ;  /* 0x0117800502007988 */ /* 0x004fe80008000404 */
        /* <DEDUP_REMOVED lines=12> */
[----:B0-----:R-:W2:Y:S04]  /*3fae0*/  LDL R29, [R1+0xdb4] ;  /* 0x000db400011d7983 */ /* 0x001ea80000100800 */
[----:B---3--:R-:W-:Y:S04]  /*3faf0*/  STS.U16 [R2+UR4+0x14f00], R3 ;  /* 0x014f000302007988 */ /* 0x008fe80008000404 */
        /* <DEDUP_REMOVED lines=13> */
[----:B------:R-:W-:Y:S01]  /*3fbd0*/  STS.U16 [R2+UR4+0x17f80], R25 ;  /* 0x017f801902007988 */ /* 0x000fe20008000404 */
[----:B------:R-:W-:Y:S01]  /*3fbe0*/  BAR.SYNC.DEFER_BLOCKING 0x0 ;  /* 0x0000000000007b1d */ /* 0x000fe20000010000 */
[C---:B0-----:R-:W-:Y:S01]  /*3fbf0*/  LOP3.LUT R3, R0.reuse, 0x7, RZ, 0xc0, !PT ;  /* 0x0000000700037812 */ /* 0x041fe200078ec0ff */
[----:B------:R-:W-:-:S04]  /*3fc00*/  IMAD.SHL.U32 R0, R0, 0x2, RZ ;  /* 0x0000000200007824 */ /* 0x000fc800078e00ff */
[----:B------:R-:W-:Y:S01]  /*3fc10*/  IMAD R3, R3, 0x110, RZ ;  /* 0x0000011003037824 */ /* 0x000fe200078e02ff */
[----:B--2---:R-:W-:Y:S04]  /*3fc20*/  LDSM.16.MT88.4 R4, [R29+UR4] ;  /* 0x000000041d04783b */ /* 0x004fe80008004200 */
[----:B------:R-:W-:-:S05]  /*3fc30*/  LOP3.LUT R0, R3, 0x30, R0, 0x78, !PT ;  /* 0x0000003003007812 */ /* 0x000fca00078e7800 */
[----:B------:R-:W0:Y:S04]  /*3fc40*/  LDSM.16.M88.4 R24, [R0+UR4+0x10000] ;  /* 0x010000040018783b */ /* 0x000e280008000200 */
[----:B------:R-:W1:Y:S04]  /*3fc50*/  LDSM.16.M88.4 R20, [R0+UR4+0x10800] ;  /* 0x010800040014783b */ /* 0x000e680008000200 */
[----:B------:R-:W2:Y:S04]  /*3fc60*/  LDSM.16.M88.4 R8, [R0+UR4+0x11000] ;  /* 0x011000040008783b */ /* 0x000ea80008000200 */
[----:B------:R-:W-:Y:S04]  /*3fc70*/  LDSM.16.M88.4 R12, [R0+UR4+0x12800] ;  /* 0x01280004000c783b */ /* 0x000fe80008000200 */
[----:B------:R-:W-:Y:S04]  /*3fc80*/  LDSM.16.M88.4 R16, [R0+UR4+0x11800] ;  /* 0x011800040010783b */ /* 0x000fe80008000200 */
[----:B0-----:R-:W-:Y:S04]  /*3fc90*/  STL [R1+0x552c], R26 ;  /* 0x00552c1a01007387 */ /* 0x001fe80000100800 */
[----:B------:R-:W-:Y:S04]  /*3fca0*/  STL [R1+0x5528], R27 ;  /* 0x0055281b01007387 */ /* 0x000fe80000100800 */
[----:B-1----:R-:W-:Y:S04]  /*3fcb0*/  STL [R1+0x5524], R22 ;  /* 0x0055241601007387 */ /* 0x002fe80000100800 */
[----:B------:R-:W-:Y:S04]  /*3fcc0*/  STL [R1+0x5520], R23 ;  /* 0x0055201701007387 */ /* 0x000fe80000100800 */
[----:B--2---:R-:W-:Y:S01]  /*3fcd0*/  STL.64 [R1], R8 ;  /* 0x0000000801007387 */ /* 0x004fe20000100a00 */
[----:B------:R-:W-:-:S03]  /*3fce0*/  IMAD.MOV.U32 R3, RZ, RZ, R8 ;  /* 0x000000ffff037224 */ /* 0x000fc600078e0008 */
[----:B------:R-:W-:Y:S01]  /*3fcf0*/  STL.64 [R1+0x8], R10 ;  /* 0x0000080a01007387 */ /* 0x000fe20000100a00 */
[----:B------:R-:W-:-:S03]  /*3fd00*/  IMAD.MOV.U32 R2, RZ, RZ, R9 ;  /* 0x000000ffff027224 */ /* 0x000fc600078e0009 */
[----:B------:R-:W0:Y:S04]  /*3fd10*/  LDSM.16.M88.4 R8, [R0+UR4+0x12000] ;  /* 0x012000040008783b */ /* 0x000e280008000200 */
[----:B0-----:R-:W-:Y:S04]  /*3fd20*/  STL.64 [R1+0xc0], R8 ;  /* 0x0000c00801007387 */ /* 0x001fe80000100a00 */
[----:B------:R-:W-:Y:S04]  /*3fd30*/  STL.64 [R1+0xc8], R10 ;  /* 0x0000c80a01007387 */ /* 0x000fe80000100a00 */
[----:B------:R-:W0:Y:S04]  /*3fd40*/  LDSM.16.M88.4 R8, [R0+UR4+0x13000] ;  /* 0x013000040008783b */ /* 0x000e280008000200 */
[----:B------:R1:W-:Y:S04]  /*3fd50*/  STL.64 [R1+0xb0], R12 ;  /* 0x0000b00c01007387 */ /* 0x0003e80000100a00 */
[----:B------:R2:W-:Y:S04]  /*3fd60*/  STL.64 [R1+0xb8], R14 ;  /* 0x0000b80e01007387 */ /* 0x0005e80000100a00 */
[----:B-1----:R-:W3:Y:S04]  /*3fd70*/  LDL.LU.64 R12, [R1+0xb10] ;  /* 0x000b1000010c7983 */ /* 0x002ee80000300a00 */
[----:B--2---:R-:W3:Y:S04]  /*3fd80*/  LDL.LU.64 R14, [R1+0xb18] ;  /* 0x000b1800010e7983 */ /* 0x004ee80000300a00 */
[----:B0-----:R-:W-:Y:S04]  /*3fd90*/  STL.64 [R1+0xa0], R8 ;  /* 0x0000a00801007387 */ /* 0x001fe80000100a00 */
[----:B------:R-:W-:Y:S04]  /*3fda0*/  STL.64 [R1+0xa8], R10 ;  /* 0x0000a80a01007387 */ /* 0x000fe80000100a00 */
[----:B------:R-:W-:Y:S04]  /*3fdb0*/  STL.64 [R1+0xd0], R16 ;  /* 0x0000d01001007387 */ /* 0x000fe80000100a00 */
[----:B------:R-:W-:Y:S04]  /*3fdc0*/  STL.64 [R1+0xd8], R18 ;  /* 0x0000d81201007387 */ /* 0x000fe80000100a00 */
[----:B------:R-:W-:Y:S04]  /*3fdd0*/  STL.64 [R1+0x5d38], R16 ;  /* 0x005d381001007387 */ /* 0x000fe80000100a00 */
[----:B------:R-:W0:Y:S04]  /*3fde0*/  LDSM.16.M88.4 R16, [R0+UR4+0x13800] ;  /* 0x013800040010783b */ /* 0x000e280008000200 */
[----:B------:R-:W1:Y:S04]  /*3fdf0*/  LDSM.16.M88.4 R8, [R0+UR4+0x14000] ;  /* 0x014000040008783b */ /* 0x000e680008000200 */
[----:B0-----:R-:W-:Y:S04]  /*3fe00*/  STL.64 [R1+0x90], R16 ;  /* 0x0000901001007387 */ /* 0x001fe80000100a00 */
[----:B------:R-:W-:Y:S04]  /*3fe10*/  STL.64 [R1+0x98], R18 ;  /* 0x0000981201007387 */ /* 0x000fe80000100a00 */
[----:B------:R-:W0:Y:S04]  /*3fe20*/  LDSM.16.M88.4 R16, [R0+UR4+0x14800] ;  /* 0x014800040010783b */ /* 0x000e280008000200 */
[----:B-1----:R-:W-:Y:S04]  /*3fe30*/  STL.64 [R1+0x80], R8 ;  /* 0x0000800801007387 */ /* 0x002fe80000100a00 */
[----:B------:R-:W-:Y:S04]  /*3fe40*/  STL.64 [R1+0x88], R10 ;  /* 0x0000880a01007387 */ /* 0x000fe80000100a00 */
        /* <DEDUP_REMOVED lines=15> */
[----:B-1----:R-:W-:Y:S04]  /*3ff40*/  STL.64 [R1+0x20], R8 ;  /* 0x0000200801007387 */ /* 0x002fe80000100a00 */
[----:B------:R-:W-:Y:S04]  /*3ff50*/  STL.64 [R1+0x28], R10 ;  /* 0x0000280a01007387 */ /* 0x000fe80000100a00 */
[----:B------:R-:W0:Y:S04]  /*3ff60*/  LDSM.16.M88.4 R8, [R0+UR4+0x17800] ;  /* 0x017800040008783b */ /* 0x000e280008000200 */
[----:B0-----:R-:W-:Y:S04]  /*3ff70*/  STL.64 [R1+0x10], R8 ;  /* 0x0000100801007387 */ /* 0x001fe80000100a00 */
[----:B------:R-:W-:Y:S01]  /*3ff80*/  STL.64 [R1+0x18], R10 ;  /* 0x0000180a01007387 */ /* 0x000fe20000100a00 */
[----:B------:R-:W-:-:S03]  /*3ff90*/  IMAD.MOV.U32 R28, RZ, RZ, R9 ;  /* 0x000000ffff1c7224 */ /* 0x000fc600078e0009 */
[----:B------:R-:W0:Y:S04]  /*3ffa0*/  LDSM.16.MT88.4 R8, [R29+UR4+0x80] ;  /* 0x000080041d08783b */ /* 0x000e280008004200 */
[----:B0-----:R-:W-:Y:S04]  /*3ffb0*/  STL.64 [R1+0x5cb0], R10 ;  /* 0x005cb00a01007387 */ /* 0x001fe80000100a00 */
[----:B------:R0:W-:Y:S04]  /*3ffc0*/  STL.64 [R1+0x5ca8], R8 ;  /* 0x005ca80801007387 */ /* 0x0001e80000100a00 */
[----:B0-----:R-:W2:Y:S04]  /*3ffd0*/  LDL.LU.64 R8, [R1+0xb60] ;  /* 0x000b600001087983 */ /* 0x001ea80000300a00 */
[----:B------:R-:W2:Y:S02]  /*3ffe0*/  LDL.LU.64 R10, [R1+0xb68] ;  /* 0x000b6800010a7983 */ /* 0x000ea40000300a00 */
[----:B--2---:R-:W-:-:S15]  /*3fff0*/  HMMA.16816.F32.BF16 R8, R4, R24, R8 ;  /* 0x000000180408723c */ /* 0x004fde0000041808 */
[----:B------:R-:W-:-:S08]  /*40000*/  NOP ;  /* 0x0000000000007918 */ /* 0x000fd00000000000 */
[----:B------:R-:W-:Y:S04]  /*40010*/  STL.64 [R1+0x210], R8 ;  /* 0x0002100801007387 */ /* 0x000fe80000100a00 */
[----:B------:R3:W-:Y:S02]  /*40020*/  STL.64 [R1+0x218], R10 ;  /* 0x0002180a01007387 */ /* 0x0007e40000100a00 */
[----:B---3--:R-:W-:Y:S01]  /*40030*/  HMMA.16816.F32.BF16 R8, R4, R20, R12 ;  /* 0x000000140408723c */ /* 0x008fe2000004180c */
[----:B------:R-:W-:Y:S01]  /*40040*/  IMAD.MOV.U32 R17, RZ, RZ, R2 ;  /* 0x000000ffff117224 */ /* 0x000fe200078e0002 */
[----:B------:R-:W0:-:S15]  /*40050*/  LDSM.16.MT88.4 R12, [R29+UR4+0x100] ;  /* 0x000100041d0c783b */ /* 0x000e1e0008004200 */
[----:B------:R-:W-:-:S07]  /*40060*/  NOP ;  /* 0x0000000000007918 */ /* 0x000fce0000000000 */
[----:B------:R-:W-:Y:S02]  /*40070*/  IMAD.MOV.U32 R26, RZ, RZ, R8 ;  /* 0x000000ffff1a7224 */ /* 0x000fe400078e0008 */
[----:B------:R-:W-:Y:S02]  /*40080*/  IMAD.MOV.U32 R27, RZ, RZ, R9 ;  /* 0x000000ffff1b7224 */ /* 0x000fe400078e0009 */
[----:B------:R-:W2:Y:S04]  /*40090*/  LDL.64 R8, [R1+0xa0] ;  /* 0x0000a00001087983 */ /* 0x000ea80000100a00 */
[----:B--2---:R1:W-:Y:S04]  /*400a0*/  STL.64 [R1+0x5d28], R8 ;  /* 0x005d280801007387 */ /* 0x0043e80000100a00 */
[----:B-1----:R-:W2:Y:S01]  /*400b0*/  LDL.64 R8, [R1+0xb0] ;  /* 0x0000b00001087983 */ /* 0x002ea20000100a00 */
[----:B------:R-:W-:-:S02]  /*400c0*/  IMAD.MOV.U32 R2, RZ, RZ, R10 ;  /* 0x000000ffff027224 */ /* 0x000fc400078e000a */
[----:B------:R-:W-:Y:S01]  /*400d0*/  IMAD.MOV.U32 R0, RZ, RZ, R11 ;  /* 0x000000ffff007224 */ /* 0x000fe200078e000b */
[----:B--2---:R1:W-:Y:S04]  /*400e0*/  STL.64 [R1+0x5d30], R8 ;  /* 0x005d300801007387 */ /* 0x0043e80000100a00 */
[----:B-1----:R-:W2:Y:S04]  /*400f0*/  LDL.LU.64 R8, [R1+0xa80] ;  /* 0x000a800001087983 */ /* 0x002ea80000300a00 */
[----:B------:R-:W2:Y:S04]  /*40100*/  LDL.LU.64 R10, [R1+0xa88] ;  /* 0x000a8800010a7983 */ /* 0x000ea80000300a00 */
[----:B------:R-:W-:Y:S04]  /*40110*/  STL [R1+0x5ca4], R20 ;  /* 0x005ca41401007387 */ /* 0x000fe80000100800 */
[----:B------:R1:W-:Y:S04]  /*40120*/  STL [R1+0x5ca0], R21 ;  /* 0x005ca01501007387 */ /* 0x0003e80000100800 */
[----:B-1----:R-:W3:Y:S04]  /*40130*/  LDL.LU.64 R20, [R1+0xad0] ;  /* 0x000ad00001147983 */ /* 0x002ee80000300a00 */
[----:B------:R-:W3:Y:S01]  /*40140*/  LDL.LU.64 R22, [R1+0xad8] ;  /* 0x000ad80001167983 */ /* 0x000ee20000300a00 */
[----:B------:R-:W-:-:S03]  /*40150*/  IMAD.MOV.U32 R16, RZ, RZ, R3 ;  /* 0x000000ffff107224 */ /* 0x000fc600078e0003 */
[----:B------:R-:W-:Y:S04]  /*40160*/  STL [R1+0x5654], R0 ;  /* 0x0056540001007387 */ /* 0x000fe80000100800 */
[----:B------:R-:W-:Y:S04]  /*40170*/  STL [R1+0x5650], R2 ;  /* 0x0056500201007387 */ /* 0x000fe80000100800 */
[----:B------:R-:W-:Y:S04]  /*40180*/  STL [R1+0x564c], R27 ;  /* 0x00564c1b01007387 */ /* 0x000fe80000100800 */
[----:B------:R-:W-:Y:S04]  /*40190*/  STL [R1+0x5648], R26 ;  /* 0x0056481a01007387 */ /* 0x000fe80000100800 */
[----:B------:R1:W-:Y:S04]  /*401a0*/  STL.64 [R1+0x5d20], R24 ;  /* 0x005d201801007387 */ /* 0x0003e80000100a00 */
[----:B-1----:R-:W4:Y:S04]  /*401b0*/  LDL.64 R24, [R1+0x90] ;  /* 0x0000900001187983 */ /* 0x002f280000100a00 */
[----:B------:R-:W-:Y:S04]  /*401c0*/  STL [R1+0x5c90], R29 ;  /* 0x005c901d01007387 */ /* 0x000fe80000100800 */
[----:B0-----:R-:W-:Y:S04]  /*401d0*/  STL.64 [R1+0x5b78], R14 ;  /* 0x005b780e01007387 */ /* 0x001fe80000100a00 */
[----:B------:R0:W-:Y:S04]  /*401e0*/  STL.64 [R1+0x5b70], R12 ;  /* 0x005b700c01007387 */ /* 0x0001e80000100a00 */
[----:B0-----:R-:W4:Y:S04]  /*401f0*/  LDL.LU.64 R12, [R1+0xa40] ;  /* 0x000a4000010c7983 */ /* 0x001f280000300a00 */
[----:B------:R-:W4:Y:S01]  /*40200*/  LDL.LU.64 R14, [R1+0xa48] ;  /* 0x000a4800010e7983 */ /* 0x000f220000300a00 */
[----:B---3--:R-:W-:-:S15]  /*40210*/  HMMA.16816.F32.BF16 R16, R4, R16, R20 ;  /* 0x000000100410723c */ /* 0x008fde0000041814 */
[----:B------:R-:W-:-:S09]  /*40220*/  NOP ;  /* 0x0000000000007918 */ /* 0x000fd20000000000 */
[----:B------:R-:W-:Y:S02]  /*40230*/  IMAD.MOV.U32 R23, RZ, RZ, R19 ;  /* 0x000000ffff177224 */ /* 0x000fe400078e0013 */
[----:B------:R-:W-:Y:S01]  /*40240*/  IMAD.MOV.U32 R22, RZ, RZ, R18 ;  /* 0x000000ffff167224 */ /* 0x000fe200078e0012 */
[----:B------:R0:W-:Y:S04]  /*40250*/  STL.64 [R1+0x6b0], R16 ;  /* 0x0006b01001007387 */ /* 0x0001e80000100a00 */
[----:B0-----:R-:W2:Y:S04]  /*40260*/  LDL.LU.64 R16, [R1+0x5d38] ;  /* 0x005d380001107983 */ /* 0x001ea80000300a00 */
[----:B------:R-:W-:Y:S04]  /*40270*/  STL [R1+0x5878], R23 ;  /* 0x0058781701007387 */ /* 0x000fe80000100800 */
[----:B------:R-:W-:Y:S04]  /*40280*/  STL [R1+0x5688], R22 ;  /* 0x0056881601007387 */ /* 0x000fe80000100800 */
[----:B------:R-:W4:Y:S01]  /*40290*/  LDL.64 R20, [R1+0xc0] ;  /* 0x0000c00001147983 */ /* 0x000f220000100a00 */
[C---:B--2---:R-:W-:Y:S06]  /*402a0*/  HMMA.16816.F32.BF16 R8, R4.reuse, R16, R8 ;  /* 0x000000100408723c */ /* 0x044fec0000041808 */
[----:B----4-:R-:W-:Y:S06]  /*402b0*/  HMMA.16816.F32.BF16 R12, R4, R20, R12 ;  /* 0x00000014040c723c */ /* 0x010fec000004180c */
[----:B------:R-:W-:-:S11]  /*402c0*/  IMAD.MOV.U32 R3, RZ, RZ, R21 ;  /* 0x000000ffff037224 */ /* 0x000fd600078e0015 */
[----:B------:R0:W-:Y:S04]  /*402d0*/  STL.64 [R1+0x6a0], R8 ;  /* 0x0006a00801007387 */ /* 0x0001e80000100a00 */
[----:B------:R-:W-:Y:S04]  /*402e0*/  STL.64 [R1+0x6a8], R10 ;  /* 0x0006a80a01007387 */ /* 0x000fe80000100a00 */
[----:B0-----:R-:W2:Y:S04]  /*402f0*/  LDL.LU.64 R8, [R1+0x5d30] ;  /* 0x005d300001087983 */ /* 0x001ea80000300a00 */
[----:B------:R0:W-:Y:S04]  /*40300*/  STL.64 [R1+0x690], R12 ;  /* 0x0006900c01007387 */ /* 0x0001e80000100a00 */
[----:B------:R-:W-:Y:S01]  /*40310*/  STL.64 [R1+0x698], R14 ;  /* 0x0006980e01007387 */ /* 0x000fe20000100a00 */
[----:B0-----:R-:W-:-:S03]  /*40320*/  IMAD.MOV.U32 R12, RZ, RZ, R20 ;  /* 0x000000ffff0c7224 */ /* 0x001fc600078e0014 */
[----:B------:R-:W3:Y:S04]  /*40330*/  LDL.LU.64 R20, [R1+0x960] ;  /* 0x0009600001147983 */ /* 0x000ee80000300a00 */
[----:B------:R-:W3:Y:S04]  /*40340*/  LDL.LU.64 R22, [R1+0x968] ;  /* 0x0009680001167983 */ /* 0x000ee80000300a00 */
[----:B------:R-:W-:Y:S04]  /*40350*/  STL [R1+0x5c8c], R3 ;  /* 0x005c8c0301007387 */ /* 0x000fe80000100800 */
[----:B------:R0:W-:Y:S04]  /*40360*/  STL [R1+0x5c88], R12 ;  /* 0x005c880c01007387 */ /* 0x0001e80000100800 */
[----:B0-----:R-:W2:Y:S04]  /*40370*/  LDL.LU.64 R12, [R1+0x9f0] ;  /* 0x0009f000010c7983 */ /* 0x001ea80000300a00 */
[----:B------:R-:W2:Y:S02]  /*40380*/  LDL.LU.64 R14, [R1+0x9f8] ;  /* 0x0009f800010e7983 */ /* 0x000ea40000300a00 */
[----:B--2---:R-:W-:-:S15]  /*40390*/  HMMA.16816.F32.BF16 R12, R4, R8, R12 ;  /* 0x00000008040c723c */ /* 0x004fde000004180c */
[----:B------:R-:W-:-:S08]  /*403a0*/  NOP ;  /* 0x0000000000007918 */ /* 0x000fd00000000000 */
[----:B------:R0:W-:Y:S04]  /*403b0*/  STL.64 [R1+0x680], R12 ;  /* 0x0006800c01007387 */ /* 0x0001e80000100a00 */
[----:B------:R1:W-:Y:S01]  /*403c0*/  STL.64 [R1+0x688], R14 ;  /* 0x0006880e01007387 */ /* 0x0003e20000100a00 */
[----:B0-----:R-:W-:Y:S02]  /*403d0*/  IMAD.MOV.U32 R13, RZ, RZ, R9 ;  /* 0x000000ffff0d7224 */ /* 0x001fe400078e0009 */
[----:B-1----:R-:W-:Y:S02]  /*403e0*/  IMAD.MOV.U32 R14, RZ, RZ, R8 ;  /* 0x000000ffff0e7224 */ /* 0x002fe400078e0008 */
[----:B------:R-:W2:Y:S04]  /*403f0*/  LDL.LU.64 R8, [R1+0x5d28] ;  /* 0x005d280001087983 */ /* 0x000ea80000300a00 */
[----:B------:R0:W-:Y:S04]  /*40400*/  STL [R1+0x5c98], R13 ;  /* 0x005c980d01007387 */ /* 0x0001e80000100800 */
[----:B------:R1:W-:Y:S04]  /*40410*/  STL [R1+0x5c94], R14 ;  /* 0x005c940e01007387 */ /* 0x0003e80000100800 */
[----:B0-----:R-:W2:Y:S04]  /*40420*/  LDL.LU.64 R12, [R1+0x9a0] ;  /* 0x0009a000010c7983 */ /* 0x001ea80000300a00 */
[----:B-1----:R-:W2:Y:S02]  /*40430*/  LDL.LU.64 R14, [R1+0x9a8] ;  /* 0x0009a800010e7983 */ /* 0x002ea40000300a00 */
[----:B--2---:R-:W-:Y:S06]  /*40440*/  HMMA.16816.F32.BF16 R12, R4, R8, R12 ;  /* 0x00000008040c723c */ /* 0x004fec000004180c */
[----:B------:R-:W-:-:S15]  /*40450*/  IMAD.MOV.U32 R19, RZ, RZ, R8 ;  /* 0x000000ffff137224 */ /* 0x000fde00078e0008 */
[----:B------:R-:W-:-:S02]  /*40460*/  NOP ;  /* 0x0000000000007918 */ /* 0x000fc40000000000 */
[----:B------:R-:W-:Y:S04]  /*40470*/  STL.64 [R1+0x670], R12 ;  /* 0x0006700c01007387 */ /* 0x000fe80000100a00 */
[----:B------:R-:W-:Y:S04]  /*40480*/  STL.64 [R1+0x678], R14 ;  /* 0x0006780e01007387 */ /* 0x000fe80000100a00 */
[----:B------:R-:W2:Y:S01]  /*40490*/  LDL R8, [R1+0x10] ;  /* 0x0000100001087983 */ /* 0x000ea20000100800 */
[----:B------:R-:W-:Y:S02]  /*404a0*/  IMAD.MOV.U32 R18, RZ, RZ, R9 ;  /* 0x000000ffff127224 */ /* 0x000fe400078e0009 */
[----:B------:R-:W-:-:S05]  /*404b0*/  IMAD.MOV.U32 R9, RZ, RZ, R28 ;  /* 0x000000ffff097224 */ /* 0x000fca00078e001c */
[----:B--2---:R0:W-:Y:S04]  /*404c0*/  STL.64 [R1+0x5cc8], R8 ;  /* 0x005cc80801007387 */ /* 0x0041e80000100a00 */
[----:B0-----:R-:W2:Y:S01]  /*404d0*/  LDL.64 R8, [R1+0x20] ;  /* 0x0000200001087983 */ /* 0x001ea20000100a00 */
[----:B------:R-:W-:-:S03]  /*404e0*/  IMAD.MOV.U32 R15, RZ, RZ, R25 ;  /* 0x000000ffff0f7224 */ /* 0x000fc600078e0019 */
[----:B--2---:R3:W-:Y:S02]  /*404f0*/  STL.64 [R1+0x5ce0], R8 ;  /* 0x005ce00801007387 */ /* 0x0047e40000100a00 */
[----:B---3--:R-:W-:Y:S02]  /*40500*/  HMMA.16816.F32.BF16 R8, R4, R24, R20 ;  /* 0x000000180408723c */ /* 0x008fe40000041814 */
[----:B------:R-:W-:Y:S04]  /*40510*/  STL.64 [R1+0x5c80], R18 ;  /* 0x005c801201007387 */ /* 0x000fe80000100a00 */
[----:B------:R0:W-:Y:S01]  /*40520*/  STL.64 [R1+0x5c78], R16 ;  /* 0x005c781001007387 */ /* 0x0001e20000100a00 */
[----:B------:R-:W-:-:S15]  /*40530*/  IMAD.MOV.U32 R22, RZ, RZ, R24 ;  /* 0x000000ffff167224 */ /* 0x000fde00078e0018 */
[----:B------:R-:W-:-:S01]  /*40540*/  NOP ;  /* 0x0000000000007918 */ /* 0x000fc20000000000 */
[----:B------:R-:W-:Y:S04]  /*40550*/  STL.64 [R1+0x660], R8 ;  /* 0x0006600801007387 */ /* 0x000fe80000100a00 */
[----:B------:R-:W-:Y:S04]  /*40560*/  STL.64 [R1+0x668], R10 ;  /* 0x0006680a01007387 */ /* 0x000fe80000100a00 */
[----:B------:R-:W2:Y:S04]  /*40570*/  LDL.LU.64 R24, [R1+0x930] ;  /* 0x0009300001187983 */ /* 0x000ea80000300a00 */
[----:B------:R-:W2:Y:S04]  /*40580*/  LDL.LU.64 R26, [R1+0x938] ;  /* 0x00093800011a7983 */ /* 0x000ea80000300a00 */
[----:B------:R-:W-:Y:S04]  /*40590*/  STL [R1+0x5d08], R15 ;  /* 0x005d080f01007387 */ /* 0x000fe80000100800 */
[----:B------:R-:W3:Y:S04]  /*405a0*/  LDL.64 R12, [R1+0x70] ;  /* 0x00007000010c7983 */ /* 0x000ee80000100a00 */
[----:B0-----:R-:W4:Y:S04]  /*405b0*/  LDL.LU.64 R16, [R1+0x8f0] ;  /* 0x0008f00001107983 */ /* 0x001f280000300a00 */
[----:B------:R-:W2:Y:S04]  /*405c0*/  LDL.LU.64 R18, [R1+0x8f8] ;  /* 0x0008f80001127983 */ /* 0x000ea80000300a00 */
[----:B--2---:R-:W-:Y:S04]  /*405d0*/  STL.64 [R1+0x5d18], R18 ;  /* 0x005d181201007387 */ /* 0x004fe80000100a00 */
[----:B----4-:R0:W-:Y:S04]  /*405e0*/  STL.64 [R1+0x5d10], R16 ;  /* 0x005d101001007387 */ /* 0x0101e80000100a00 */
[----:B0-----:R-:W3:Y:S04]  /*405f0*/  LDL.LU.64 R16, [R1+0x910] ;  /* 0x0009100001107983 */ /* 0x001ee80000300a00 */
[----:B------:R-:W3:Y:S04]  /*40600*/  LDL.LU.64 R18, [R1+0x918] ;  /* 0x0009180001127983 */ /* 0x000ee80000300a00 */
[----:B------:R-:W2:Y:S04]  /*40610*/  LDL.64 R8, [R1+0x30] ;  /* 0x0000300001087983 */ /* 0x000ea80000100a00 */
[----:B--2---:R0:W-:Y:S04]  /*40620*/  STL.64 [R1+0x5cf0], R8 ;  /* 0x005cf00801007387 */ /* 0x0041e80000100a00 */
[----:B0-----:R-:W2:Y:S04]  /*40630*/  LDL.64 R8, [R1+0x40] ;  /* 0x0000400001087983 */ /* 0x001ea80000100a00 */
[----:B--2---:R0:W-:Y:S04]  /*40640*/  STL.64 [R1+0x5cf8], R8 ;  /* 0x005cf80801007387 */ /* 0x0041e80000100a00 */
[----:B0-----:R-:W2:Y:S04]  /*40650*/  LDL.64 R8, [R1+0x50] ;  /* 0x0000500001087983 */ /* 0x001ea80000100a00 */
[----:B------:R-:W-:Y:S04]  /*40660*/  STL [R1+0x5c9c], R22 ;  /* 0x005c9c1601007387 */ /* 0x000fe80000100800 */
[----:B------:R-:W4:Y:S01]  /*40670*/  LDL.64 R20, [R1+0x80] ;  /* 0x0000800001147983 */ /* 0x000f220000100a00 */
[C---:B---3--:R-:W-:Y:S06]  /*40680*/  HMMA.16816.F32.BF16 R16, R4.reuse, R12, R16 ;  /* 0x0000000c0410723c */ /* 0x048fec0000041810 */
[----:B----4-:R-:W-:Y:S06]  /*40690*/  HMMA.16816.F32.BF16 R24, R4, R20, R24 ;  /* 0x000000140418723c */ /* 0x010fec0000041818 */
[----:B------:R-:W-:-:S15]  /*406a0*/  IMAD.MOV.U32 R23, RZ, RZ, R21 ;  /* 0x000000ffff177224 */ /* 0x000fde00078e0015 */
[----:B------:R-:W-:-:S02]  /*406b0*/  NOP ;  /* 0x0000000000007918 */ /* 0x000fc40000000000 */
[----:B------:R0:W-:Y:S04]  /*406c0*/  STL.64 [R1+0x650], R24 ;  /* 0x0006501801007387 */ /* 0x0001e80000100a00 */
[----:B------:R1:W-:Y:S04]  /*406d0*/  STL.64 [R1+0x658], R26 ;  /* 0x0006581a01007387 */ /* 0x0003e80000100a00 */
[----:B0-----:R-:W3:Y:S01]  /*406e0*/  LDL.LU.64 R24, [R1+0x5d20] ;  /* 0x005d200001187983 */ /* 0x001ee20000300a00 */
[----:B-1----:R-:W-:-:S03]  /*406f0*/  IMAD.MOV.U32 R26, RZ, RZ, R20 ;  /* 0x000000ffff1a7224 */ /* 0x002fc600078e0014 */
[----:B------:R-:W-:Y:S04]  /*40700*/  STL [R1+0x5ce8], R23 ;  /* 0x005ce81701007387 */ /* 0x000fe80000100800 */
[----:B------:R-:W4:Y:S04]  /*40710*/  LDL.64 R20, [R1+0x60] ;  /* 0x0000600001147983 */ /* 0x000f280000100a00 */
[----:B------:R-:W-:Y:S04]  /*40720*/  STL.64 [R1+0x640], R16 ;  /* 0x0006401001007387 */ /* 0x000fe80000100a00 */
[----:B------:R0:W-:Y:S04]  /*40730*/  STL.64 [R1+0x648], R18 ;  /* 0x0006481201007387 */ /* 0x0001e80000100a00 */
[----:B0-----:R-:W4:Y:S04]  /*40740*/  LDL.LU.64 R18, [R1+0x5d18] ;  /* 0x005d180001127983 */ /* 0x001f280000300a00 */
[----:B------:R-:W4:Y:S04]  /*40750*/  LDL.LU.64 R16, [R1+0x5d10] ;  /* 0x005d100001107983 */ /* 0x000f280000300a00 */
[----:B------:R-:W2:Y:S01]  /*40760*/  LDL.LU R15, [R1+0x5d08] ;  /* 0x005d0800010f7983 */ /* 0x000ea20000300800 */
[----:B------:R-:W-:-:S02]  /*40770*/  IMAD.MOV.U32 R2, RZ, RZ, R12 ;  /* 0x000000ffff027224 */ /* 0x000fc400078e000c */
[----:B------:R-:W-:Y:S01]  /*40780*/  IMAD.MOV.U32 R0, RZ, RZ, R13 ;  /* 0x000000ffff007224 */ /* 0x000fe200078e000d */
[----:B----4-:R-:W-:Y:S06]  /*40790*/  HMMA.16816.F32.BF16 R16, R4, R20, R16 ;  /* 0x000000140410723c */ /* 0x010fec0000041810 */
[----:B------:R-:W-:Y:S02]  /*407a0*/  IMAD.MOV.U32 R12, RZ, RZ, R20 ;  /* 0x000000ffff0c7224 */ /* 0x000fe400078e0014 */
[----:B------:R-:W-:-:S15]  /*407b0*/  IMAD.MOV.U32 R27, RZ, RZ, R21 ;  /* 0x000000ffff1b7224 */ /* 0x000fde00078e0015 */
[----:B------:R-:W-:Y:S04]  /*407c0*/  STL.64 [R1+0x630], R16 ;  /* 0x0006301001007387 */ /* 0x000fe80000100a00 */
[----:B------:R-:W-:Y:S04]  /*407d0*/  STL [R1+0x638], R18 ;  /* 0x0006381201007387 */ /* 0x000fe80000100800 */
[----:B--2---:R-:W-:Y:S04]  /*407e0*/  STL [R1+0x5d04], R15 ;  /* 0x005d040f01007387 */ /* 0x004fe80000100800 */
[----:B------:R0:W-:Y:S04]  /*407f0*/  STL [R1+0x5d00], R12 ;  /* 0x005d000c01007387 */ /* 0x0001e80000100800 */
[----:B0-----:R-:W2:Y:S04]  /*40800*/  LDL.LU.64 R12, [R1+0x8d0] ;  /* 0x0008d000010c7983 */ /* 0x001ea80000300a00 */
[----:B------:R-:W2:Y:S01]  /*40810*/  LDL.LU.64 R14, [R1+0x8d8] ;  /* 0x0008d800010e7983 */ /* 0x000ea20000300a00 */
[----:B------:R-:W-:-:S03]  /*40820*/  IMAD.MOV.U32 R28, RZ, RZ, R19 ;  /* 0x000000ffff1c7224 */ /* 0x000fc600078e0013 */
[----:B------:R-:W4:Y:S04]  /*40830*/  LDL.LU.64 R16, [R1+0x850] ;  /* 0x0008500001107983 */ /* 0x000f280000300a00 */
[----:B------:R-:W4:Y:S04]  /*40840*/  LDL.LU.64 R18, [R1+0x858] ;  /* 0x0008580001127983 */ /* 0x000f280000300a00 */
[----:B------:R-:W4:Y:S04]  /*40850*/  LDL.LU.64 R20, [R1+0x840] ;  /* 0x0008400001147983 */ /* 0x000f280000300a00 */
[----:B------:R-:W4:Y:S04]  /*40860*/  LDL.LU.64 R22, [R1+0x848] ;  /* 0x0008480001167983 */ /* 0x000f280000300a00 */
[----:B------:R-:W-:Y:S04]  /*40870*/  STL.64 [R1+0x5cc0], R26 ;  /* 0x005cc01a01007387 */ /* 0x000fe80000100a00 */
[----:B---3--:R0:W-:Y:S04]  /*40880*/  STL.64 [R1+0x5cb8], R24 ;  /* 0x005cb81801007387 */ /* 0x0081e80000100a00 */
[----:B0-----:R-:W3:Y:S04]  /*40890*/  LDL.LU.64 R24, [R1+0x820] ;  /* 0x0008200001187983 */ /* 0x001ee80000300a00 */
[----:B------:R-:W4:Y:S01]  /*408a0*/  LDL.LU.64 R26, [R1+0x828] ;  /* 0x00082800011a7983 */ /* 0x000f220000300a00 */
[----:B------:R-:W-:-:S02]  /*408b0*/  IMAD.MOV.U32 R29, RZ, RZ, R8 ;  /* 0x000000ffff1d7224 */ /* 0x000fc400078e0008 */
[----:B------:R-:W-:Y:S01]  /*408c0*/  IMAD.MOV.U32 R3, RZ, RZ, R9 ;  /* 0x000000ffff037224 */ /* 0x000fe200078e0009 */
[C---:B--2---:R-:W-:Y:S01]  /*408d0*/  HMMA.16816.F32.BF16 R12, R4.reuse, R8, R12 ;  /* 0x00000008040c723c */ /* 0x044fe2000004180c */
[----:B----4-:R-:W-:Y:S04]  /*408e0*/  STL.64 [R1+0x5cd8], R26 ;  /* 0x005cd81a01007387 */ /* 0x010fe80000100a00 */
[----:B---3--:R0:W-:Y:S04]  /*408f0*/  STL.64 [R1+0x5cd0], R24 ;  /* 0x005cd01801007387 */ /* 0x0081e80000100a00 */
[----:B0-----:R-:W2:Y:S04]  /*40900*/  LDL.LU.64 R24, [R1+0x830] ;  /* 0x0008300001187983 */ /* 0x001ea80000300a00 */
[----:B------:R-:W2:Y:S04]  /*40910*/  LDL.LU.64 R26, [R1+0x838] ;  /* 0x00083800011a7983 */ /* 0x000ea80000300a00 */
[----:B------:R-:W-:Y:S06]  /*40920*/  STL [R1+0x54f0], R28 ;  /* 0x0054f01c01007387 */ /* 0x000fec0000100800 */
[----:B------:R-:W-:Y:S04]  /*40930*/  STL.64 [R1+0x620], R12 ;  /* 0x0006200c01007387 */ /* 0x000fe80000100a00 */
[----:B------:R0:W-:Y:S04]  /*40940*/  STL.64 [R1+0x628], R14 ;  /* 0x0006280e01007387 */ /* 0x0001e80000100a00 */
[----:B0-----:R-:W3:Y:S04]  /*40950*/  LDL.LU R15, [R1+0x5d04] ;  /* 0x005d0400010f7983 */ /* 0x001ee80000300800 */
[----:B------:R-:W4:Y:S04]  /*40960*/  LDL.LU R12, [R1+0x5d00] ;  /* 0x005d0000010c7983 */ /* 0x000f280000300800 */
[----:B------:R-:W2:Y:S02]  /*40970*/  LDL.LU.64 R8, [R1+0x5cf8] ;  /* 0x005cf80001087983 */ /* 0x000ea40000300a00 */
[----:B--2---:R-:W-:Y:S06]  /*40980*/  HMMA.16816.F32.BF16 R16, R4, R8, R16 ;  /* 0x000000080410723c */ /* 0x004fec0000041810 */
[----:B------:R-:W-:-:S02]  /*40990*/  IMAD.MOV.U32 R13, RZ, RZ, R8 ;  /* 0x000000ffff0d7224 */ /* 0x000fc400078e0008 */
[----:B------:R-:W-:Y:S02]  /*409a0*/  IMAD.MOV.U32 R14, RZ, RZ, R9 ;  /* 0x000000ffff0e7224 */ /* 0x000fe400078e0009 */
[----:B------:R-:W2:-:S13]  /*409b0*/  LDL.LU.64 R8, [R1+0x5cf0] ;  /* 0x005cf00001087983 */ /* 0x000e9a0000300a00 */
[----:B------:R0:W-:Y:S01]  /*409c0*/  STL.64 [R1+0x610], R16 ;  /* 0x0006101001007387 */ /* 0x0001e20000100a00 */
[----:B------:R-:W-:-:S03]  /*409d0*/  IMAD.MOV.U32 R28, RZ, RZ, R19 ;  /* 0x000000ffff1c7224 */ /* 0x000fc600078e0013 */
[----:B------:R1:W-:Y:S04]  /*409e0*/  STL [R1+0x618], R18 ;  /* 0x0006181201007387 */ /* 0x0003e80000100800 */
[----:B0-----:R-:W3:Y:S04]  /*409f0*/  LDL.LU.64 R16, [R1+0x9d0] ;  /* 0x0009d00001107983 */ /* 0x001ee80000300a00 */
[----:B-1----:R-:W3:Y:S04]  /*40a00*/  LDL.LU.64 R18, [R1+0x9d8] ;  /* 0x0009d80001127983 */ /* 0x002ee80000300a00 */
[----:B------:R0:W-:Y:S01]  /*40a10*/  STL [R1+0x5658], R28 ;  /* 0x0056581c01007387 */ /* 0x0001e20000100800 */
[----:B--2---:R-:W-:Y:S06]  /*40a20*/  HMMA.16816.F32.BF16 R20, R4, R8, R20 ;  /* 0x000000080414723c */ /* 0x004fec0000041814 */
[----:B0-----:R-:W-:-:S15]  /*40a30*/  IMAD.MOV.U32 R28, RZ, RZ, R9 ;  /* 0x000000ffff1c7224 */ /* 0x001fde00078e0009 */
[----:B------:R-:W-:-:S02]  /*40a40*/  NOP ;  /* 0x0000000000007918 */ /* 0x000fc40000000000 */
[----:B------:R-:W-:Y:S04]  /*40a50*/  STL.64 [R1+0x600], R20 ;  /* 0x0006001401007387 */ /* 0x000fe80000100a00 */
[----:B------:R0:W-:Y:S04]  /*40a60*/  STL.64 [R1+0x608], R22 ;  /* 0x0006081601007387 */ /* 0x0001e80000100a00 */
[----:B0-----:R-:W2:Y:S01]  /*40a70*/  LDL.LU R23, [R1+0x5ce8] ;  /* 0x005ce80001177983 */ /* 0x001ea20000300800 */
[----:B------:R-:W-:-:S03]  /*40a80*/  IMAD.MOV.U32 R22, RZ, RZ, R8 ;  /* 0x000000ffff167224 */ /* 0x000fc600078e0008 */
[----:B------:R-:W4:Y:S02]  /*40a90*/  LDL.LU.64 R8, [R1+0x5ce0] ;  /* 0x005ce00001087983 */ /* 0x000f240000300a00 */
[----:B----4-:R-:W-:Y:S06]  /*40aa0*/  HMMA.16816.F32.BF16 R24, R4, R8, R24 ;  /* 0x000000080418723c */ /* 0x010fec0000041818 */
[----:B------:R-:W-:Y:S02]  /*40ab0*/  IMAD.MOV.U32 R20, RZ, RZ, R8 ;  /* 0x000000ffff147224 */ /* 0x000fe400078e0008 */
[----:B------:R-:W-:-:S15]  /*40ac0*/  IMAD.MOV.U32 R21, RZ, RZ, R9 ;  /* 0x000000ffff157224 */ /* 0x000fde00078e0009 */
[----:B------:R-:W-:Y:S04]  /*40ad0*/  STL.64 [R1+0x5f0], R24 ;  /* 0x0005f01801007387 */ /* 0x000fe80000100a00 */
[----:B------:R0:W-:Y:S04]  /*40ae0*/  STL.64 [R1+0x5f8], R26 ;  /* 0x0005f81a01007387 */ /* 0x0001e80000100a00 */
[----:B0-----:R-:W4:Y:S04]  /*40af0*/  LDL.LU.64 R26, [R1+0x5cd8] ;  /* 0x005cd800011a7983 */ /* 0x001f280000300a00 */
[----:B------:R-:W4:Y:S04]  /*40b00*/  LDL.LU.64 R24, [R1+0x5cd0] ;  /* 0x005cd00001187983 */ /* 0x000f280000300a00 */
[----:B------:R-:W4:Y:S02]  /*40b10*/  LDL.LU.64 R8, [R1+0x5cc8] ;  /* 0x005cc80001087983 */ /* 0x000f240000300a00 */
[----:B----4-:R-:W-:Y:S02]  /*40b20*/  HMMA.16816.F32.BF16 R4, R4, R8, R24 ;  /* 0x000000080404723c */ /* 0x010fe40000041818 */
[----:B------:R-:W4:Y:S04]  /*40b30*/  LDL.LU.64 R26, [R1+0x5cc0] ;  /* 0x005cc000011a7983 */ /* 0x000f280000300a00 */
[----:B------:R-:W3:Y:S04]  /*40b40*/  LDL.LU.64 R24, [R1+0x5cb8] ;  /* 0x005cb80001187983 */ /* 0x000ee80000300a00 */
[----:B------:R-:W2:Y:S04]  /*40b50*/  LDL.LU.64 R10, [R1+0x5cb0] ;  /* 0x005cb000010a7983 */ /* 0x000ea80000300a00 */
[----:B------:R-:W2:Y:S09]  /*40b60*/  LDL.LU.64 R8, [R1+0x5ca8] ;  /* 0x005ca80001087983 */ /* 0x000eb20000300a00 */
[----:B------:R0:W-:Y:S04]  /*40b70*/  STL.64 [R1+0x1f0], R4 ;  /* 0x0001f00401007387 */ /* 0x0001e80000100a00 */
[----:B------:R1:W-:Y:S04]  /*40b80*/  STL.64 [R1+0x1f8], R6 ;  /* 0x0001f80601007387 */ /* 0x0003e80000100a00 */
[----:B0-----:R-:W2:Y:S04]  /*40b90*/  LDL.LU.64 R4, [R1+0xa20] ;  /* 0x000a200001047983 */ /* 0x001ea80000300a00 */
[----:B-1----:R-:W2:Y:S04]  /*40ba0*/  LDL.LU.64 R6, [R1+0xa28] ;  /* 0x000a280001067983 */ /* 0x002ea80000300a00 */
[----:B---3--:R0:W-:Y:S01]  /*40bb0*/  STL.64 [R1+0x5b80], R24 ;  /* 0x005b801801007387 */ /* 0x0081e20000100a00 */
[----:B--2---:R-:W-:Y:S07]  /*40bc0*/  HMMA.16816.F32.BF16 R4, R8, R24, R4 ;  /* 0x000000180804723c */ /* 0x004fee0000041804 */
[----:B0-----:R-:W-:-:S02]  /*40bd0*/  IMAD.MOV.U32 R24, RZ, RZ, R20 ;  /* 0x000000ffff187224 */ /* 0x001fc400078e0014 */
[----:B------:R-:W-:-:S14]  /*40be0*/  IMAD.MOV.U32 R25, RZ, RZ, R21 ;  /* 0x000000ffff197224 */ /* 0x000fdc00078e0015 */
[----:B------:R-:W-:Y:S04]  /*40bf0*/  STL.64 [R1+0x1c0], R4 ;  /* 0x0001c00401007387 */ /* 0x000fe80000100a00 */
[----:B------:R-:W-:Y:S04]  /*40c00*/  STL.64 [R1+0x1c8], R6 ;  /* 0x0001c80601007387 */ /* 0x000fe80000100a00 */
[----:B------:R-:W2:Y:S04]  /*40c10*/  LDL.LU R20, [R1+0x5ca4] ;  /* 0x005ca40001147983 */ /* 0x000ea80000300800 */
[----:B------:R-:W2:Y:S04]  /*40c20*/  LDL.LU R21, [R1+0x5ca0] ;  /* 0x005ca00001157983 */ /* 0x000ea80000300800 */
[----:B------:R0:W-:Y:S02]  /*40c30*/  STL.64 [R1+0x5b90], R24 ;  /* 0x005b901801007387 */ /* 0x0001e40000100a00 */
[----:B0-----:R-:W-:-:S02]  /*40c40*/  IMAD.MOV.U32 R24, RZ, RZ, R22 ;  /* 0x000000ffff187224 */ /* 0x001fc400078e0016 */
[----:B------:R-:W-:Y:S01]  /*40c50*/  IMAD.MOV.U32 R25, RZ, RZ, R28 ;  /* 0x000000ffff197224 */ /* 0x000fe200078e001c */
[----:B------:R-:W3:Y:S04]  /*40c60*/  LDL.LU R22, [R1+0x5c9c] ;  /* 0x005c9c0001167983 */ /* 0x000ee80000300800 */
[----:B------:R0:W-:Y:S02]  /*40c70*/  STL.64 [R1+0x5ba0], R24 ;  /* 0x005ba01801007387 */ /* 0x0001e40000100a00 */
[----:B0-----:R-:W-:Y:S01]  /*40c80*/  MOV R24, R13 ;  /* 0x0000000d00187202 */ /* 0x001fe20000000f00 */
[----:B------:R-:W-:Y:S01]  /*40c90*/  IMAD.MOV.U32 R25, RZ, RZ, R14 ;  /* 0x000000ffff197224 */ /* 0x000fe200078e000e */
[----:B------:R-:W3:Y:S04]  /*40ca0*/  LDL.LU R13, [R1+0x5c98] ;  /* 0x005c9800010d7983 */ /* 0x000ee80000300800 */
[----:B------:R-:W3:Y:S04]  /*40cb0*/  LDL.LU R14, [R1+0x5c94] ;  /* 0x005c9400010e7983 */ /* 0x000ee80000300800 */
[----:B------:R0:W-:Y:S02]  /*40cc0*/  STL.64 [R1+0x5bb8], R24 ;  /* 0x005bb81801007387 */ /* 0x0001e40000100a00 */
[----:B0-----:R-:W-:Y:S01]  /*40cd0*/  IMAD.MOV.U32 R24, RZ, RZ, R29 ;  /* 0x000000ffff187224 */ /* 0x001fe200078e001d */
[----:B--2---:R-:W-:Y:S01]  /*40ce0*/  HMMA.16816.F32.BF16 R4, R8, R20, R16 ;  /* 0x000000140804723c */ /* 0x004fe20000041810 */
[----:B------:R-:W2:Y:S04]  /*40cf0*/  LDL.LU.64 R16, [R1+0x990] ;  /* 0x0009900001107983 */ /* 0x000ea80000300a00 */
[----:B------:R-:W2:-:S15]  /*40d00*/  LDL.LU.64 R18, [R1+0x998] ;  /* 0x0009980001127983 */ /* 0x000e9e0000300a00 */
[----:B------:R-:W-:-:S03]  /*40d10*/  NOP ;  /* 0x0000000000007918 */ /* 0x000fc60000000000 */
[----:B------:R-:W-:Y:S04]  /*40d20*/  STL.64 [R1+0x1b0], R4 ;  /* 0x0001b00401007387 */ /* 0x000fe80000100a00 */
[----:B------:R-:W-:Y:S04]  /*40d30*/  STL.64 [R1+0x1b8], R6 ;  /* 0x0001b80601007387 */ /* 0x000fe80000100a00 */
[----:B------:R-:W3:Y:S01]  /*40d40*/  LDL.LU R29, [R1+0x5c90] ;  /* 0x005c9000011d7983 */ /* 0x000ee20000300800 */
[----:B------:R-:W-:-:S03]  /*40d50*/  IMAD.MOV.U32 R25, RZ, RZ, R3 ;  /* 0x000000ffff197224 */ /* 0x000fc600078e0003 */
[----:B------:R-:W2:Y:S04]  /*40d60*/  LDL.LU R3, [R1+0x5c8c] ;  /* 0x005c8c0001037983 */ /* 0x000ea80000300800 */
[----:B------:R0:W-:Y:S02]  /*40d70*/  STL.64 [R1+0x5bd0], R24 ;  /* 0x005bd01801007387 */ /* 0x0001e40000100a00 */
[----:B0-----:R-:W-:Y:S02]  /*40d80*/  IMAD.MOV.U32 R24, RZ, RZ, R12 ;  /* 0x000000ffff187224 */ /* 0x001fe400078e000c */
[----:B----4-:R-:W-:Y:S01]  /*40d90*/  IMAD.MOV.U32 R25, RZ, RZ, R27 ;  /* 0x000000ffff197224 */ /* 0x010fe200078e001b */
[----:B------:R-:W4:Y:S04]  /*40da0*/  LDL.LU R12, [R1+0x5c88] ;  /* 0x005c8800010c7983 */ /* 0x000f280000300800 */
[----:B------:R0:W-:Y:S02]  /*40db0*/  STL.64 [R1+0x5be8], R24 ;  /* 0x005be81801007387 */ /* 0x0001e40000100a00 */
[----:B0-----:R-:W-:-:S02]  /*40dc0*/  IMAD.MOV.U32 R24, RZ, RZ, R2 ;  /* 0x000000ffff187224 */ /* 0x001fc400078e0002 */
[----:B------:R-:W-:-:S05]  /*40dd0*/  IMAD.MOV.U32 R25, RZ, RZ, R0 ;  /* 0x000000ffff197224 */ /* 0x000fca00078e0000 */
[----:B------:R-:W-:Y:S04]  /*40de0*/  STL.64 [R1+0x5c00], R24 ;  /* 0x005c001801007387 */ /* 0x000fe80000100a00 */
[----:B------:R-:W-:Y:S04]  /*40df0*/  STL.64 [R1+0x5b88], R20 ;  /* 0x005b881401007387 */ /* 0x000fe80000100a00 */
[----:B---3--:R-:W0:Y:S04]  /*40e00*/  LDSM.16.MT88.4 R4, [R29+UR4+0x180] ;  /* 0x000180041d04783b */ /* 0x008e280008004200 */
[----:B0-----:R-:W-:Y:S04]  /*40e10*/  STL.64 [R1+0x5ab8], R6 ;  /* 0x005ab80601007387 */ /* 0x001fe80000100a00 */
[----:B------:R0:W-:Y:S04]  /*40e20*/  STL.64 [R1+0x5ab0], R4 ;  /* 0x005ab00401007387 */ /* 0x0001e80000100a00 */
[----:B0-----:R-:W3:Y:S04]  /*40e30*/  LDL.64 R4, [R1+0x10] ;  /* 0x0000100001047983 */ /* 0x001ee80000100a00 */
[----:B---3--:R0:W-:Y:S04]  /*40e40*/  STL.64 [R1+0x5b98], R4 ;  /* 0x005b980401007387 */ /* 0x0081e80000100a00 */
[----:B0-----:R-:W2:Y:S04]  /*40e50*/  LDL.64 R4, [R1] ;  /* 0x0000000001047983 */ /* 0x001ea80000100a00 */
[----:B------:R-:W-:Y:S01]  /*40e60*/  STL [R1+0x587c], R29 ;  /* 0x00587c1d01007387 */ /* 0x000fe20000100800 */
[----:B------:R-:W-:-:S02]  /*40e70*/  IMAD.MOV.U32 R24, RZ, RZ, R26 ;  /* 0x000000ffff187224 */ /* 0x000fc400078e001a */
[----:B------:R-:W-:Y:S01]  /*40e80*/  IMAD.MOV.U32 R25, RZ, RZ, R23 ;  /* 0x000000ffff197224 */ /* 0x000fe200078e0017 */
[----:B--2---:R-:W-:-:S15]  /*40e90*/  HMMA.16816.F32.BF16 R16, R8, R4, R16 ;  /* 0x000000040810723c */ /* 0x004fde0000041810 */
[----:B------:R-:W-:-:S08]  /*40ea0*/  NOP ;  /* 0x0000000000007918 */ /* 0x000fd00000000000 */
[----:B------:R-:W-:Y:S04]  /*40eb0*/  STL.64 [R1+0x520], R16 ;  /* 0x0005201001007387 */ /* 0x000fe80000100a00 */
[----:B------:R0:W-:Y:S04]  /*40ec0*/  STL.64 [R1+0x528], R18 ;  /* 0x0005281201007387 */ /* 0x0001e80000100a00 */
[----:B0-----:R-:W2:Y:S04]  /*40ed0*/  LDL.LU.64 R18, [R1+0x5c80] ;  /* 0x005c800001127983 */ /* 0x001ea80000300a00 */
[----:B------:R-:W3:Y:S04]  /*40ee0*/  LDL.LU.64 R16, [R1+0x5c78] ;  /* 0x005c780001107983 */ /* 0x000ee80000300a00 */
[----:B------:R0:W-:Y:S02]  /*40ef0*/  STL.64 [R1+0x5c18], R24 ;  /* 0x005c181801007387 */ /* 0x0001e40000100a00 */
[----:B0-----:R-:W-:-:S02]  /*40f00*/  IMAD.MOV.U32 R24, RZ, RZ, R22 ;  /* 0x000000ffff187224 */ /* 0x001fc400078e0016 */
[----:B------:R-:W-:-:S05]  /*40f10*/  IMAD.MOV.U32 R25, RZ, RZ, R15 ;  /* 0x000000ffff197224 */ /* 0x000fca00078e000f */
[----:B------:R0:W-:Y:S04]  /*40f20*/  STL.64 [R1+0x5c30], R24 ;  /* 0x005c301801007387 */ /* 0x0001e80000100a00 */
[----:B0-----:R-:W4:Y:S04]  /*40f30*/  LDL.LU.64 R24, [R1+0x780] ;  /* 0x0007800001187983 */ /* 0x001f280000300a00 */
[----:B------:R-:W2:Y:S01]  /*40f40*/  LDL.LU.64 R26, [R1+0x788] ;  /* 0x00078800011a7983 */ /* 0x000ea20000300a00 */
[----:B------:R-:W-:Y:S02]  /*40f50*/  IMAD.MOV.U32 R2, RZ, RZ, R4 ;  /* 0x000000ffff027224 */ /* 0x000fe400078e0004 */
[----:B------:R-:W-:Y:S01]  /*40f60*/  IMAD.MOV.U32 R0, RZ, RZ, R5 ;  /* 0x000000ffff007224 */ /* 0x000fe200078e0005 */
[----:B--2---:R-:W-:Y:S04]  /*40f70*/  STL.64 [R1+0x5c40], R26 ;  /* 0x005c401a01007387 */ /* 0x004fe80000100a00 */
[----:B----4-:R0:W-:Y:S02]  /*40f80*/  STL.64 [R1+0x5c38], R24 ;  /* 0x005c381801007387 */ /* 0x0101e40000100a00 */
[----:B0-----:R-:W-:-:S02]  /*40f90*/  IMAD.MOV.U32 R24, RZ, RZ, R14 ;  /* 0x000000ffff187224 */ /* 0x001fc400078e000e */
[----:B------:R-:W-:-:S05]  /*40fa0*/  IMAD.MOV.U32 R25, RZ, RZ, R13 ;  /* 0x000000ffff197224 */ /* 0x000fca00078e000d */
[----:B------:R0:W-:Y:S02]  /*40fb0*/  STL.64 [R1+0x5c58], R24 ;  /* 0x005c581801007387 */ /* 0x0001e40000100a00 */
[----:B0-----:R-:W-:Y:S02]  /*40fc0*/  IMAD.MOV.U32 R24, RZ, RZ, R12 ;  /* 0x000000ffff187224 */ /* 0x001fe400078e000c */
[----:B------:R-:W-:-:S05]  /*40fd0*/  IMAD.MOV.U32 R25, RZ, RZ, R3 ;  /* 0x000000ffff197224 */ /* 0x000fca00078e0003 */
[----:B------:R0:W-:Y:S04]  /*40fe0*/  STL.64 [R1+0x5c70], R24 ;  /* 0x005c701801007387 */ /* 0x0001e80000100a00 */
[----:B0-----:R-:W3:Y:S04]  /*40ff0*/  LDL.LU.64 R24, [R1+0x940] ;  /* 0x0009400001187983 */ /* 0x001ee80000300a00 */
[----:B------:R-:W3:Y:S04]  /*41000*/  LDL.LU.64 R26, [R1+0x948] ;  /* 0x00094800011a7983 */ /* 0x000ee80000300a00 */
[----:B------:R-:W2:Y:S04]  /*41010*/  LDL.LU.64 R4, [R1+0x6e0] ;  /* 0x0006e00001047983 */ /* 0x000ea80000300a00 */
[----:B------:R-:W4:Y:S04]  /*41020*/  LDL.LU.64 R6, [R1+0x6e8] ;  /* 0x0006e80001067983 */ /* 0x000f280000300a00 */
[----:B----4-:R-:W-:Y:S04]  /*41030*/  STL.64 [R1+0x5bb0], R6 ;  /* 0x005bb00601007387 */ /* 0x010fe80000100a00 */
[----:B--2---:R0:W-:Y:S04]  /*41040*/  STL.64 [R1+0x5ba8], R4 ;  /* 0x005ba80401007387 */ /* 0x0041e80000100a00 */
[----:B0-----:R-:W2:Y:S04]  /*41050*/  LDL.LU.64 R4, [R1+0x6f0] ;  /* 0x0006f00001047983 */ /* 0x001ea80000300a00 */
        /* <DEDUP_REMOVED lines=20> */
[----:B------:R-:W4:Y:S01]  /*411a0*/  LDL.LU.64 R6, [R1+0x768] ;  /* 0x0007680001067983 */ /* 0x000f220000300a00 */
[C---:B---3--:R-:W-:Y:S03]  /*411b0*/  HMMA.16816.F32.BF16 R24, R8.reuse, R16, R24 ;  /* 0x000000100818723c */ /* 0x048fe60000041818 */
[----:B----4-:R-:W-:Y:S04]  /*411c0*/  STL.64 [R1+0x5c50], R6 ;  /* 0x005c500601007387 */ /* 0x010fe80000100a00 */
[----:B--2---:R0:W-:Y:S04]  /*411d0*/  STL.64 [R1+0x5c48], R4 ;  /* 0x005c480401007387 */ /* 0x0041e80000100a00 */
[----:B0-----:R-:W2:Y:S04]  /*411e0*/  LDL.LU.64 R4, [R1+0x7d0] ;  /* 0x0007d00001047983 */ /* 0x001ea80000300a00 */
[----:B------:R-:W3:Y:S04]  /*411f0*/  LDL.LU.64 R6, [R1+0x7d8] ;  /* 0x0007d80001067983 */ /* 0x000ee80000300a00 */
[----:B---3--:R-:W-:Y:S04]  /*41200*/  STL.64 [R1+0x5c68], R6 ;  /* 0x005c680601007387 */ /* 0x008fe80000100a00 */
[----:B--2---:R0:W-:Y:S04]  /*41210*/  STL.64 [R1+0x5c60], R4 ;  /* 0x005c600401007387 */ /* 0x0041e80000100a00 */
[----:B0-----:R-:W2:Y:S04]  /*41220*/  LDL.LU.64 R4, [R1+0x800] ;  /* 0x0008000001047983 */ /* 0x001ea80000300a00 */
[----:B------:R-:W2:Y:S04]  /*41230*/  LDL.LU.64 R6, [R1+0x808] ;  /* 0x0008080001067983 */ /* 0x000ea80000300a00 */
[----:B------:R-:W3:Y:S04]  /*41240*/  LDL.LU.64 R20, [R1+0x6d0] ;  /* 0x0006d00001147983 */ /* 0x000ee80000300a00 */
[----:B------:R-:W3:Y:S04]  /*41250*/  LDL.LU.64 R22, [R1+0x6d8] ;  /* 0x0006d80001167983 */ /* 0x000ee80000300a00 */
[----:B------:R-:W4:Y:S04]  /*41260*/  LDL.LU.64 R12, [R1+0x6c0] ;  /* 0x0006c000010c7983 */ /* 0x000f280000300a00 */
[----:B------:R-:W4:Y:S04]  /*41270*/  LDL.LU.64 R14, [R1+0x6c8] ;  /* 0x0006c800010e7983 */ /* 0x000f280000300a00 */
[----:B------:R-:W4:Y:S04]  /*41280*/  LDL R3, [R1+0x27ec] ;  /* 0x0027ec0001037983 */ /* 0x000f280000100800 */
[----:B------:R0:W-:Y:S04]  /*41290*/  STL.64 [R1+0x510], R24 ;  /* 0x0005101801007387 */ /* 0x0001e80000100a00 */
[----:B------:R2:W-:Y:S04]  /*412a0*/  STL.64 [R1+0x518], R26 ;  /* 0x0005181a01007387 */ /* 0x0005e80000100a00 */
[----:B0-----:R-:W2:Y:S04]  /*412b0*/  LDL.LU.64 R24, [R1+0x5c70] ;  /* 0x005c700001187983 */ /* 0x001ea80000300a00 */
[----:B------:R-:W-:Y:S01]  /*412c0*/  STL.64 [R1+0x5b58], R16 ;  /* 0x005b581001007387 */ /* 0x000fe20000100a00 */
[----:B--2---:R-:W-:Y:S03]  /*412d0*/  HMMA.16816.F32.BF16 R24, R8, R24, R4 ;  /* 0x000000180818723c */ /* 0x004fe60000041804 */
[----:B------:R-:W2:Y:S04]  /*412e0*/  LDL.LU.64 R6, [R1+0x5c68] ;  /* 0x005c680001067983 */ /* 0x000ea80000300a00 */
[----:B------:R-:W2:-:S15]  /*412f0*/  LDL.LU.64 R4, [R1+0x5c60] ;  /* 0x005c600001047983 */ /* 0x000e9e0000300a00 */
[----:B------:R-:W-:-:S01]  /*41300*/  NOP ;  /* 0x0000000000007918 */ /* 0x000fc20000000000 */
[----:B------:R0:W-:Y:S04]  /*41310*/  STL.64 [R1+0x500], R24 ;  /* 0x0005001801007387 */ /* 0x0001e80000100a00 */
[----:B------:R2:W-:Y:S04]  /*41320*/  STL.64 [R1+0x508], R26 ;  /* 0x0005081a01007387 */ /* 0x0005e80000100a00 */
[----:B0-----:R-:W2:Y:S02]  /*41330*/  LDL.LU.64 R24, [R1+0x5c58] ;  /* 0x005c580001187983 */ /* 0x001ea40000300a00 */
[----:B--2---:R-:W-:Y:S02]  /*41340*/  HMMA.16816.F32.BF16 R24, R8, R24, R4 ;  /* 0x000000180818723c */ /* 0x004fe40000041804 */
[----:B------:R-:W2:Y:S04]  /*41350*/  LDL.LU.64 R6, [R1+0x5c50] ;  /* 0x005c500001067983 */ /* 0x000ea80000300a00 */
[----:B------:R-:W2:-:S15]  /*41360*/  LDL.LU.64 R4, [R1+0x5c48] ;  /* 0x005c480001047983 */ /* 0x000e9e0000300a00 */
[----:B------:R-:W-:-:S02]  /*41370*/  NOP ;  /* 0x0000000000007918 */ /* 0x000fc40000000000 */
[----:B------:R-:W-:Y:S04]  /*41380*/  STL.64 [R1+0x4f0], R24 ;  /* 0x0004f01801007387 */ /* 0x000fe80000100a00 */
[----:B------:R0:W-:Y:S04]  /*41390*/  STL.64 [R1+0x4f8], R26 ;  /* 0x0004f81a01007387 */ /* 0x0001e80000100a00 */
[----:B0-----:R-:W3:Y:S04]  /*413a0*/  LDL.LU.64 R26, [R1+0x5c40] ;  /* 0x005c4000011a7983 */ /* 0x001ee80000300a00 */
[----:B------:R-:W3:Y:S01]  /*413b0*/  LDL.LU.64 R24, [R1+0x5c38] ;  /* 0x005c380001187983 */ /* 0x000ee20000300a00 */
[----:B------:R-:W-:-:S02]  /*413c0*/  IMAD.MOV.U32 R16, RZ, RZ, R19 ;  /* 0x000000ffff107224 */ /* 0x000fc400078e0013 */
[----:B------:R-:W-:-:S07]  /*413d0*/  IMAD.MOV.U32 R17, RZ, RZ, R18 ;  /* 0x000000ffff117224 */ /* 0x000fce00078e0012 */
[----:B---3--:R-:W-:Y:S01]  /*413e0*/  HMMA.16816.F32.BF16 R16, R8, R16, R24 ;  /* 0x000000100810723c */ /* 0x008fe20000041818 */
[----:B------:R-:W2:-:S15]  /*413f0*/  LDL.LU.64 R24, [R1+0x5c30] ;  /* 0x005c300001187983 */ /* 0x000e9e0000300a00 */
[----:B------:R-:W-:-:S07]  /*41400*/  NOP ;  /* 0x0000000000007918 */ /* 0x000fce0000000000 */
[----:B------:R-:W-:Y:S04]  /*41410*/  STL.64 [R1+0x4e0], R16 ;  /* 0x0004e01001007387 */ /* 0x000fe80000100a00 */
        /* <DEDUP_REMOVED lines=44> */
[----:B------:R-:W4:-:S15]  /*416e0*/  LDL.LU.64 R4, [R1+0x5b98] ;  /* 0x005b980001047983 */ /* 0x000f1e0000300a00 */
[----:B------:R-:W-:-:S06]  /*416f0*/  NOP ;  /* 0x0000000000007918 */ /* 0x000fcc0000000000 */
[----:B------:R0:W-:Y:S04]  /*41700*/  STL.64 [R1+0x470], R24 ;  /* 0x0004701801007387 */ /* 0x0001e80000100a00 */
[----:B------:R1:W-:Y:S04]  /*41710*/  STL.64 [R1+0x478], R26 ;  /* 0x0004781a01007387 */ /* 0x0003e80000100a00 */
[----:B0-----:R-:W1:Y:S02]  /*41720*/  LDL.LU.64 R24, [R1+0x5b90] ;  /* 0x005b900001187983 */ /* 0x001e640000300a00 */
[C---:B-1----:R-:W-:Y:S06]  /*41730*/  HMMA.16816.F32.BF16 R24, R8.reuse, R24, R20 ;  /* 0x000000180818723c */ /* 0x042fec0000041814 */
[----:B----4-:R-:W-:Y:S01]  /*41740*/  HMMA.16816.F32.BF16 R8, R8, R4, R12 ;  /* 0x000000040808723c */ /* 0x010fe2000004180c */
[----:B------:R-:W2:-:S15]  /*41750*/  LDL.LU.64 R20, [R1+0x5b88] ;  /* 0x005b880001147983 */ /* 0x000e9e0000300a00 */
[----:B------:R-:W-:-:S01]  /*41760*/  NOP ;  /* 0x0000000000007918 */ /* 0x000fc20000000000 */
[----:B------:R0:W-:Y:S04]  /*41770*/  STL.64 [R1+0x460], R24 ;  /* 0x0004601801007387 */ /* 0x0001e80000100a00 */
[----:B------:R-:W-:Y:S04]  /*41780*/  STL.64 [R1+0x468], R26 ;  /* 0x0004681a01007387 */ /* 0x000fe80000100a00 */
[----:B0-----:R-:W3:Y:S04]  /*41790*/  LDL.LU.64 R24, [R1+0x5b80] ;  /* 0x005b800001187983 */ /* 0x001ee80000300a00 */
[----:B------:R-:W4:Y:S04]  /*417a0*/  LDL.LU.64 R14, [R1+0x5b78] ;  /* 0x005b7800010e7983 */ /* 0x000f280000300a00 */
[----:B------:R-:W4:Y:S04]  /*417b0*/  LDL.LU.64 R12, [R1+0x5b70] ;  /* 0x005b7000010c7983 */ /* 0x000f280000300a00 */
[----:B------:R0:W-:Y:S04]  /*417c0*/  STL.64 [R1+0x1a0], R8 ;  /* 0x0001a00801007387 */ /* 0x0001e80000100a00 */
[----:B------:R1:W-:Y:S04]  /*417d0*/  STL.64 [R1+0x1a8], R10 ;  /* 0x0001a80a01007387 */ /* 0x0003e80000100a00 */
[----:B0-----:R-:W2:Y:S04]  /*417e0*/  LDL.LU.64 R8, [R1+0x790] ;  /* 0x0007900001087983 */ /* 0x001ea80000300a00 */
[----:B-1----:R-:W2:Y:S04]  /*417f0*/  LDL.LU.64 R10, [R1+0x798] ;  /* 0x00079800010a7983 */ /* 0x002ea80000300a00 */
[----:B------:R0:W-:Y:S04]  /*41800*/  STL.64 [R1+0x5ad0], R4 ;  /* 0x005ad00401007387 */ /* 0x0001e80000100a00 */
[----:B0-----:R-:W4:Y:S04]  /*41810*/  LDL.LU.64 R4, [R1+0x7e0] ;  /* 0x0007e00001047983 */ /* 0x001f280000300a00 */
[----:B------:R-:W4:Y:S04]  /*41820*/  LDL.LU.64 R6, [R1+0x7e8] ;  /* 0x0007e80001067983 */ /* 0x000f280000300a00 */
[----:B---3--:R0:W-:Y:S01]  /*41830*/  STL.64 [R1+0x5b30], R24 ;  /* 0x005b301801007387 */ /* 0x0081e20000100a00 */
[----:B----4-:R-:W-:Y:S03]  /*41840*/  HMMA.16816.F32.BF16 R4, R12, R24, R4 ;  /* 0x000000180c04723c */ /* 0x010fe60000041804 */
[----:B0-----:R-:W3:-:S15]  /*41850*/  LDL.64 R24, [R1+0xc0] ;  /* 0x0000c00001187983 */ /* 0x001ede0000100a00 */
[----:B------:R-:W-:-:S05]  /*41860*/  NOP ;  /* 0x0000000000007918 */ /* 0x000fca0000000000 */
[----:B------:R-:W-:Y:S04]  /*41870*/  STL.64 [R1+0x180], R4 ;  /* 0x0001800401007387 */ /* 0x000fe80000100a00 */
[----:B------:R-:W-:Y:S04]  /*41880*/  STL.64 [R1+0x188], R6 ;  /* 0x0001880601007387 */ /* 0x000fe80000100a00 */
[----:B---3--:R0:W-:Y:S04]  /*41890*/  STL.64 [R1+0x5b50], R24 ;  /* 0x005b501801007387 */ /* 0x0081e80000100a00 */
[----:B0-----:R-:W3:Y:S04]  /*418a0*/  LDL.LU.64 R24, [R1+0x750] ;  /* 0x0007500001187983 */ /* 0x001ee80000300a00 */
[----:B------:R-:W4:Y:S01]  /*418b0*/  LDL.LU.64 R26, [R1+0x758] ;  /* 0x00075800011a7983 */ /* 0x000f220000300a00 */
[----:B--2---:R-:W-:Y:S03]  /*418c0*/  HMMA.16816.F32.BF16 R4, R12, R20, R8 ;  /* 0x000000140c04723c */ /* 0x004fe60000041808 */
[----:B------:R-:W0:Y:S04]  /*418d0*/  LDSM.16.MT88.4 R8, [R3+UR4] ;  /* 0x000000040308783b */ /* 0x000e280008004200 */
[----:B----4-:R-:W-:Y:S04]  /*418e0*/  STL.64 [R1+0x5b68], R26 ;  /* 0x005b681a01007387 */ /* 0x010fe80000100a00 */
[----:B---3--:R1:W-:Y:S04]  /*418f0*/  STL.64 [R1+0x5b60], R24 ;  /* 0x005b601801007387 */ /* 0x0083e80000100a00 */
[----:B-1----:R-:W2:Y:S04]  /*41900*/  LDL.LU.64 R24, [R1+0x770] ;  /* 0x0007700001187983 */ /* 0x002ea80000300a00 */
[----:B------:R-:W2:Y:S04]  /*41910*/  LDL.LU.64 R26, [R1+0x778] ;  /* 0x00077800011a7983 */ /* 0x000ea80000300a00 */
[----:B------:R1:W-:Y:S04]  /*41920*/  STL.64 [R1+0x5b28], R20 ;  /* 0x005b281401007387 */ /* 0x0003e80000100a00 */
[----:B-1----:R-:W3:Y:S04]  /*41930*/  LDL.64 R20, [R1+0xb0] ;  /* 0x0000b00001147983 */ /* 0x002ee80000100a00 */
[----:B------:R1:W-:Y:S04]  /*41940*/  STL.64 [R1+0x170], R4 ;  /* 0x0001700401007387 */ /* 0x0003e80000100a00 */
[----:B------:R-:W-:Y:S04]  /*41950*/  STL.64 [R1+0x178], R6 ;  /* 0x0001780601007387 */ /* 0x000fe80000100a00 */
[----:B-1----:R-:W4:Y:S01]  /*41960*/  LDL.64 R4, [R1+0x70] ;  /* 0x0000700001047983 */ /* 0x002f220000100a00 */
[----:B------:R-:W-:-:S02]  /*41970*/  IMAD.MOV.U32 R16, RZ, RZ, R2 ;  /* 0x000000ffff107224 */ /* 0x000fc400078e0002 */
[----:B------:R-:W-:Y:S01]  /*41980*/  IMAD.MOV.U32 R17, RZ, RZ, R0 ;  /* 0x000000ffff117224 */ /* 0x000fe200078e0000 */
[----:B----4-:R1:W-:Y:S04]  /*41990*/  STL.64 [R1+0x5b38], R4 ;  /* 0x005b380401007387 */ /* 0x0103e80000100a00 */
[----:B-1----:R-:W4:Y:S02]  /*419a0*/  LDL.64 R4, [R1+0xa0] ;  /* 0x0000a00001047983 */ /* 0x002f240000100a00 */
[C---:B--2---:R-:W-:Y:S02]  /*419b0*/  HMMA.16816.F32.BF16 R16, R12.reuse, R16, R24 ;  /* 0x000000100c10723c */ /* 0x044fe40000041818 */
[----:B----4-:R1:W-:Y:S04]  /*419c0*/  STL.64 [R1+0x5b48], R4 ;  /* 0x005b480401007387 */ /* 0x0103e80000100a00 */
[----:B-1----:R-:W3:Y:S04]  /*419d0*/  LDL.LU.64 R4, [R1+0x5d0] ;  /* 0x0005d00001047983 */ /* 0x002ee80000300a00 */
[----:B------:R-:W3:Y:S04]  /*419e0*/  LDL.LU.64 R6, [R1+0x5d8] ;  /* 0x0005d80001067983 */ /* 0x000ee80000300a00 */
[----:B------:R-:W-:Y:S04]  /*419f0*/  STL [R1+0x5aa8], R3 ;  /* 0x005aa80301007387 */ /* 0x000fe80000100800 */
[----:B0-----:R-:W-:Y:S04]  /*41a00*/  STL.64 [R1+0x5980], R10 ;  /* 0x0059800a01007387 */ /* 0x001fe80000100a00 */
[----:B------:R0:W-:Y:S04]  /*41a10*/  STL.64 [R1+0x5978], R8 ;  /* 0x0059780801007387 */ /* 0x0001e80000100a00 */
[----:B0-----:R-:W2:Y:S04]  /*41a20*/  LDL.LU.64 R8, [R1+0x20] ;  /* 0x0000200001087983 */ /* 0x001ea80000300a00 */
[----:B------:R-:W4:Y:S04]  /*41a30*/  LDL.LU.64 R26, [R1+0x5b68] ;  /* 0x005b6800011a7983 */ /* 0x000f280000300a00 */
[----:B------:R-:W4:Y:S04]  /*41a40*/  LDL.LU.64 R24, [R1+0x5b60] ;  /* 0x005b600001187983 */ /* 0x000f280000300a00 */
[----:B------:R0:W-:Y:S04]  /*41a50*/  STL.64 [R1+0x360], R16 ;  /* 0x0003601001007387 */ /* 0x0001e80000100a00 */
[----:B------:R-:W-:Y:S04]  /*41a60*/  STL.64 [R1+0x368], R18 ;  /* 0x0003681201007387 */ /* 0x000fe80000100a00 */
[----:B0-----:R-:W4:Y:S02]  /*41a70*/  LDL.LU.64 R16, [R1+0x5b58] ;  /* 0x005b580001107983 */ /* 0x001f240000300a00 */
[----:B----4-:R-:W-:-:S15]  /*41a80*/  HMMA.16816.F32.BF16 R24, R12, R16, R24 ;  /* 0x000000100c18723c */ /* 0x010fde0000041818 */
[----:B------:R-:W-:-:S08]  /*41a90*/  NOP ;  /* 0x0000000000007918 */ /* 0x000fd00000000000 */
[----:B------:R0:W-:Y:S04]  /*41aa0*/  STL.64 [R1+0x350], R24 ;  /* 0x0003501801007387 */ /* 0x0001e80000100a00 */
[----:B------:R-:W-:Y:S04]  /*41ab0*/  STL.64 [R1+0x358], R26 ;  /* 0x0003581a01007387 */ /* 0x000fe80000100a00 */
[----:B0-----:R-:W4:Y:S04]  /*41ac0*/  LDL.LU.64 R24, [R1+0x5b50] ;  /* 0x005b500001187983 */ /* 0x001f280000300a00 */
[----:B------:R0:W-:Y:S04]  /*41ad0*/  STL.64 [R1+0x5b40], R16 ;  /* 0x005b401001007387 */ /* 0x0001e80000100a00 */
[----:B0-----:R-:W4:Y:S04]  /*41ae0*/  LDL.LU.64 R16, [R1+0x730] ;  /* 0x0007300001107983 */ /* 0x001f280000300a00 */
[----:B------:R-:W4:Y:S01]  /*41af0*/  LDL.LU.64 R18, [R1+0x738] ;  /* 0x0007380001127983 */ /* 0x000f220000300a00 */
[C---:B---3--:R-:W-:Y:S06]  /*41b00*/  HMMA.16816.F32.BF16 R4, R12.reuse, R20, R4 ;  /* 0x000000140c04723c */ /* 0x048fec0000041804 */
[----:B----4-:R-:W-:Y:S06]  /*41b10*/  HMMA.16816.F32.BF16 R16, R12, R24, R16 ;  /* 0x000000180c10723c */ /* 0x010fec0000041810 */
[----:B------:R-:W-:-:S02]  /*41b20*/  IMAD.MOV.U32 R0, RZ, RZ, R25 ;  /* 0x000000ffff007224 */ /* 0x000fc400078e0019 */
[----:B------:R-:W-:-:S15]  /*41b30*/  IMAD.MOV.U32 R2, RZ, RZ, R24 ;  /* 0x000000ffff027224 */ /* 0x000fde00078e0018 */
[----:B------:R0:W-:Y:S04]  /*41b40*/  STL.64 [R1+0x340], R16 ;  /* 0x0003401001007387 */ /* 0x0001e80000100a00 */
[----:B------:R1:W-:Y:S04]  /*41b50*/  STL.64 [R1+0x348], R18 ;  /* 0x0003481201007387 */ /* 0x0003e80000100a00 */
[----:B0-----:R-:W3:Y:S04]  /*41b60*/  LDL.LU.64 R16, [R1+0x5b0] ;  /* 0x0005b00001107983 */ /* 0x001ee80000300a00 */
[----:B-1----:R-:W3:Y:S04]  /*41b70*/  LDL.LU.64 R18, [R1+0x5b8] ;  /* 0x0005b80001127983 */ /* 0x002ee80000300a00 */
[----:B------:R-:W4:Y:S04]  /*41b80*/  LDL.LU.64 R24, [R1+0x590] ;  /* 0x0005900001187983 */ /* 0x000f280000300a00 */
[----:B------:R-:W4:Y:S04]  /*41b90*/  LDL.LU.64 R26, [R1+0x598] ;  /* 0x00059800011a7983 */ /* 0x000f280000300a00 */
[----:B------:R-:W-:Y:S04]  /*41ba0*/  STL [R1+0x5a94], R0 ;  /* 0x005a940001007387 */ /* 0x000fe80000100800 */
[----:B------:R-:W-:Y:S04]  /*41bb0*/  STL [R1+0x5a90], R2 ;  /* 0x005a900201007387 */ /* 0x000fe80000100800 */
[----:B------:R0:W-:Y:S04]  /*41bc0*/  STL.64 [R1+0x330], R4 ;  /* 0x0003300401007387 */ /* 0x0001e80000100a00 */
[----:B------:R-:W-:Y:S04]  /*41bd0*/  STL.64 [R1+0x338], R6 ;  /* 0x0003380601007387 */ /* 0x000fe80000100a00 */
[----:B0-----:R-:W3:Y:S01]  /*41be0*/  LDL.LU.64 R4, [R1+0x5b48] ;  /* 0x005b480001047983 */ /* 0x001ee20000300a00 */
[----:B------:R-:W-:-:S02]  /*41bf0*/  IMAD.MOV.U32 R10, RZ, RZ, R21 ;  /* 0x000000ffff0a7224 */ /* 0x000fc400078e0015 */
[----:B------:R-:W-:Y:S02]  /*41c00*/  IMAD.MOV.U32 R11, RZ, RZ, R20 ;  /* 0x000000ffff0b7224 */ /* 0x000fe400078e0014 */
[----:B------:R-:W4:Y:S04]  /*41c10*/  LDL.LU.64 R20, [R1+0x570] ;  /* 0x0005700001147983 */ /* 0x000f280000300a00 */
[----:B------:R-:W4:Y:S04]  /*41c20*/  LDL.LU.64 R22, [R1+0x578] ;  /* 0x0005780001167983 */ /* 0x000f280000300a00 */
[----:B------:R-:W-:Y:S04]  /*41c30*/  STL [R1+0x5a9c], R10 ;  /* 0x005a9c0a01007387 */ /* 0x000fe80000100800 */
[----:B------:R-:W-:Y:S04]  /*41c40*/  STL [R1+0x5a98], R11 ;  /* 0x005a980b01007387 */ /* 0x000fe80000100800 */
[----:B--2---:R0:W-:Y:S04]  /*41c50*/  STL.64 [R1+0x5b20], R8 ;  /* 0x005b200801007387 */ /* 0x0041e80000100a00 */
[----:B0-----:R-:W2:Y:S04]  /*41c60*/  LDL.LU.64 R8, [R1+0x550] ;  /* 0x0005500001087983 */ /* 0x001ea80000300a00 */
[----:B------:R-:W2:Y:S01]  /*41c70*/  LDL.LU.64 R10, [R1+0x558] ;  /* 0x00055800010a7983 */ /* 0x000ea20000300a00 */
[----:B---3--:R-:W-:-:S15]  /*41c80*/  HMMA.16816.F32.BF16 R16, R12, R4, R16 ;  /* 0x000000040c10723c */ /* 0x008fde0000041810 */
[----:B------:R-:W-:-:S08]  /*41c90*/  NOP ;  /* 0x0000000000007918 */ /* 0x000fd00000000000 */
[----:B------:R0:W-:Y:S04]  /*41ca0*/  STL.64 [R1+0x320], R16 ;  /* 0x0003201001007387 */ /* 0x0001e80000100a00 */
[----:B------:R1:W-:Y:S04]  /*41cb0*/  STL.64 [R1+0x328], R18 ;  /* 0x0003281201007387 */ /* 0x0003e80000100a00 */
[----:B0-----:R-:W3:Y:S01]  /*41cc0*/  LDL.LU.64 R16, [R1+0x5b40] ;  /* 0x005b400001107983 */ /* 0x001ee20000300a00 */
[----:B-1----:R-:W-:Y:S02]  /*41cd0*/  IMAD.MOV.U32 R19, RZ, RZ, R4 ;  /* 0x000000ffff137224 */ /* 0x002fe400078e0004 */
[----:B------:R-:W-:-:S02]  /*41ce0*/  IMAD.MOV.U32 R18, RZ, RZ, R5 ;  /* 0x000000ffff127224 */ /* 0x000fc400078e0005 */
[----:B------:R-:W2:Y:S04]  /*41cf0*/  LDL.LU.64 R4, [R1+0x5b38] ;  /* 0x005b380001047983 */ /* 0x000ea80000300a00 */
[----:B------:R-:W-:Y:S04]  /*41d00*/  STL.64 [R1+0x5a88], R18 ;  /* 0x005a881201007387 */ /* 0x000fe80000100a00 */
[----:B---3--:R0:W-:Y:S04]  /*41d10*/  STL.64 [R1+0x5a80], R16 ;  /* 0x005a801001007387 */ /* 0x0081e80000100a00 */
[----:B0-----:R-:W4:Y:S02]  /*41d20*/  LDL.64 R16, [R1+0x90] ;  /* 0x0000900001107983 */ /* 0x001f240000100a00 */
[----:B----4-:R-:W-:-:S15]  /*41d30*/  HMMA.16816.F32.BF16 R24, R12, R16, R24 ;  /* 0x000000100c18723c */ /* 0x010fde0000041818 */
[----:B------:R-:W-:-:S08]  /*41d40*/  NOP ;  /* 0x0000000000007918 */ /* 0x000fd00000000000 */
[----:B------:R0:W-:Y:S04]  /*41d50*/  STL.64 [R1+0x310], R24 ;  /* 0x0003101801007387 */ /* 0x0001e80000100a00 */
[----:B------:R1:W-:Y:S04]  /*41d60*/  STL.64 [R1+0x318], R26 ;  /* 0x0003181a01007387 */ /* 0x0003e80000100a00 */
[----:B0-----:R-:W3:Y:S01]  /*41d70*/  LDL.LU.64 R24, [R1+0x5b30] ;  /* 0x005b300001187983 */ /* 0x001ee20000300a00 */
[----:B-1----:R-:W-:Y:S02]  /*41d80*/  IMAD.MOV.U32 R26, RZ, RZ, R17 ;  /* 0x000000ffff1a7224 */ /* 0x002fe400078e0011 */
[----:B------:R-:W-:-:S02]  /*41d90*/  IMAD.MOV.U32 R27, RZ, RZ, R16 ;  /* 0x000000ffff1b7224 */ /* 0x000fc400078e0010 */
[----:B------:R-:W4:Y:S04]  /*41da0*/  LDL.64 R16, [R1+0x60] ;  /* 0x0000600001107983 */ /* 0x000f280000100a00 */
[----:B------:R-:W-:Y:S04]  /*41db0*/  STL [R1+0x5aa4], R26 ;  /* 0x005aa41a01007387 */ /* 0x000fe80000100800 */
[----:B------:R-:W-:Y:S04]  /*41dc0*/  STL [R1+0x5aa0], R27 ;  /* 0x005aa01b01007387 */ /* 0x000fe80000100800 */
[----:B---3--:R0:W-:Y:S04]  /*41dd0*/  STL.64 [R1+0x5b18], R24 ;  /* 0x005b181801007387 */ /* 0x0081e80000100a00 */
[----:B0-----:R-:W3:Y:S01]  /*41de0*/  LDL.64 R24, [R1+0x80] ;  /* 0x0000800001187983 */ /* 0x001ee20000100a00 */
[C---:B--2---:R-:W-:Y:S06]  /*41df0*/  HMMA.16816.F32.BF16 R8, R12.reuse, R4, R8 ;  /* 0x000000040c08723c */ /* 0x044fec0000041808 */
[----:B---3--:R-:W-:Y:S06]  /*41e00*/  HMMA.16816.F32.BF16 R20, R12, R24, R20 ;  /* 0x000000180c14723c */ /* 0x008fec0000041814 */
[----:B------:R-:W-:-:S15]  /*41e10*/  IMAD.MOV.U32 R29, RZ, RZ, R24 ;  /* 0x000000ffff1d7224 */ /* 0x000fde00078e0018 */
[----:B------:R-:W-:-:S02]  /*41e20*/  NOP ;  /* 0x0000000000007918 */ /* 0x000fc40000000000 */
[----:B------:R0:W-:Y:S04]  /*41e30*/  STL.64 [R1+0x300], R20 ;  /* 0x0003001401007387 */ /* 0x0001e80000100a00 */
[----:B------:R1:W-:Y:S04]  /*41e40*/  STL.64 [R1+0x308], R22 ;  /* 0x0003081601007387 */ /* 0x0003e80000100a00 */
[----:B0-----:R-:W2:Y:S04]  /*41e50*/  LDL.LU.64 R20, [R1+0x5b28] ;  /* 0x005b280001147983 */ /* 0x001ea80000300a00 */
[----:B------:R-:W-:Y:S04]  /*41e60*/  STL [R1+0x5aac], R29 ;  /* 0x005aac1d01007387 */ /* 0x000fe80000100800 */
[----:B------:R0:W-:Y:S04]  /*41e70*/  STL.64 [R1+0x2f0], R8 ;  /* 0x0002f00801007387 */ /* 0x0001e80000100a00 */
[----:B------:R3:W-:Y:S01]  /*41e80*/  STL.64 [R1+0x2f8], R10 ;  /* 0x0002f80a01007387 */ /* 0x0007e20000100a00 */
[----:B-1----:R-:W-:-:S02]  /*41e90*/  IMAD.MOV.U32 R23, RZ, RZ, R4 ;  /* 0x000000ffff177224 */ /* 0x002fc400078e0004 */
[----:B------:R-:W-:Y:S01]  /*41ea0*/  IMAD.MOV.U32 R22, RZ, RZ, R5 ;  /* 0x000000ffff167224 */ /* 0x000fe200078e0005 */
[----:B0-----:R-:W4:Y:S04]  /*41eb0*/  LDL.LU.64 R8, [R1+0x540] ;  /* 0x0005400001087983 */ /* 0x001f280000300a00 */
[----:B---3--:R-:W4:Y:S04]  /*41ec0*/  LDL.LU.64 R10, [R1+0x548] ;  /* 0x00054800010a7983 */ /* 0x008f280000300a00 */
[----:B------:R-:W3:Y:S04]  /*41ed0*/  LDL.LU.64 R4, [R1+0x430] ;  /* 0x0004300001047983 */ /* 0x000ee80000300a00 */
[----:B------:R-:W2:Y:S01]  /*41ee0*/  LDL.LU.64 R6, [R1+0x438] ;  /* 0x0004380001067983 */ /* 0x000ea20000300a00 */
[----:B------:R-:W-:-:S03]  /*41ef0*/  IMAD.MOV.U32 R28, RZ, RZ, R25 ;  /* 0x000000ffff1c7224 */ /* 0x000fc600078e0019 */
[----:B--2---:R-:W-:Y:S04]  /*41f00*/  STL.64 [R1+0x5ae0], R6 ;  /* 0x005ae00601007387 */ /* 0x004fe80000100a00 */
[----:B---3--:R0:W-:Y:S04]  /*41f10*/  STL.64 [R1+0x5ad8], R4 ;  /* 0x005ad80401007387 */ /* 0x0081e80000100a00 */
[----:B0-----:R-:W2:Y:S04]  /*41f20*/  LDL R4, [R1+0x30] ;  /* 0x0000300001047983 */ /* 0x001ea80000100800 */
[----:B------:R-:W2:Y:S04]  /*41f30*/  LDL R5, [R1+0x34] ;  /* 0x0000340001057983 */ /* 0x000ea80000100800 */
[----:B------:R-:W3:Y:S04]  /*41f40*/  LDL.LU.64 R24, [R1+0x530] ;  /* 0x0005300001187983 */ /* 0x000ee80000300a00 */
[----:B------:R-:W3:Y:S04]  /*41f50*/  LDL.LU.64 R26, [R1+0x538] ;  /* 0x00053800011a7983 */ /* 0x000ee80000300a00 */
[----:B--2---:R0:W-:Y:S04]  /*41f60*/  STL.64 [R1+0x5af8], R4 ;  /* 0x005af80401007387 */ /* 0x0041e80000100a00 */
[----:B0-----:R-:W2:Y:S04]  /*41f70*/  LDL.64 R4, [R1+0x40] ;  /* 0x0000400001047983 */ /* 0x001ea80000100a00 */
[----:B--2---:R0:W-:Y:S04]  /*41f80*/  STL.64 [R1+0x5b10], R4 ;  /* 0x005b100401007387 */ /* 0x0041e80000100a00 */
[----:B0-----:R-:W3:Y:S04]  /*41f90*/  LDL.64 R4, [R1+0x50] ;  /* 0x0000500001047983 */ /* 0x001ee80000100a00 */
[----:B------:R-:W-:Y:S04]  /*41fa0*/  STL.64 [R1+0x5ac8], R22 ;  /* 0x005ac81601007387 */ /* 0x000fe80000100a00 */
[----:B------:R0:W-:Y:S04]  /*41fb0*/  STL.64 [R1+0x5ac0], R20 ;  /* 0x005ac01401007387 */ /* 0x0001e80000100a00 */
[----:B0-----:R-:W2:Y:S04]  /*41fc0*/  LDL.LU.64 R20, [R1+0x420] ;  /* 0x0004200001147983 */ /* 0x001ea80000300a00 */
[----:B------:R-:W3:Y:S01]  /*41fd0*/  LDL.LU.64 R22, [R1+0x428] ;  /* 0x0004280001167983 */ /* 0x000ee20000300a00 */
[C---:B----4-:R-:W-:Y:S03]  /*41fe0*/  HMMA.16816.F32.BF16 R8, R12.reuse, R16, R8 ;  /* 0x000000100c08723c */ /* 0x050fe60000041808 */
[----:B---3--:R-:W-:Y:S04]  /*41ff0*/  STL.64 [R1+0x5af0], R22 ;  /* 0x005af01601007387 */ /* 0x008fe80000100a00 */
[----:B--2---:R0:W-:Y:S04]  /*42000*/  STL.64 [R1+0x5ae8], R20 ;  /* 0x005ae81401007387 */ /* 0x0041e80000100a00 */
[----:B0-----:R-:W2:Y:S04]  /*42010*/  LDL.LU.64 R20, [R1+0x440] ;  /* 0x0004400001147983 */ /* 0x001ea80000300a00 */
[----:B------:R-:W3:Y:S01]  /*42020*/  LDL.LU.64 R22, [R1+0x448] ;  /* 0x0004480001167983 */ /* 0x000ee20000300a00 */
[----:B------:R-:W-:Y:S03]  /*42030*/  HMMA.16816.F32.BF16 R24, R12, R4, R24 ;  /* 0x000000040c18723c */ /* 0x000fe60000041818 */
[----:B---3--:R-:W-:Y:S04]  /*42040*/  STL.64 [R1+0x5b08], R22 ;  /* 0x005b081601007387 */ /* 0x008fe80000100a00 */
[----:B--2---:R0:W-:Y:S04]  /*42050*/  STL.64 [R1+0x5b00], R20 ;  /* 0x005b001401007387 */ /* 0x0041e80000100a00 */
[----:B0-----:R-:W2:Y:S04]  /*42060*/  LDL.LU.64 R20, [R1+0x450] ;  /* 0x0004500001147983 */ /* 0x001ea80000300a00 */
[----:B------:R-:W2:Y:S04]  /*42070*/  LDL.LU.64 R22, [R1+0x458] ;  /* 0x0004580001167983 */ /* 0x000ea80000300a00 */
[----:B------:R0:W-:Y:S04]  /*42080*/  STL.64 [R1+0x2e0], R8 ;  /* 0x0002e00801007387 */ /* 0x0001e80000100a00 */
[----:B------:R1:W-:Y:S04]  /*42090*/  STL.64 [R1+0x2e8], R10 ;  /* 0x0002e80a01007387 */ /* 0x0003e80000100a00 */
[----:B0-----:R-:W3:Y:S01]  /*420a0*/  LDL.LU.64 R8, [R1+0x5b20] ;  /* 0x005b200001087983 */ /* 0x001ee20000300a00 */
[----:B-1----:R-:W-:-:S02]  /*420b0*/  IMAD.MOV.U32 R10, RZ, RZ, R16 ;  /* 0x000000ffff0a7224 */ /* 0x002fc400078e0010 */
[----:B------:R-:W-:Y:S02]  /*420c0*/  IMAD.MOV.U32 R11, RZ, RZ, R17 ;  /* 0x000000ffff0b7224 */ /* 0x000fe400078e0011 */
[----:B------:R-:W4:Y:S04]  /*420d0*/  LDL.LU.64 R16, [R1+0x5c0] ;  /* 0x0005c00001107983 */ /* 0x000f280000300a00 */
[----:B------:R-:W4:Y:S04]  /*420e0*/  LDL.LU.64 R18, [R1+0x5c8] ;  /* 0x0005c80001127983 */ /* 0x000f280000300a00 */
[----:B------:R0:W-:Y:S04]  /*420f0*/  STL.64 [R1+0x2d0], R24 ;  /* 0x0002d01801007387 */ /* 0x0001e80000100a00 */
[----:B------:R1:W-:Y:S04]  /*42100*/  STL.64 [R1+0x2d8], R26 ;  /* 0x0002d81a01007387 */ /* 0x0003e80000100a00 */
[----:B0-----:R-:W4:Y:S01]  /*42110*/  LDL.LU.64 R24, [R1+0x5b18] ;  /* 0x005b180001187983 */ /* 0x001f220000300a00 */
[----:B-1----:R-:W-:-:S02]  /*42120*/  IMAD.MOV.U32 R26, RZ, RZ, R4 ;  /* 0x000000ffff1a7224 */ /* 0x002fc400078e0004 */
[----:B------:R-:W-:Y:S02]  /*42130*/  IMAD.MOV.U32 R27, RZ, RZ, R5 ;  /* 0x000000ffff1b7224 */ /* 0x000fe400078e0005 */
[----:B------:R-:W2:Y:S02]  /*42140*/  LDL.LU.64 R4, [R1+0x5b10] ;  /* 0x005b100001047983 */ /* 0x000ea40000300a00 */
[----:B--2---:R-:W-:Y:S06]  /*42150*/  HMMA.16816.F32.BF16 R20, R12, R4, R20 ;  /* 0x000000040c14723c */ /* 0x004fec0000041814 */
[----:B------:R-:W-:-:S02]  /*42160*/  IMAD.MOV.U32 R29, RZ, RZ, R4 ;  /* 0x000000ffff1d7224 */ /* 0x000fc400078e0004 */
[----:B------:R-:W-:-:S15]  /*42170*/  IMAD.MOV.U32 R3, RZ, RZ, R5 ;  /* 0x000000ffff037224 */ /* 0x000fde00078e0005 */
[----:B------:R-:W-:Y:S04]  /*42180*/  STL.64 [R1+0x2c0], R20 ;  /* 0x0002c01401007387 */ /* 0x000fe80000100a00 */
[----:B------:R0:W-:Y:S04]  /*42190*/  STL.64 [R1+0x2c8], R22 ;  /* 0x0002c81601007387 */ /* 0x0001e80000100a00 */
[----:B0-----:R-:W2:Y:S04]  /*421a0*/  LDL.LU.64 R22, [R1+0x5b08] ;  /* 0x005b080001167983 */ /* 0x001ea80000300a00 */
[----:B------:R-:W2:Y:S04]  /*421b0*/  LDL.LU.64 R20, [R1+0x5b00] ;  /* 0x005b000001147983 */ /* 0x000ea80000300a00 */
[----:B------:R-:W2:Y:S02]  /*421c0*/  LDL.LU.64 R4, [R1+0x5af8] ;  /* 0x005af80001047983 */ /* 0x000ea40000300a00 */
[----:B--2---:R-:W-:Y:S02]  /*421d0*/  HMMA.16816.F32.BF16 R4, R12, R4, R20 ;  /* 0x000000040c04723c */ /* 0x004fe40000041814 */
[----:B------:R-:W2:Y:S04]  /*421e0*/  LDL.LU.64 R22, [R1+0x5af0] ;  /* 0x005af00001167983 */ /* 0x000ea80000300a00 */
[----:B------:R-:W2:-:S15]  /*421f0*/  LDL.LU.64 R20, [R1+0x5ae8] ;  /* 0x005ae80001147983 */ /* 0x000e9e0000300a00 */
[----:B------:R-:W-:-:S02]  /*42200*/  NOP ;  /* 0x0000000000007918 */ /* 0x000fc40000000000 */
[----:B------:R-:W-:Y:S04]  /*42210*/  STL.64 [R1+0x2b0], R4 ;  /* 0x0002b00401007387 */ /* 0x000fe80000100a00 */
[----:B------:R0:W-:Y:S04]  /*42220*/  STL.64 [R1+0x2b8], R6 ;  /* 0x0002b80601007387 */ /* 0x0001e80000100a00 */
[----:B0-----:R-:W3:Y:S04]  /*42230*/  LDL.LU.64 R6, [R1+0x5ae0] ;  /* 0x005ae00001067983 */ /* 0x001ee80000300a00 */
[----:B------:R-:W3:Y:S02]  /*42240*/  LDL.LU.64 R4, [R1+0x5ad8] ;  /* 0x005ad80001047983 */ /* 0x000ee40000300a00 */
[----:B---3--:R-:W-:-:S15]  /*42250*/  HMMA.16816.F32.BF16 R4, R12, R8, R4 ;  /* 0x000000080c04723c */ /* 0x008fde0000041804 */
[----:B------:R-:W-:-:S08]  /*42260*/  NOP ;  /* 0x0000000000007918 */ /* 0x000fd00000000000 */
[----:B------:R0:W-:Y:S04]  /*42270*/  STL.64 [R1+0x2a0], R4 ;  /* 0x0002a00401007387 */ /* 0x0001e80000100a00 */
[----:B------:R-:W-:Y:S04]  /*42280*/  STL.64 [R1+0x2a8], R6 ;  /* 0x0002a80601007387 */ /* 0x000fe80000100a00 */
[----:B0-----:R-:W2:Y:S04]  /*42290*/  LDL.LU.64 R4, [R1+0x5ad0] ;  /* 0x005ad00001047983 */ /* 0x001ea80000300a00 */
[----:B------:R0:W-:Y:S04]  /*422a0*/  STL.64 [R1+0x5990], R8 ;  /* 0x0059900801007387 */ /* 0x0001e80000100a00 */
[----:B0-----:R-:W3:Y:S01]  /*422b0*/  LDL.64 R8, [R1+0x30] ;  /* 0x0000300001087983 */ /* 0x001ee20000100a00 */
[----:B--2---:R-:W-:Y:S06]  /*422c0*/  HMMA.16816.F32.BF16 R12, R12, R4, R20 ;  /* 0x000000040c0c723c */ /* 0x004fec0000041814 */
[----:B------:R-:W-:-:S02]  /*422d0*/  IMAD.MOV.U32 R0, RZ, RZ, R4 ;  /* 0x000000ffff007224 */ /* 0x000fc400078e0004 */
[----:B------:R-:W-:Y:S01]  /*422e0*/  IMAD.MOV.U32 R2, RZ, RZ, R5 ;  /* 0x000000ffff027224 */ /* 0x000fe200078e0005 */
[----:B---3--:R-:W-:Y:S04]  /*422f0*/  STL.64 [R1+0x59a8], R8 ;  /* 0x0059a80801007387 */ /* 0x008fe80000100a00 */
[----:B------:R-:W2:Y:S04]  /*42300*/  LDL.LU.64 R22, [R1+0x5ac8] ;  /* 0x005ac80001167983 */ /* 0x000ea80000300a00 */
[----:B------:R-:W3:Y:S06]  /*42310*/  LDL.LU.64 R20, [R1+0x5ac0] ;  /* 0x005ac00001147983 */ /* 0x000eec0000300a00 */
[----:B------:R0:W-:Y:S04]  /*42320*/  STL.64 [R1+0x160], R12 ;  /* 0x0001600c01007387 */ /* 0x0001e80000100a00 */
[----:B------:R1:W-:Y:S04]  /*42330*/  STL.64 [R1+0x168], R14 ;  /* 0x0001680e01007387 */ /* 0x0003e80000100a00 */
[----:B------:R-:W4:Y:S04]  /*42340*/  LDL.LU.64 R6, [R1+0x5ab8] ;  /* 0x005ab80001067983 */ /* 0x000f280000300a00 */
[----:B------:R-:W4:Y:S04]  /*42350*/  LDL.LU.64 R4, [R1+0x5ab0] ;  /* 0x005ab00001047983 */ /* 0x000f280000300a00 */
[----:B0-----:R-:W4:Y:S04]  /*42360*/  LDL.LU.64 R12, [R1+0x5e0] ;  /* 0x0005e000010c7983 */ /* 0x001f280000300a00 */
[----:B-1----:R-:W4:Y:S01]  /*42370*/  LDL.LU.64 R14, [R1+0x5e8] ;  /* 0x0005e800010e7983 */ /* 0x002f220000300a00 */
[----:B------:R-:W-:-:S02]  /*42380*/  IMAD.MOV.U32 R8, RZ, RZ, R29 ;  /* 0x000000ffff087224 */ /* 0x000fc400078e001d */
[----:B------:R-:W-:Y:S01]  /*42390*/  IMAD.MOV.U32 R9, RZ, RZ, R3 ;  /* 0x000000ffff097224 */ /* 0x000fe200078e0003 */
[----:B------:R-:W2:Y:S04]  /*423a0*/  LDL.LU R29, [R1+0x5aac] ;  /* 0x005aac00011d7983 */ /* 0x000ea80000300800 */
[----:B------:R-:W2:Y:S04]  /*423b0*/  LDL.LU R3, [R1+0x5aa8] ;  /* 0x005aa80001037983 */ /* 0x000ea80000300800 */
[----:B------:R0:W-:Y:S02]  /*423c0*/  STL.64 [R1+0x59c0], R8 ;  /* 0x0059c00801007387 */ /* 0x0001e40000100a00 */
[----:B0-----:R-:W-:-:S02]  /*423d0*/  IMAD.MOV.U32 R8, RZ, RZ, R26 ;  /* 0x000000ffff087224 */ /* 0x001fc400078e001a */
[----:B------:R-:W-:Y:S01]  /*423e0*/  IMAD.MOV.U32 R9, RZ, RZ, R27 ;  /* 0x000000ffff097224 */ /* 0x000fe200078e001b */
[----:B----4-:R-:W-:-:S15]  /*423f0*/  HMMA.16816.F32.BF16 R12, R4, R24, R12 ;  /* 0x00000018040c723c */ /* 0x010fde000004180c */
[----:B------:R-:W-:-:S08]  /*42400*/  NOP ;  /* 0x0000000000007918 */ /* 0x000fd00000000000 */
[----:B------:R-:W-:Y:S04]  /*42410*/  STL.64 [R1+0x140], R12 ;  /* 0x0001400c01007387 */ /* 0x000fe80000100a00 */
[----:B------:R3:W-:Y:S02]  /*42420*/  STL.64 [R1+0x148], R14 ;  /* 0x0001480e01007387 */ /* 0x0007e40000100a00 */
[----:B---3--:R-:W-:Y:S02]  /*42430*/  HMMA.16816.F32.BF16 R12, R4, R20, R16 ;  /* 0x00000014040c723c */ /* 0x008fe40000041810 */
[----:B------:R-:W3:Y:S04]  /*42440*/  LDL.LU.64 R16, [R1+0x5a0] ;  /* 0x0005a00001107983 */ /* 0x000ee80000300a00 */
[----:B------:R-:W3:-:S15]  /*42450*/  LDL.LU.64 R18, [R1+0x5a8] ;  /* 0x0005a80001127983 */ /* 0x000ede0000300a00 */
[----:B------:R-:W-:-:S02]  /*42460*/  NOP ;  /* 0x0000000000007918 */ /* 0x000fc40000000000 */
[----:B------:R-:W-:Y:S04]  /*42470*/  STL.64 [R1+0x130], R12 ;  /* 0x0001300c01007387 */ /* 0x000fe80000100a00 */
[----:B------:R-:W-:Y:S04]  /*42480*/  STL.64 [R1+0x138], R14 ;  /* 0x0001380e01007387 */ /* 0x000fe80000100a00 */
[----:B--2---:R-:W0:Y:S04]  /*42490*/  LDSM.16.MT88.4 R12, [R3+UR4+0x80] ;  /* 0x00008004030c783b */ /* 0x004e280008004200 */
[----:B------:R-:W2:Y:S04]  /*424a0*/  LDL.LU R26, [R1+0x5aa4] ;  /* 0x005aa400011a7983 */ /* 0x000ea80000300800 */
[----:B------:R-:W4:Y:S04]  /*424b0*/  LDL.LU R27, [R1+0x5aa0] ;  /* 0x005aa000011b7983 */ /* 0x000f280000300800 */
[----:B------:R1:W-:Y:S02]  /*424c0*/  STL.64 [R1+0x59d8], R8 ;  /* 0x0059d80801007387 */ /* 0x0003e40000100a00 */
[----:B-1----:R-:W-:-:S02]  /*424d0*/  IMAD.MOV.U32 R8, RZ, RZ, R10 ;  /* 0x000000ffff087224 */ /* 0x002fc400078e000a */
[----:B------:R-:W-:Y:S01]  /*424e0*/  IMAD.MOV.U32 R9, RZ, RZ, R11 ;  /* 0x000000ffff097224 */ /* 0x000fe200078e000b */
[----:B------:R-:W2:Y:S04]  /*424f0*/  LDL.LU R10, [R1+0x5a9c] ;  /* 0x005a9c00010a7983 */ /* 0x000ea80000300800 */
[----:B------:R-:W2:Y:S04]  /*42500*/  LDL.LU R11, [R1+0x5a98] ;  /* 0x005a9800010b7983 */ /* 0x000ea80000300800 */
[----:B------:R1:W-:Y:S02]  /*42510*/  STL.64 [R1+0x59f0], R8 ;  /* 0x0059f00801007387 */ /* 0x0003e40000100a00 */
[----:B-1----:R-:W-:-:S02]  /*42520*/  IMAD.MOV.U32 R8, RZ, RZ, R23 ;  /* 0x000000ffff087224 */ /* 0x002fc400078e0017 */
[----:B------:R-:W-:Y:S01]  /*42530*/  IMAD.MOV.U32 R9, RZ, RZ, R22 ;  /* 0x000000ffff097224 */ /* 0x000fe200078e0016 */
[----:B0-----:R-:W-:Y:S04]  /*42540*/  STL.64 [R1+0x5898], R14 ;  /* 0x0058980e01007387 */ /* 0x001fe80000100a00 */
[----:B------:R0:W-:Y:S02]  /*42550*/  STL.64 [R1+0x5890], R12 ;  /* 0x0058900c01007387 */ /* 0x0001e40000100a00 */
[----:B0-----:R-:W-:Y:S02]  /*42560*/  IMAD.MOV.U32 R12, RZ, RZ, R0 ;  /* 0x000000ffff0c7224 */ /* 0x001fe400078e0000 */
[----:B------:R-:W-:Y:S01]  /*42570*/  IMAD.MOV.U32 R13, RZ, RZ, R2 ;  /* 0x000000ffff0d7224 */ /* 0x000fe200078e0002 */
[----:B------:R-:W2:Y:S04]  /*42580*/  LDL.LU R0, [R1+0x5a94] ;  /* 0x005a940001007983 */ /* 0x000ea80000300800 */
[----:B------:R-:W2:Y:S04]  /*42590*/  LDL.LU R2, [R1+0x5a90] ;  /* 0x005a900001027983 */ /* 0x000ea80000300800 */
[----:B------:R-:W-:Y:S04]  /*425a0*/  STL.64 [R1+0x5a08], R8 ;  /* 0x005a080801007387 */ /* 0x000fe80000100a00 */
[----:B------:R0:W-:Y:S04]  /*425b0*/  STL.64 [R1+0x5988], R12 ;  /* 0x0059880c01007387 */ /* 0x0001e80000100a00 */
[----:B0-----:R-:W3:Y:S02]  /*425c0*/  LDL.64 R12, [R1] ;  /* 0x00000000010c7983 */ /* 0x001ee40000100a00 */
[----:B---3--:R-:W-:-:S15]  /*425d0*/  HMMA.16816.F32.BF16 R16, R4, R12, R16 ;  /* 0x0000000c0410723c */ /* 0x008fde0000041810 */
[----:B------:R-:W-:-:S08]  /*425e0*/  NOP ;  /* 0x0000000000007918 */ /* 0x000fd00000000000 */
[----:B------:R-:W-:Y:S04]  /*425f0*/  STL.64 [R1+0x120], R16 ;  /* 0x0001201001007387 */ /* 0x000fe80000100a00 */
[----:B------:R0:W-:Y:S04]  /*42600*/  STL.64 [R1+0x128], R18 ;  /* 0x0001281201007387 */ /* 0x0001e80000100a00 */
[----:B0-----:R-:W3:Y:S01]  /*42610*/  LDL.LU.64 R18, [R1+0x5a88] ;  /* 0x005a880001127983 */ /* 0x001ee20000300a00 */
[----:B------:R-:W-:Y:S02]  /*42620*/  IMAD.MOV.U32 R8, RZ, RZ, R29 ;  /* 0x000000ffff087224 */ /* 0x000fe400078e001d */
[----:B------:R-:W-:Y:S01]  /*42630*/  IMAD.MOV.U32 R9, RZ, RZ, R28 ;  /* 0x000000ffff097224 */ /* 0x000fe200078e001c */
[----:B------:R-:W3:Y:S04]  /*42640*/  LDL.LU.64 R16, [R1+0x5a80] ;  /* 0x005a800001107983 */ /* 0x000ee80000300a00 */
[----:B------:R4:W-:Y:S02]  /*42650*/  STL.64 [R1+0x5a20], R8 ;  /* 0x005a200801007387 */ /* 0x0009e40000100a00 */
[----:B----4-:R-:W-:-:S02]  /*42660*/  IMAD.MOV.U32 R8, RZ, RZ, R27 ;  /* 0x000000ffff087224 */ /* 0x010fc400078e001b */
[----:B--2---:R-:W-:-:S05]  /*42670*/  IMAD.MOV.U32 R9, RZ, RZ, R26 ;  /* 0x000000ffff097224 */ /* 0x004fca00078e001a */
[----:B------:R3:W-:Y:S01]  /*42680*/  STL.64 [R1+0x5a38], R8 ;  /* 0x005a380801007387 */ /* 0x0007e20000100a00 */
[----:B------:R-:W-:Y:S02]  /*42690*/  IMAD.MOV.U32 R23, RZ, RZ, R12 ;  /* 0x000000ffff177224 */ /* 0x000fe400078e000c */
[----:B------:R-:W-:Y:S02]  /*426a0*/  IMAD.MOV.U32 R22, RZ, RZ, R13 ;  /* 0x000000ffff167224 */ /* 0x000fe400078e000d */
[----:B---3--:R-:W-:Y:S02]  /*426b0*/  IMAD.MOV.U32 R8, RZ, RZ, R19 ;  /* 0x000000ffff087224 */ /* 0x008fe400078e0013 */
[----:B------:R-:W-:-:S05]  /*426c0*/  IMAD.MOV.U32 R9, RZ, RZ, R18 ;  /* 0x000000ffff097224 */ /* 0x000fca00078e0012 */
[----:B------:R0:W-:Y:S02]  /*426d0*/  STL.64 [R1+0x5a50], R8 ;  /* 0x005a500801007387 */ /* 0x0001e40000100a00 */
[----:B0-----:R-:W-:Y:S02]  /*426e0*/  IMAD.MOV.U32 R8, RZ, RZ, R11 ;  /* 0x000000ffff087224 */ /* 0x001fe400078e000b */
[----:B------:R-:W-:-:S05]  /*426f0*/  IMAD.MOV.U32 R9, RZ, RZ, R10 ;  /* 0x000000ffff097224 */ /* 0x000fca00078e000a */
[----:B------:R-:W-:Y:S04]  /*42700*/  STL.64 [R1+0x5a68], R8 ;  /* 0x005a680801007387 */ /* 0x000fe80000100a00 */
[----:B------:R-:W2:Y:S04]  /*42710*/  LDL.LU.64 R12, [R1+0x580] ;  /* 0x00058000010c7983 */ /* 0x000ea80000300a00 */
[----:B------:R-:W2:Y:S04]  /*42720*/  LDL.LU.64 R14, [R1+0x588] ;  /* 0x00058800010e7983 */ /* 0x000ea80000300a00 */
[----:B------:R-:W-:Y:S04]  /*42730*/  STL.64 [R1+0x59a0], R22 ;  /* 0x0059a01601007387 */ /* 0x000fe80000100a00 */
[----:B------:R0:W-:Y:S04]  /*42740*/  STL.64 [R1+0x5998], R20 ;  /* 0x0059981401007387 */ /* 0x0001e80000100a00 */
[----:B0-----:R-:W3:Y:S04]  /*42750*/  LDL.LU.64 R20, [R1+0x390] ;  /* 0x0003900001147983 */ /* 0x001ee80000300a00 */
[----:B------:R-:W4:Y:S04]  /*42760*/  LDL.LU.64 R22, [R1+0x398] ;  /* 0x0003980001167983 */ /* 0x000f280000300a00 */
[----:B----4-:R-:W-:Y:S04]  /*42770*/  STL.64 [R1+0x59b8], R22 ;  /* 0x0059b81601007387 */ /* 0x010fe80000100a00 */
[----:B---3--:R0:W-:Y:S04]  /*42780*/  STL.64 [R1+0x59b0], R20 ;  /* 0x0059b01401007387 */ /* 0x0081e80000100a00 */
        /* <DEDUP_REMOVED lines=29> */
[----:B------:R-:W4:Y:S01]  /*42960*/  LDL.LU.64 R22, [R1+0x418] ;  /* 0x0004180001167983 */ /* 0x000f220000300a00 */
[----:B--2---:R-:W-:Y:S01]  /*42970*/  HMMA.16816.F32.BF16 R12, R4, R16, R12 ;  /* 0x00000010040c723c */ /* 0x004fe2000004180c */
[----:B------:R-:W-:-:S02]  /*42980*/  IMAD.MOV.U32 R8, RZ, RZ, R2 ;  /* 0x000000ffff087224 */ /* 0x000fc400078e0002 */
[----:B------:R-:W-:Y:S01]  /*42990*/  IMAD.MOV.U32 R9, RZ, RZ, R0 ;  /* 0x000000ffff097224 */ /* 0x000fe200078e0000 */
[----:B----4-:R-:W-:Y:S04]  /*429a0*/  STL.64 [R1+0x5a78], R22 ;  /* 0x005a781601007387 */ /* 0x010fe80000100a00 */
[----:B---3--:R0:W-:Y:S04]  /*429b0*/  STL.64 [R1+0x5a70], R20 ;  /* 0x005a701401007387 */ /* 0x0081e80000100a00 */
[----:B0-----:R-:W2:Y:S04]  /*429c0*/  LDL.LU.64 R20, [R1+0x560] ;  /* 0x0005600001147983 */ /* 0x001ea80000300a00 */
[----:B------:R-:W2:Y:S07]  /*429d0*/  LDL.LU.64 R22, [R1+0x568] ;  /* 0x0005680001167983 */ /* 0x000eae0000300a00 */
[----:B------:R0:W-:Y:S04]  /*429e0*/  STL.64 [R1+0x110], R12 ;  /* 0x0001100c01007387 */ /* 0x0001e80000100a00 */
[----:B------:R1:W-:Y:S01]  /*429f0*/  STL.64 [R1+0x118], R14 ;  /* 0x0001180e01007387 */ /* 0x0003e20000100a00 */
[----:B------:R-:W-:-:S02]  /*42a00*/  IMAD.MOV.U32 R27, RZ, RZ, R16 ;  /* 0x000000ffff1b7224 */ /* 0x000fc400078e0010 */
[----:B------:R-:W-:Y:S01]  /*42a10*/  IMAD.MOV.U32 R26, RZ, RZ, R17 ;  /* 0x000000ffff1a7224 */ /* 0x000fe200078e0011 */
[----:B0-----:R-:W3:Y:S04]  /*42a20*/  LDL.LU.64 R12, [R1+0x380] ;  /* 0x00038000010c7983 */ /* 0x001ee80000300a00 */
[----:B-1----:R-:W3:Y:S04]  /*42a30*/  LDL.LU.64 R14, [R1+0x388] ;  /* 0x00038800010e7983 */ /* 0x002ee80000300a00 */
[----:B------:R-:W4:Y:S04]  /*42a40*/  LDL.LU.64 R16, [R1+0x370] ;  /* 0x0003700001107983 */ /* 0x000f280000300a00 */
[----:B------:R-:W4:Y:S01]  /*42a50*/  LDL.LU.64 R18, [R1+0x378] ;  /* 0x0003780001127983 */ /* 0x000f220000300a00 */
        /* <DEDUP_REMOVED lines=61> */
[----:B------:R-:W-:Y:S04]  /*42e30*/  STL.64 [R1+0x248], R10 ;  /* 0x0002480a01007387 */ /* 0x000fe80000100a00 */
[----:B0-----:R-:W2:Y:S02]  /*42e40*/  LDL.LU.64 R8, [R1+0x59a8] ;  /* 0x0059a80001087983 */ /* 0x001ea40000300a00 */
[----:B--2---:R-:W-:Y:S06]  /*42e50*/  HMMA.16816.F32.BF16 R20, R4, R8, R20 ;  /* 0x000000080414723c */ /* 0x004fec0000041814 */
[----:B------:R-:W-:-:S02]  /*42e60*/  IMAD.MOV.U32 R2, RZ, RZ, R8 ;  /* 0x000000ffff027224 */ /* 0x000fc400078e0008 */
[----:B------:R-:W-:-:S15]  /*42e70*/  IMAD.MOV.U32 R0, RZ, RZ, R9 ;  /* 0x000000ffff007224 */ /* 0x000fde00078e0009 */
[----:B------:R-:W-:Y:S04]  /*42e80*/  STL.64 [R1+0x230], R20 ;  /* 0x0002301401007387 */ /* 0x000fe80000100a00 */
[----:B------:R0:W-:Y:S04]  /*42e90*/  STL.64 [R1+0x238], R22 ;  /* 0x0002381601007387 */ /* 0x0001e80000100a00 */
[----:B0-----:R-:W2:Y:S04]  /*42ea0*/  LDL.LU.64 R22, [R1+0x59a0] ;  /* 0x0059a00001167983 */ /* 0x001ea80000300a00 */
[----:B------:R-:W2:Y:S04]  /*42eb0*/  LDL.LU.64 R20, [R1+0x5998] ;  /* 0x0059980001147983 */ /* 0x000ea80000300a00 */
[----:B------:R-:W3:Y:S02]  /*42ec0*/  LDL.LU.64 R8, [R1+0x5990] ;  /* 0x0059900001087983 */ /* 0x000ee40000300a00 */
[----:B---3--:R-:W-:-:S15]  /*42ed0*/  HMMA.16816.F32.BF16 R12, R4, R8, R12 ;  /* 0x00000008040c723c */ /* 0x008fde000004180c */
[----:B------:R-:W-:-:S08]  /*42ee0*/  NOP ;  /* 0x0000000000007918 */ /* 0x000fd00000000000 */
[----:B------:R0:W-:Y:S04]  /*42ef0*/  STL.64 [R1+0x220], R12 ;  /* 0x0002200c01007387 */ /* 0x0001e80000100a00 */
[----:B------:R1:W-:Y:S04]  /*42f00*/  STL.64 [R1+0x228], R14 ;  /* 0x0002280e01007387 */ /* 0x0003e80000100a00 */
[----:B0-----:R-:W4:Y:S01]  /*42f10*/  LDL.LU.64 R12, [R1+0x5988] ;  /* 0x00598800010c7983 */ /* 0x001f220000300a00 */
[----:B-1----:R-:W-:Y:S02]  /*42f20*/  IMAD.MOV.U32 R15, RZ, RZ, R8 ;  /* 0x000000ffff0f7224 */ /* 0x002fe400078e0008 */
[----:B------:R-:W-:Y:S01]  /*42f30*/  IMAD.MOV.U32 R14, RZ, RZ, R9 ;  /* 0x000000ffff0e7224 */ /* 0x000fe200078e0009 */
[----:B------:R-:W3:Y:S04]  /*42f40*/  LDL.LU.64 R10, [R1+0x5980] ;  /* 0x00598000010a7983 */ /* 0x000ee80000300a00 */
[----:B------:R-:W3:Y:S01]  /*42f50*/  LDL.LU.64 R8, [R1+0x5978] ;  /* 0x0059780001087983 */ /* 0x000ee20000300a00 */
[----:B----4-:R-:W-:Y:S03]  /*42f60*/  HMMA.16816.F32.BF16 R16, R4, R12, R16 ;  /* 0x0000000c0410723c */ /* 0x010fe60000041810 */
[----:B------:R-:W2:Y:S04]  /*42f70*/  LDL.LU.64 R4, [R1+0xcf0] ;  /* 0x000cf00001047983 */ /* 0x000ea80000300a00 */
[----:B------:R-:W2:Y:S04]  /*42f80*/  LDL.LU.64 R6, [R1+0xcf8] ;  /* 0x000cf80001067983 */ /* 0x000ea80000300a00 */
[----:B------:R0:W-:Y:S04]  /*42f90*/  STL [R1+0x58b4], R13 ;  /* 0x0058b40d01007387 */ /* 0x0001e80000100800 */
[----:B------:R1:W-:Y:S01]  /*42fa0*/  STL [R1+0x5900], R12 ;  /* 0x0059000c01007387 */ /* 0x0003e20000100800 */
[----:B0-----:R-:W-:-:S02]  /*42fb0*/  IMAD.MOV.U32 R13, RZ, RZ, R26 ;  /* 0x000000ffff0d7224 */ /* 0x001fc400078e001a */
[----:B-1----:R-:W-:-:S05]  /*42fc0*/  IMAD.MOV.U32 R12, RZ, RZ, R27 ;  /* 0x000000ffff0c7224 */ /* 0x002fca00078e001b */
[----:B------:R-:W-:Y:S04]  /*42fd0*/  STL.64 [R1+0x5960], R12 ;  /* 0x0059600c01007387 */ /* 0x000fe80000100a00 */
[----:B------:R0:W-:Y:S04]  /*42fe0*/  STL.64 [R1+0x50a0], R18 ;  /* 0x0050a01201007387 */ /* 0x0001e80000100a00 */
[----:B------:R1:W-:Y:S04]  /*42ff0*/  STL.64 [R1+0x5098], R16 ;  /* 0x0050981001007387 */ /* 0x0003e80000100a00 */
[----:B0-----:R-:W4:Y:S04]  /*43000*/  LDL R18, [R1+0x28] ;  /* 0x0000280001127983 */ /* 0x001f280000100800 */
[----:B------:R-:W4:Y:S01]  /*43010*/  LDL R19, [R1+0x2c] ;  /* 0x00002c0001137983 */ /* 0x000f220000100800 */
[----:B-1----:R-:W-:-:S02]  /*43020*/  IMAD.MOV.U32 R16, RZ, RZ, R15 ;  /* 0x000000ffff107224 */ /* 0x002fc400078e000f */
[----:B------:R-:W-:Y:S01]  /*43030*/  IMAD.MOV.U32 R17, RZ, RZ, R14 ;  /* 0x000000ffff117224 */ /* 0x000fe200078e000e */
[----:B----4-:R-:W-:Y:S04]  /*43040*/  STL.64 [R1+0x58d0], R18 ;  /* 0x0058d01201007387 */ /* 0x010fe80000100a00 */
[----:B------:R0:W-:Y:S04]  /*43050*/  STL.64 [R1+0x58c8], R16 ;  /* 0x0058c81001007387 */ /* 0x0001e80000100a00 */
[----:B0-----:R-:W3:Y:S04]  /*43060*/  LDL.LU.64 R16, [R1+0xd00] ;  /* 0x000d000001107983 */ /* 0x001ee80000300a00 */
[----:B------:R-:W3:Y:S04]  /*43070*/  LDL.LU.64 R18, [R1+0xd08] ;  /* 0x000d080001127983 */ /* 0x000ee80000300a00 */
[----:B------:R0:W-:Y:S01]  /*43080*/  STL.64 [R1+0x5938], R24 ;  /* 0x0059381801007387 */ /* 0x0001e20000100a00 */
[----:B---3--:R-:W-:Y:S03]  /*43090*/  HMMA.16816.F32.BF16 R16, R8, R24, R16 ;  /* 0x000000180810723c */ /* 0x008fe60000041810 */
[----:B0-----:R-:W3:-:S15]  /*430a0*/  LDL.64 R24, [R1+0xc0] ;  /* 0x0000c00001187983 */ /* 0x001ede0000100a00 */
[----:B------:R-:W-:-:S05]  /*430b0*/  NOP ;  /* 0x0000000000007918 */ /* 0x000fca0000000000 */
[----:B------:R-:W-:Y:S04]  /*430c0*/  STL.64 [R1+0x1e0], R16 ;  /* 0x0001e01001007387 */ /* 0x000fe80000100a00 */
[----:B------:R-:W-:Y:S04]  /*430d0*/  STL.64 [R1+0x1e8], R18 ;  /* 0x0001e81201007387 */ /* 0x000fe80000100a00 */
[----:B---3--:R0:W-:Y:S04]  /*430e0*/  STL.64 [R1+0x5958], R24 ;  /* 0x0059581801007387 */ /* 0x0081e80000100a00 */
[----:B0-----:R-:W3:Y:S04]  /*430f0*/  LDL.LU.64 R24, [R1+0xcd0] ;  /* 0x000cd00001187983 */ /* 0x001ee80000300a00 */
[----:B------:R-:W4:Y:S01]  /*43100*/  LDL.LU.64 R26, [R1+0xcd8] ;  /* 0x000cd800011a7983 */ /* 0x000f220000300a00 */
[----:B--2---:R-:W-:-:S15]  /*43110*/  HMMA.16816.F32.BF16 R4, R8, R20, R4 ;  /* 0x000000140804723c */ /* 0x004fde0000041804 */
[----:B------:R-:W-:-:S08]  /*43120*/  NOP ;  /* 0x0000000000007918 */ /* 0x000fd00000000000 */
[----:B------:R-:W-:Y:S04]  /*43130*/  STL.64 [R1+0x1d0], R4 ;  /* 0x0001d00401007387 */ /* 0x000fe80000100a00 */
[----:B------:R-:W-:Y:S04]  /*43140*/  STL.64 [R1+0x1d8], R6 ;  /* 0x0001d80601007387 */ /* 0x000fe80000100a00 */
[----:B------:R-:W0:Y:S04]  /*43150*/  LDSM.16.MT88.4 R4, [R3+UR4+0x100] ;  /* 0x000100040304783b */ /* 0x000e280008004200 */
[----:B----4-:R-:W-:Y:S04]  /*43160*/  STL.64 [R1+0x5970], R26 ;  /* 0x0059701a01007387 */ /* 0x010fe80000100a00 */
[----:B---3--:R1:W-:Y:S04]  /*43170*/  STL.64 [R1+0x5968], R24 ;  /* 0x0059681801007387 */ /* 0x0083e80000100a00 */
[----:B-1----:R-:W2:Y:S04]  /*43180*/  LDL.LU.64 R24, [R1+0xce0] ;  /* 0x000ce00001187983 */ /* 0x002ea80000300a00 */
[----:B------:R-:W2:Y:S04]  /*43190*/  LDL.LU.64 R26, [R1+0xce8] ;  /* 0x000ce800011a7983 */ /* 0x000ea80000300a00 */
[----:B------:R-:W3:Y:S01]  /*431a0*/  LDL.64 R16, [R1+0xa0] ;  /* 0x0000a00001107983 */ /* 0x000ee20000100a00 */
[----:B------:R-:W-:-:S02]  /*431b0*/  IMAD.MOV.U32 R12, RZ, RZ, R23 ;  /* 0x000000ffff0c7224 */ /* 0x000fc400078e0017 */
[----:B------:R-:W-:Y:S01]  /*431c0*/  IMAD.MOV.U32 R13, RZ, RZ, R22 ;  /* 0x000000ffff0d7224 */ /* 0x000fe200078e0016 */
[----:B---3--:R1:W-:Y:S04]  /*431d0*/  STL.64 [R1+0x5940], R16 ;  /* 0x0059401001007387 */ /* 0x0083e80000100a00 */
[----:B-1----:R-:W3:Y:S04]  /*431e0*/  LDL.LU.64 R16, [R1+0xca0] ;  /* 0x000ca00001107983 */ /* 0x002ee80000300a00 */
[----:B------:R-:W4:Y:S01]  /*431f0*/  LDL.LU.64 R18, [R1+0xca8] ;  /* 0x000ca80001127983 */ /* 0x000f220000300a00 */
[C---:B--2---:R-:W-:Y:S03]  /*43200*/  HMMA.16816.F32.BF16 R12, R8.reuse, R12, R24 ;  /* 0x0000000c080c723c */ /* 0x044fe60000041818 */
[----:B----4-:R-:W-:Y:S04]  /*43210*/  STL.64 [R1+0x5950], R18 ;  /* 0x0059501201007387 */ /* 0x010fe80000100a00 */
[----:B---3--:R1:W-:Y:S04]  /*43220*/  STL.64 [R1+0x5948], R16 ;  /* 0x0059481001007387 */ /* 0x0083e80000100a00 */
[----:B-1----:R-:W2:Y:S04]  /*43230*/  LDL.LU.64 R16, [R1+0xcc0] ;  /* 0x000cc00001107983 */ /* 0x002ea80000300a00 */
[----:B------:R-:W2:Y:S04]  /*43240*/  LDL.LU.64 R18, [R1+0xcc8] ;  /* 0x000cc80001127983 */ /* 0x000ea80000300a00 */
[----:B------:R-:W-:Y:S04]  /*43250*/  STL [R1+0x58b0], R21 ;  /* 0x0058b01501007387 */ /* 0x000fe80000100800 */
[----:B------:R-:W-:Y:S04]  /*43260*/  STL [R1+0x5880], R3 ;  /* 0x0058800301007387 */ /* 0x000fe80000100800 */
[----:B0-----:R-:W-:Y:S04]  /*43270*/  STL.64 [R1+0x5760], R6 ;  /* 0x0057600601007387 */ /* 0x001fe80000100a00 */
[----:B------:R-:W-:Y:S04]  /*43280*/  STL.64 [R1+0x5758], R4 ;  /* 0x0057580401007387 */ /* 0x000fe80000100a00 */
[----:B------:R-:W3:Y:S04]  /*43290*/  LDL.LU.64 R26, [R1+0x5970] ;  /* 0x00597000011a7983 */ /* 0x000ee80000300a00 */
[----:B------:R-:W3:Y:S04]  /*432a0*/  LDL.LU.64 R24, [R1+0x5968] ;  /* 0x0059680001187983 */ /* 0x000ee80000300a00 */
[----:B------:R0:W-:Y:S04]  /*432b0*/  STL.64 [R1+0x5e0], R12 ;  /* 0x0005e00c01007387 */ /* 0x0001e80000100a00 */
[----:B------:R3:W-:Y:S04]  /*432c0*/  STL.64 [R1+0x5e8], R14 ;  /* 0x0005e80e01007387 */ /* 0x0007e80000100a00 */
[----:B0-----:R-:W3:Y:S02]  /*432d0*/  LDL.LU.64 R12, [R1+0x5960] ;  /* 0x00596000010c7983 */ /* 0x001ee40000300a00 */
[----:B---3--:R-:W-:Y:S02]  /*432e0*/  HMMA.16816.F32.BF16 R12, R8, R12, R24 ;  /* 0x0000000c080c723c */ /* 0x008fe40000041818 */
[----:B------:R-:W2:-:S15]  /*432f0*/  LDL.LU.64 R24, [R1+0x5958] ;  /* 0x0059580001187983 */ /* 0x000e9e0000300a00 */
[----:B------:R-:W-:-:S06]  /*43300*/  NOP ;  /* 0x0000000000007918 */ /* 0x000fcc0000000000 */
[----:B------:R0:W-:Y:S04]  /*43310*/  STL.64 [R1+0x5d0], R12 ;  /* 0x0005d00c01007387 */ /* 0x0001e80000100a00 */
[----:B------:R-:W-:Y:S04]  /*43320*/  STL.64 [R1+0x5d8], R14 ;  /* 0x0005d80e01007387 */ /* 0x000fe80000100a00 */
[----:B0-----:R-:W3:Y:S01]  /*43330*/  LDL.64 R12, [R1+0x70] ;  /* 0x00007000010c7983 */ /* 0x001ee20000100a00 */
[----:B--2---:R-:W-:Y:S03]  /*43340*/  HMMA.16816.F32.BF16 R16, R8, R24, R16 ;  /* 0x000000180810723c */ /* 0x004fe60000041810 */
[----:B---3--:R0:W-:Y:S04]  /*43350*/  STL.64 [R1+0x5918], R12 ;  /* 0x0059180c01007387 */ /* 0x0081e80000100a00 */
[----:B0-----:R-:W2:-:S15]  /*43360*/  LDL.64 R12, [R1+0xb0] ;  /* 0x0000b000010c7983 */ /* 0x001e9e0000100a00 */
[----:B------:R-:W-:-:S01]  /*43370*/  NOP ;  /* 0x0000000000007918 */ /* 0x000fc20000000000 */
[----:B------:R-:W-:Y:S04]  /*43380*/  STL.64 [R1+0x5c0], R16 ;  /* 0x0005c01001007387 */ /* 0x000fe80000100a00 */
[----:B------:R0:W-:Y:S04]  /*43390*/  STL.64 [R1+0x5c8], R18 ;  /* 0x0005c81201007387 */ /* 0x0001e80000100a00 */
[----:B0-----:R-:W2:Y:S04]  /*433a0*/  LDL.LU.64 R18, [R1+0x5950] ;  /* 0x0059500001127983 */ /* 0x001ea80000300a00 */
[----:B------:R-:W2:Y:S01]  /*433b0*/  LDL.LU.64 R16, [R1+0x5948] ;  /* 0x0059480001107983 */ /* 0x000ea20000300a00 */
[----:B------:R-:W-:Y:S01]  /*433c0*/  IMAD.MOV.U32 R5, RZ, RZ, R0 ;  /* 0x000000ffff057224 */ /* 0x000fe200078e0000 */
[----:B------:R-:W-:Y:S01]  /*433d0*/  MOV R4, R2 ;  /* 0x0000000200047202 */ /* 0x000fe20000000f00 */
[----:B------:R-:W-:-:S02]  /*433e0*/  IMAD.MOV.U32 R0, RZ, RZ, R25 ;  /* 0x000000ffff007224 */ /* 0x000fc400078e0019 */
[----:B------:R-:W-:Y:S02]  /*433f0*/  IMAD.MOV.U32 R2, RZ, RZ, R24 ;  /* 0x000000ffff027224 */ /* 0x000fe400078e0018 */
[----:B------:R-:W3:Y:S04]  /*43400*/  LDL.LU.64 R24, [R1+0xc80] ;  /* 0x000c800001187983 */ /* 0x000ee80000300a00 */
[----:B------:R-:W3:Y:S04]  /*43410*/  LDL.LU.64 R26, [R1+0xc88] ;  /* 0x000c8800011a7983 */ /* 0x000ee80000300a00 */
[----:B------:R-:W-:Y:S04]  /*43420*/  STL [R1+0x5888], R0 ;  /* 0x0058880001007387 */ /* 0x000fe80000100800 */
[----:B------:R-:W-:Y:S01]  /*43430*/  STL [R1+0x5884], R2 ;  /* 0x0058840201007387 */ /* 0x000fe20000100800 */
[----:B--2---:R-:W-:Y:S06]  /*43440*/  HMMA.16816.F32.BF16 R16, R8, R12, R16 ;  /* 0x0000000c0810723c */ /* 0x004fec0000041810 */
[----:B------:R-:W-:-:S02]  /*43450*/  IMAD.MOV.U32 R7, RZ, RZ, R12 ;  /* 0x000000ffff077224 */ /* 0x000fc400078e000c */
[----:B------:R-:W-:-:S15]  /*43460*/  IMAD.MOV.U32 R6, RZ, RZ, R13 ;  /* 0x000000ffff067224 */ /* 0x000fde00078e000d */
[----:B------:R0:W-:Y:S04]  /*43470*/  STL.64 [R1+0x5b0], R16 ;  /* 0x0005b01001007387 */ /* 0x0001e80000100a00 */
[----:B------:R-:W-:Y:S04]  /*43480*/  STL.64 [R1+0x5b8], R18 ;  /* 0x0005b81201007387 */ /* 0x000fe80000100a00 */
[----:B0-----:R-:W3:Y:S04]  /*43490*/  LDL.LU.64 R16, [R1+0x5940] ;  /* 0x0059400001107983 */ /* 0x001ee80000300a00 */
[----:B------:R-:W2:Y:S04]  /*434a0*/  LDL.LU.64 R12, [R1+0xc40] ;  /* 0x000c4000010c7983 */ /* 0x000ea80000300a00 */
[----:B------:R-:W4:Y:S04]  /*434b0*/  LDL.LU.64 R14, [R1+0xc48] ;  /* 0x000c4800010e7983 */ /* 0x000f280000300a00 */
[----:B----4-:R-:W-:Y:S04]  /*434c0*/  STL.64 [R1+0x5928], R14 ;  /* 0x0059280e01007387 */ /* 0x010fe80000100a00 */
[----:B--2---:R0:W-:Y:S04]  /*434d0*/  STL.64 [R1+0x5920], R12 ;  /* 0x0059200c01007387 */ /* 0x0041e80000100a00 */
[----:B0-----:R-:W2:Y:S04]  /*434e0*/  LDL.64 R12, [R1+0x90] ;  /* 0x00009000010c7983 */ /* 0x001ea80000100a00 */
[----:B------:R-:W-:Y:S04]  /*434f0*/  STL [R1+0x588c], R7 ;  /* 0x00588c0701007387 */ /* 0x000fe80000100800 */
[----:B------:R-:W-:Y:S04]  /*43500*/  STL [R1+0x5910], R6 ;  /* 0x0059100601007387 */ /* 0x000fe80000100800 */
[----:B------:R0:W-:Y:S04]  /*43510*/  STL.64 [R1+0x5908], R4 ;  /* 0x0059080401007387 */ /* 0x0001e80000100a00 */
[----:B0-----:R-:W4:Y:S01]  /*43520*/  LDL.64 R4, [R1+0x80] ;  /* 0x0000800001047983 */ /* 0x001f220000100a00 */
[----:B---3--:R-:W-:Y:S03]  /*43530*/  HMMA.16816.F32.BF16 R24, R8, R16, R24 ;  /* 0x000000100818723c */ /* 0x008fe60000041818 */
[----:B----4-:R0:W-:Y:S04]  /*43540*/  STL.64 [R1+0x5930], R4 ;  /* 0x0059300401007387 */ /* 0x0101e80000100a00 */
[----:B0-----:R-:W3:Y:S04]  /*43550*/  LDL.LU.64 R4, [R1+0xc60] ;  /* 0x000c600001047983 */ /* 0x001ee80000300a00 */
[----:B------:R-:W3:-:S12]  /*43560*/  LDL.LU.64 R6, [R1+0xc68] ;  /* 0x000c680001067983 */ /* 0x000ed80000300a00 */
[----:B------:R0:W-:Y:S04]  /*43570*/  STL.64 [R1+0x5a0], R24 ;  /* 0x0005a01801007387 */ /* 0x0001e80000100a00 */
[----:B------:R1:W-:Y:S01]  /*43580*/  STL.64 [R1+0x5a8], R26 ;  /* 0x0005a81a01007387 */ /* 0x0003e20000100a00 */
[----:B------:R-:W-:Y:S02]  /*43590*/  IMAD.MOV.U32 R22, RZ, RZ, R17 ;  /* 0x000000ffff167224 */ /* 0x000fe400078e0011 */
[----:B--2---:R-:W-:Y:S01]  /*435a0*/  IMAD.MOV.U32 R28, RZ, RZ, R12 ;  /* 0x000000ffff1c7224 */ /* 0x004fe200078e000c */
[----:B0-----:R-:W2:Y:S01]  /*435b0*/  LDL.LU.64 R24, [R1+0x5938] ;  /* 0x0059380001187983 */ /* 0x001ea20000300a00 */
[----:B-1----:R-:W-:-:S03]  /*435c0*/  IMAD.MOV.U32 R26, RZ, RZ, R16 ;  /* 0x000000ffff1a7224 */ /* 0x002fc600078e0010 */
[----:B------:R-:W4:Y:S04]  /*435d0*/  LDL.LU.64 R16, [R1+0xc20] ;  /* 0x000c200001107983 */ /* 0x000f280000300a00 */
[----:B------:R-:W4:Y:S01]  /*435e0*/  LDL.LU.64 R18, [R1+0xc28] ;  /* 0x000c280001127983 */ /* 0x000f220000300a00 */
[----:B------:R-:W-:Y:S01]  /*435f0*/  IMAD.MOV.U32 R27, RZ, RZ, R13 ;  /* 0x000000ffff1b7224 */ /* 0x000fe200078e000d */
[----:B---3--:R-:W-:-:S15]  /*43600*/  HMMA.16816.F32.BF16 R4, R8, R12, R4 ;  /* 0x0000000c0804723c */ /* 0x008fde0000041804 */
[----:B------:R-:W-:-:S08]  /*43610*/  NOP ;  /* 0x0000000000007918 */ /* 0x000fd00000000000 */
[----:B------:R0:W-:Y:S04]  /*43620*/  STL.64 [R1+0x590], R4 ;  /* 0x0005900401007387 */ /* 0x0001e80000100a00 */
[----:B------:R-:W-:Y:S04]  /*43630*/  STL.64 [R1+0x598], R6 ;  /* 0x0005980601007387 */ /* 0x000fe80000100a00 */
[----:B0-----:R-:W3:Y:S04]  /*43640*/  LDL.LU.64 R4, [R1+0x5930] ;  /* 0x0059300001047983 */ /* 0x001ee80000300a00 */
[----:B------:R-:W3:Y:S04]  /*43650*/  LDL.LU.64 R14, [R1+0x5928] ;  /* 0x00592800010e7983 */ /* 0x000ee80000300a00 */
[----:B------:R-:W3:Y:S04]  /*43660*/  LDL.LU.64 R12, [R1+0x5920] ;  /* 0x00592000010c7983 */ /* 0x000ee80000300a00 */
[----:B------:R-:W-:Y:S04]  /*43670*/  STL.64 [R1+0x58a8], R26 ;  /* 0x0058a81a01007387 */ /* 0x000fe80000100a00 */
[----:B--2---:R0:W-:Y:S04]  /*43680*/  STL.64 [R1+0x58a0], R24 ;  /* 0x0058a01801007387 */ /* 0x0041e80000100a00 */
[----:B0-----:R-:W2:Y:S01]  /*43690*/  LDL.64 R24, [R1+0x60] ;  /* 0x0000600001187983 */ /* 0x001ea20000100a00 */
[----:B---3--:R-:W-:Y:S06]  /*436a0*/  HMMA.16816.F32.BF16 R12, R8, R4, R12 ;  /* 0x00000004080c723c */ /* 0x008fec000004180c */
[----:B------:R-:W-:-:S02]  /*436b0*/  IMAD.MOV.U32 R23, RZ, RZ, R5 ;  /* 0x000000ffff177224 */ /* 0x000fc400078e0005 */
[----:B------:R-:W-:-:S15]  /*436c0*/  IMAD.MOV.U32 R29, RZ, RZ, R4 ;  /* 0x000000ffff1d7224 */ /* 0x000fde00078e0004 */
[----:B------:R0:W-:Y:S04]  /*436d0*/  STL.64 [R1+0x580], R12 ;  /* 0x0005800c01007387 */ /* 0x0001e80000100a00 */
[----:B------:R-:W-:Y:S04]  /*436e0*/  STL.64 [R1+0x588], R14 ;  /* 0x0005880e01007387 */ /* 0x000fe80000100a00 */
[----:B0-----:R-:W4:Y:S04]  /*436f0*/  LDL.LU.64 R12, [R1+0x5918] ;  /* 0x00591800010c7983 */ /* 0x001f280000300a00 */
[----:B------:R-:W2:Y:S04]  /*43700*/  LDL.LU.64 R4, [R1+0xbf0] ;  /* 0x000bf00001047983 */ /* 0x000ea80000300a00 */
[----:B------:R-:W2:Y:S04]  /*43710*/  LDL.LU.64 R6, [R1+0xbf8] ;  /* 0x000bf80001067983 */ /* 0x000ea80000300a00 */
[----:B------:R-:W-:Y:S04]  /*43720*/  STL.64 [R1+0x58e0], R22 ;  /* 0x0058e01601007387 */ /* 0x000fe80000100a00 */
[----:B------:R0:W-:Y:S04]  /*43730*/  STL [R1+0x58d8], R20 ;  /* 0x0058d81401007387 */ /* 0x0001e80000100800 */
[----:B0-----:R-:W3:Y:S01]  /*43740*/  LDL.64 R20, [R1+0x40] ;  /* 0x0000400001147983 */ /* 0x001ee20000100a00 */
[----:B----4-:R-:W-:Y:S06]  /*43750*/  HMMA.16816.F32.BF16 R16, R8, R12, R16 ;  /* 0x0000000c0810723c */ /* 0x010fec0000041810 */
[----:B------:R-:W-:-:S02]  /*43760*/  IMAD.MOV.U32 R2, RZ, RZ, R12 ;  /* 0x000000ffff027224 */ /* 0x000fc400078e000c */
[----:B------:R-:W-:Y:S01]  /*43770*/  IMAD.MOV.U32 R3, RZ, RZ, R13 ;  /* 0x000000ffff037224 */ /* 0x000fe200078e000d */
[----:B---3--:R0:W-:Y:S04]  /*43780*/  STL.64 [R1+0x58f8], R20 ;  /* 0x0058f81401007387 */ /* 0x0081e80000100a00 */
[----:B0-----:R-:W3:Y:S10]  /*43790*/  LDL.64 R20, [R1+0x50] ;  /* 0x0000500001147983 */ /* 0x001ef40000100a00 */
[----:B------:R0:W-:Y:S04]  /*437a0*/  STL.64 [R1+0x570], R16 ;  /* 0x0005701001007387 */ /* 0x0001e80000100a00 */
[----:B------:R1:W-:Y:S04]  /*437b0*/  STL.64 [R1+0x578], R18 ;  /* 0x0005781201007387 */ /* 0x0003e80000100a00 */
[----:B------:R-:W3:Y:S04]  /*437c0*/  LDL.LU.64 R12, [R1+0xbc0] ;  /* 0x000bc000010c7983 */ /* 0x000ee80000300a00 */
[----:B------:R-:W3:Y:S04]  /*437d0*/  LDL.LU.64 R14, [R1+0xbc8] ;  /* 0x000bc800010e7983 */ /* 0x000ee80000300a00 */
[----:B0-----:R-:W4:Y:S04]  /*437e0*/  LDL.LU.64 R16, [R1+0xb40] ;  /* 0x000b400001107983 */ /* 0x001f280000300a00 */
[----:B-1----:R-:W3:Y:S01]  /*437f0*/  LDL.LU.64 R18, [R1+0xb48] ;  /* 0x000b480001127983 */ /* 0x002ee20000300a00 */
[----:B--2---:R-:W-:Y:S06]  /*43800*/  HMMA.16816.F32.BF16 R4, R8, R24, R4 ;  /* 0x000000180804723c */ /* 0x004fec0000041804 */
[----:B------:R-:W-:Y:S01]  /*43810*/  IMAD.MOV.U32 R0, RZ, RZ, R25 ;  /* 0x000000ffff007224 */ /* 0x000fe200078e0019 */
[----:B---3--:R-:W-:Y:S04]  /*43820*/  STL.64 [R1+0x58f0], R18 ;  /* 0x0058f01201007387 */ /* 0x008fe80000100a00 */
[----:B----4-:R0:W-:Y:S04]  /*43830*/  STL.64 [R1+0x58e8], R16 ;  /* 0x0058e81001007387 */ /* 0x0101e80000100a00 */
[----:B0-----:R-:W2:Y:S04]  /*43840*/  LDL.LU.64 R16, [R1+0xb80] ;  /* 0x000b800001107983 */ /* 0x001ea80000300a00 */
[----:B------:R-:W2:Y:S04]  /*43850*/  LDL.LU.64 R18, [R1+0xb88] ;  /* 0x000b880001127983 */ /* 0x000ea80000300a00 */
[----:B------:R-:W-:Y:S04]  /*43860*/  STL.64 [R1+0x560], R4 ;  /* 0x0005600401007387 */ /* 0x000fe80000100a00 */
[----:B------:R0:W-:Y:S04]  /*43870*/  STL.64 [R1+0x568], R6 ;  /* 0x0005680601007387 */ /* 0x0001e80000100a00 */
[----:B0-----:R-:W3:Y:S04]  /*43880*/  LDL.LU R6, [R1+0x5910] ;  /* 0x0059100001067983 */ /* 0x001ee80000300800 */
[----:B------:R-:W4:Y:S01]  /*43890*/  LDL.LU.64 R4, [R1+0x5908] ;  /* 0x0059080001047983 */ /* 0x000f220000300a00 */
[----:B------:R-:W-:-:S03]  /*438a0*/  IMAD.MOV.U32 R7, RZ, RZ, R24 ;  /* 0x000000ffff077224 */ /* 0x000fc600078e0018 */
[----:B------:R-:W2:Y:S04]  /*438b0*/  LDL.LU.64 R24, [R1+0xaa0] ;  /* 0x000aa00001187983 */ /* 0x000ea80000300a00 */
[----:B------:R-:W3:Y:S01]  /*438c0*/  LDL.LU.64 R26, [R1+0xaa8] ;  /* 0x000aa800011a7983 */ /* 0x000ee20000300a00 */
[----:B------:R-:W-:Y:S03]  /*438d0*/  HMMA.16816.F32.BF16 R12, R8, R20, R12 ;  /* 0x00000014080c723c */ /* 0x000fe6000004180c */
[----:B---3--:R-:W-:Y:S04]  /*438e0*/  STL.64 [R1+0x58c0], R26 ;  /* 0x0058c01a01007387 */ /* 0x008fe80000100a00 */
[----:B--2---:R0:W-:Y:S04]  /*438f0*/  STL.64 [R1+0x58b8], R24 ;  /* 0x0058b81801007387 */ /* 0x0041e80000100a00 */
[----:B0-----:R-:W2:Y:S04]  /*43900*/  LDL.LU.64 R24, [R1+0xaf0] ;  /* 0x000af00001187983 */ /* 0x001ea80000300a00 */
[----:B------:R-:W2:Y:S08]  /*43910*/  LDL.LU.64 R26, [R1+0xaf8] ;  /* 0x000af800011a7983 */ /* 0x000eb00000300a00 */
[----:B------:R0:W-:Y:S04]  /*43920*/  STL.64 [R1+0x550], R12 ;  /* 0x0005500c01007387 */ /* 0x0001e80000100a00 */
[----:B------:R1:W-:Y:S04]  /*43930*/  STL.64 [R1+0x558], R14 ;  /* 0x0005580e01007387 */ /* 0x0003e80000100a00 */
[----:B0-----:R-:W3:Y:S01]  /*43940*/  LDL.LU R12, [R1+0x5900] ;  /* 0x00590000010c7983 */ /* 0x001ee20000300800 */
[----:B-1----:R-:W-:-:S02]  /*43950*/  IMAD.MOV.U32 R15, RZ, RZ, R20 ;  /* 0x000000ffff0f7224 */ /* 0x002fc400078e0014 */
[----:B------:R-:W-:Y:S02]  /*43960*/  IMAD.MOV.U32 R14, RZ, RZ, R21 ;  /* 0x000000ffff0e7224 */ /* 0x000fe400078e0015 */
[----:B------:R-:W4:Y:S02]  /*43970*/  LDL.LU.64 R20, [R1+0x58f8] ;  /* 0x0058f80001147983 */ /* 0x000f240000300a00 */
[----:B----4-:R-:W-:-:S15]  /*43980*/  HMMA.16816.F32.BF16 R16, R8, R20, R16 ;  /* 0x000000140810723c */ /* 0x010fde0000041810 */
[----:B------:R-:W-:-:S08]  /*43990*/  NOP ;  /* 0x0000000000007918 */ /* 0x000fd00000000000 */
[----:B------:R-:W-:Y:S04]  /*439a0*/  STL.64 [R1+0x540], R16 ;  /* 0x0005401001007387 */ /* 0x000fe80000100a00 */
[----:B------:R0:W-:Y:S04]  /*439b0*/  STL.64 [R1+0x548], R18 ;  /* 0x0005481201007387 */ /* 0x0001e80000100a00 */
[----:B0-----:R-:W4:Y:S04]  /*439c0*/  LDL.LU.64 R18, [R1+0x58f0] ;  /* 0x0058f00001127983 */ /* 0x001f280000300a00 */
[----:B------:R-:W4:Y:S01]  /*439d0*/  LDL.LU.64 R16, [R1+0x58e8] ;  /* 0x0058e80001107983 */ /* 0x000f220000300a00 */
[----:B------:R-:W-:-:S03]  /*439e0*/  IMAD.MOV.U32 R13, RZ, RZ, R20 ;  /* 0x000000ffff0d7224 */ /* 0x000fc600078e0014 */
[----:B------:R-:W3:Y:S04]  /*439f0*/  LDL.LU.64 R22, [R1+0x58e0] ;  /* 0x0058e00001167983 */ /* 0x000ee80000300a00 */
[----:B------:R-:W3:Y:S01]  /*43a00*/  LDL.LU R20, [R1+0x58d8] ;  /* 0x0058d80001147983 */ /* 0x000ee20000300800 */
[----:B----4-:R-:W-:-:S15]  /*43a10*/  HMMA.16816.F32.BF16 R16, R8, R4, R16 ;  /* 0x000000040810723c */ /* 0x010fde0000041810 */
[----:B------:R-:W-:-:S08]  /*43a20*/  NOP ;  /* 0x0000000000007918 */ /* 0x000fd00000000000 */
[----:B------:R-:W-:Y:S04]  /*43a30*/  STL.64 [R1+0x6e0], R16 ;  /* 0x0006e01001007387 */ /* 0x000fe80000100a00 */
[----:B------:R0:W-:Y:S04]  /*43a40*/  STL.64 [R1+0x6e8], R18 ;  /* 0x0006e81201007387 */ /* 0x0001e80000100a00 */
[----:B0-----:R-:W4:Y:S04]  /*43a50*/  LDL.LU.64 R18, [R1+0x58d0] ;  /* 0x0058d00001127983 */ /* 0x001f280000300a00 */
[----:B------:R-:W2:Y:S04]  /*43a60*/  LDL.LU.64 R16, [R1+0x58c8] ;  /* 0x0058c80001107983 */ /* 0x000ea80000300a00 */
[----:B------:R0:W-:Y:S02]  /*43a70*/  STL.64 [R1+0x5778], R4 ;  /* 0x0057780401007387 */ /* 0x0001e40000100a00 */
[----:B0-----:R-:W-:Y:S01]  /*43a80*/  IMAD.MOV.U32 R4, RZ, RZ, R13 ;  /* 0x000000ffff047224 */ /* 0x001fe200078e000d */
[----:B--2---:R-:W-:-:S15]  /*43a90*/  HMMA.16816.F32.BF16 R24, R8, R16, R24 ;  /* 0x000000100818723c */ /* 0x004fde0000041818 */
[----:B------:R-:W-:-:S08]  /*43aa0*/  NOP ;  /* 0x0000000000007918 */ /* 0x000fd00000000000 */
[----:B------:R-:W-:Y:S04]  /*43ab0*/  STL.64 [R1+0x6d0], R24 ;  /* 0x0006d01801007387 */ /* 0x000fe80000100a00 */
[----:B------:R0:W-:Y:S04]  /*43ac0*/  STL.64 [R1+0x6d8], R26 ;  /* 0x0006d81a01007387 */ /* 0x0001e80000100a00 */
[----:B0-----:R-:W3:Y:S04]  /*43ad0*/  LDL.LU.64 R26, [R1+0x58c0] ;  /* 0x0058c000011a7983 */ /* 0x001ee80000300a00 */
[----:B------:R-:W3:Y:S04]  /*43ae0*/  LDL.LU.64 R24, [R1+0x58b8] ;  /* 0x0058b80001187983 */ /* 0x000ee80000300a00 */
[----:B------:R-:W3:Y:S01]  /*43af0*/  LDL.LU R13, [R1+0x58b4] ;  /* 0x0058b400010d7983 */ /* 0x000ee20000300800 */
[----:B------:R-:W-:-:S03]  /*43b00*/  IMAD.MOV.U32 R5, RZ, RZ, R21 ;  /* 0x000000ffff057224 */ /* 0x000fc600078e0015 */
[----:B------:R-:W2:Y:S04]  /*43b10*/  LDL.LU R21, [R1+0x58b0] ;  /* 0x0058b00001157983 */ /* 0x000ea80000300800 */
[----:B------:R0:W-:Y:S02]  /*43b20*/  STL.64 [R1+0x5788], R4 ;  /* 0x0057880401007387 */ /* 0x0001e40000100a00 */
[----:B0-----:R-:W-:Y:S02]  /*43b30*/  IMAD.MOV.U32 R4, RZ, RZ, R15 ;  /* 0x000000ffff047224 */ /* 0x001fe400078e000f */
[----:B------:R-:W-:-:S05]  /*43b40*/  IMAD.MOV.U32 R5, RZ, RZ, R14 ;  /* 0x000000ffff057224 */ /* 0x000fca00078e000e */
[----:B------:R-:W-:Y:S04]  /*43b50*/  STL.64 [R1+0x57a0], R4 ;  /* 0x0057a00401007387 */ /* 0x000fe80000100a00 */
[----:B----4-:R-:W-:Y:S04]  /*43b60*/  STL.64 [R1+0x5770], R18 ;  /* 0x0057701201007387 */ /* 0x010fe80000100a00 */
[----:B------:R0:W-:Y:S04]  /*43b70*/  STL.64 [R1+0x5768], R16 ;  /* 0x0057681001007387 */ /* 0x0001e80000100a00 */
[----:B0-----:R-:W2:Y:S04]  /*43b80*/  LDL.LU.64 R16, [R1+0xc90] ;  /* 0x000c900001107983 */ /* 0x001ea80000300a00 */
[----:B------:R-:W2:Y:S01]  /*43b90*/  LDL.LU.64 R18, [R1+0xc98] ;  /* 0x000c980001127983 */ /* 0x000ea20000300a00 */
[----:B---3--:R-:W-:Y:S03]  /*43ba0*/  HMMA.16816.F32.BF16 R8, R8, R12, R24 ;  /* 0x0000000c0808723c */ /* 0x008fe60000041818 */
[----:B------:R-:W3:Y:S04]  /*43bb0*/  LDL.LU.64 R26, [R1+0x58a8] ;  /* 0x0058a800011a7983 */ /* 0x000ee80000300a00 */
[----:B------:R-:W4:Y:S04]  /*43bc0*/  LDL.LU.64 R24, [R1+0x58a0] ;  /* 0x0058a00001187983 */ /* 0x000f280000300a00 */
[----:B------:R-:W4:Y:S04]  /*43bd0*/  LDL.LU.64 R14, [R1+0x5898] ;  /* 0x00589800010e7983 */ /* 0x000f280000300a00 */
[----:B------:R-:W4:Y:S08]  /*43be0*/  LDL.LU.64 R12, [R1+0x5890] ;  /* 0x00589000010c7983 */ /* 0x000f300000300a00 */
[----:B------:R0:W-:Y:S04]  /*43bf0*/  STL.64 [R1+0x530], R8 ;  /* 0x0005300801007387 */ /* 0x0001e80000100a00 */
[----:B------:R1:W-:Y:S04]  /*43c00*/  STL.64 [R1+0x538], R10 ;  /* 0x0005380a01007387 */ /* 0x0003e80000100a00 */
[----:B0-----:R-:W4:Y:S04]  /*43c10*/  LDL.LU.64 R8, [R1+0xcb0] ;  /* 0x000cb00001087983 */ /* 0x001f280000300a00 */
[----:B-1----:R-:W4:Y:S01]  /*43c20*/  LDL.LU.64 R10, [R1+0xcb8] ;  /* 0x000cb800010a7983 */ /* 0x002f220000300a00 */
[----:B------:R-:W-:-:S02]  /*43c30*/  IMAD.MOV.U32 R4, RZ, RZ, R7 ;  /* 0x000000ffff047224 */ /* 0x000fc400078e0007 */
[----:B------:R-:W-:Y:S01]  /*43c40*/  IMAD.MOV.U32 R5, RZ, RZ, R0 ;  /* 0x000000ffff057224 */ /* 0x000fe200078e0000 */
[----:B------:R-:W3:Y:S01]  /*43c50*/  LDL.LU R7, [R1+0x588c] ;  /* 0x00588c0001077983 */ /* 0x000ee20000300800 */
[----:B----4-:R-:W-:-:S15]  /*43c60*/  HMMA.16816.F32.BF16 R8, R12, R24, R8 ;  /* 0x000000180c08723c */ /* 0x010fde0000041808 */
[----:B------:R-:W-:-:S08]  /*43c70*/  NOP ;  /* 0x0000000000007918 */ /* 0x000fd00000000000 */
[----:B------:R-:W-:Y:S04]  /*43c80*/  STL.64 [R1+0x450], R8 ;  /* 0x0004500801007387 */ /* 0x000fe80000100a00 */
[----:B------:R-:W-:Y:S04]  /*43c90*/  STL.64 [R1+0x458], R10 ;  /* 0x0004580a01007387 */ /* 0x000fe80000100a00 */
[----:B------:R-:W4:Y:S04]  /*43ca0*/  LDL.LU R0, [R1+0x5888] ;  /* 0x0058880001007983 */ /* 0x000f280000300800 */
[----:B------:R0:W-:Y:S04]  /*43cb0*/  STL.64 [R1+0x57b8], R4 ;  /* 0x0057b80401007387 */ /* 0x0001e80000100a00 */
[----:B------:R-:W-:Y:S01]  /*43cc0*/  STL.64 [R1+0x5780], R24 ;  /* 0x0057801801007387 */ /* 0x000fe20000100a00 */
[----:B0-----:R-:W-:-:S03]  /*43cd0*/  IMAD.MOV.U32 R4, RZ, RZ, R2 ;  /* 0x000000ffff047224 */ /* 0x001fc600078e0002 */
[----:B------:R-:W4:Y:S01]  /*43ce0*/  LDL.LU R2, [R1+0x5884] ;  /* 0x0058840001027983 */ /* 0x000f220000300800 */
[----:B--2---:R-:W-:Y:S01]  /*43cf0*/  HMMA.16816.F32.BF16 R8, R12, R20, R16 ;  /* 0x000000140c08723c */ /* 0x004fe20000041810 */
[----:B------:R-:W-:-:S15]  /*43d00*/  IMAD.MOV.U32 R5, RZ, RZ, R3 ;  /* 0x000000ffff057224 */ /* 0x000fde00078e0003 */
[----:B------:R-:W-:-:S07]  /*43d10*/  NOP ;  /* 0x0000000000007918 */ /* 0x000fce0000000000 */
[----:B------:R-:W-:Y:S04]  /*43d20*/  STL.64 [R1+0x440], R8 ;  /* 0x0004400801007387 */ /* 0x000fe80000100a00 */
[----:B------:R-:W-:Y:S04]  /*43d30*/  STL.64 [R1+0x448], R10 ;  /* 0x0004480a01007387 */ /* 0x000fe80000100a00 */
[----:B------:R-:W2:Y:S04]  /*43d40*/  LDL.LU R3, [R1+0x5880] ;  /* 0x0058800001037983 */ /* 0x000ea80000300800 */
[----:B------:R0:W-:Y:S02]  /*43d50*/  STL.64 [R1+0x57d0], R4 ;  /* 0x0057d00401007387 */ /* 0x0001e40000100a00 */
[----:B0-----:R-:W-:-:S02]  /*43d60*/  IMAD.MOV.U32 R4, RZ, RZ, R29 ;  /* 0x000000ffff047224 */ /* 0x001fc400078e001d */
[----:B------:R-:W-:Y:S01]  /*43d70*/  IMAD.MOV.U32 R5, RZ, RZ, R23 ;  /* 0x000000ffff057224 */ /* 0x000fe200078e0017 */
[----:B------:R-:W2:Y:S04]  /*43d80*/  LDL.LU R29, [R1+0x587c] ;  /* 0x00587c00011d7983 */ /* 0x000ea80000300800 */
[----:B------:R-:W2:Y:S04]  /*43d90*/  LDL.LU R23, [R1+0x5878] ;  /* 0x0058780001177983 */ /* 0x000ea80000300800 */
[----:B------:R0:W-:Y:S02]  /*43da0*/  STL.64 [R1+0x57e8], R4 ;  /* 0x0057e80401007387 */ /* 0x0001e40000100a00 */
[----:B0-----:R-:W-:-:S02]  /*43db0*/  IMAD.MOV.U32 R4, RZ, RZ, R28 ;  /* 0x000000ffff047224 */ /* 0x001fc400078e001c */
[----:B---3--:R-:W-:-:S05]  /*43dc0*/  IMAD.MOV.U32 R5, RZ, RZ, R27 ;  /* 0x000000ffff057224 */ /* 0x008fca00078e001b */
[----:B------:R0:W-:Y:S02]  /*43dd0*/  STL.64 [R1+0x5800], R4 ;  /* 0x0058000401007387 */ /* 0x0001e40000100a00 */
[----:B0-----:R-:W-:Y:S02]  /*43de0*/  IMAD.MOV.U32 R4, RZ, RZ, R26 ;  /* 0x000000ffff047224 */ /* 0x001fe400078e001a */
[----:B------:R-:W-:-:S05]  /*43df0*/  IMAD.MOV.U32 R5, RZ, RZ, R22 ;  /* 0x000000ffff057224 */ /* 0x000fca00078e0016 */
[----:B------:R0:W-:Y:S02]  /*43e00*/  STL.64 [R1+0x5818], R4 ;  /* 0x0058180401007387 */ /* 0x0001e40000100a00 */
[----:B0-----:R-:W-:Y:S02]  /*43e10*/  IMAD.MOV.U32 R4, RZ, RZ, R7 ;  /* 0x000000ffff047224 */ /* 0x001fe400078e0007 */
[----:B------:R-:W-:-:S05]  /*43e20*/  IMAD.MOV.U32 R5, RZ, RZ, R6 ;  /* 0x000000ffff057224 */ /* 0x000fca00078e0006 */
[----:B------:R4:W-:Y:S02]  /*43e30*/  STL.64 [R1+0x5830], R4 ;  /* 0x0058300401007387 */ /* 0x0009e40000100a00 */
[----:B----4-:R-:W-:Y:S02]  /*43e40*/  IMAD.MOV.U32 R5, RZ, RZ, R0 ;  /* 0x000000ffff057224 */ /* 0x010fe400078e0000 */
[----:B------:R-:W-:-:S05]  /*43e50*/  IMAD.MOV.U32 R4, RZ, RZ, R2 ;  /* 0x000000ffff047224 */ /* 0x000fca00078e0002 */
[----:B------:R0:W-:Y:S04]  /*43e60*/  STL.64 [R1+0x5848], R4 ;  /* 0x0058480401007387 */ /* 0x0001e80000100a00 */
[----:B0-----:R-:W3:Y:S04]  /*43e70*/  LDL.LU.64 R4, [R1+0xd0] ;  /* 0x0000d00001047983 */ /* 0x001ee80000300a00 */
[----:B--2---:R-:W0:Y:S04]  /*43e80*/  LDSM.16.MT88.4 R8, [R3+UR4+0x180] ;  /* 0x000180040308783b */ /* 0x004e280008004200 */
[----:B---3--:R1:W-:Y:S04]  /*43e90*/  STL.64 [R1+0x5860], R4 ;  /* 0x0058600401007387 */ /* 0x0083e80000100a00 */
[----:B-1----:R-:W2:Y:S04]  /*43ea0*/  LDL.64 R4, [R1] ;  /* 0x0000000001047983 */ /* 0x002ea80000100a00 */
[----:B------:R-:W3:Y:S04]  /*43eb0*/  LDL.LU.64 R24, [R1+0xa50] ;  /* 0x000a500001187983 */ /* 0x000ee80000300a00 */
[----:B------:R-:W4:Y:S04]  /*43ec0*/  LDL.LU.64 R26, [R1+0xa58] ;  /* 0x000a5800011a7983 */ /* 0x000f280000300a00 */
[----:B----4-:R-:W-:Y:S04]  /*43ed0*/  STL.64 [R1+0x5798], R26 ;  /* 0x0057981a01007387 */ /* 0x010fe80000100a00 */
[----:B---3--:R1:W-:Y:S04]  /*43ee0*/  STL.64 [R1+0x5790], R24 ;  /* 0x0057901801007387 */ /* 0x0083e80000100a00 */
[----:B-1----:R-:W3:Y:S04]  /*43ef0*/  LDL.LU.64 R24, [R1+0xa90] ;  /* 0x000a900001187983 */ /* 0x002ee80000300a00 */
        /* <DEDUP_REMOVED lines=36> */
[----:B------:R-:W3:Y:S04]  /*44140*/  LDL.LU.64 R26, [R1+0xc78] ;  /* 0x000c7800011a7983 */ /* 0x000ee80000300a00 */
[----:B------:R-:W4:Y:S04]  /*44150*/  LDL.LU.64 R16, [R1+0xa00] ;  /* 0x000a000001107983 */ /* 0x000f280000300a00 */
[----:B------:R-:W4:Y:S04]  /*44160*/  LDL.LU.64 R18, [R1+0xa08] ;  /* 0x000a080001127983 */ /* 0x000f280000300a00 */
[----:B------:R-:W-:Y:S04]  /*44170*/  STL [R1+0x5750], R23 ;  /* 0x0057501701007387 */ /* 0x000fe80000100800 */
[----:B------:R1:W-:Y:S04]  /*44180*/  STL.64 [R1+0x5748], R20 ;  /* 0x0057481401007387 */ /* 0x0003e80000100a00 */
[----:B-1----:R-:W4:Y:S04]  /*44190*/  LDL.LU.64 R20, [R1+0x9c0] ;  /* 0x0009c00001147983 */ /* 0x002f280000300a00 */
[----:B------:R-:W4:Y:S04]  /*441a0*/  LDL.LU.64 R22, [R1+0x9c8] ;  /* 0x0009c80001167983 */ /* 0x000f280000300a00 */
[----:B0-----:R-:W-:Y:S04]  /*441b0*/  STL.64 [R1+0x56a8], R10 ;  /* 0x0056a80a01007387 */ /* 0x001fe80000100a00 */
[----:B------:R0:W-:Y:S04]  /*441c0*/  STL.64 [R1+0x56a0], R8 ;  /* 0x0056a00801007387 */ /* 0x0001e80000100a00 */
[----:B0-----:R-:W4:Y:S04]  /*441d0*/  LDL.LU.64 R8, [R1+0x10] ;  /* 0x0000100001087983 */ /* 0x001f280000300a00 */
[----:B------:R0:W-:Y:S01]  /*441e0*/  STL [R1+0x5410], R3 ;  /* 0x0054100301007387 */ /* 0x0001e20000100800 */
[----:B--2---:R-:W-:-:S02]  /*441f0*/  IMAD.MOV.U32 R10, RZ, RZ, R4 ;  /* 0x000000ffff0a7224 */ /* 0x004fc400078e0004 */
[----:B0-----:R-:W-:Y:S01]  /*44200*/  IMAD.MOV.U32 R3, RZ, RZ, R5 ;  /* 0x000000ffff037224 */ /* 0x001fe200078e0005 */
[----:B---3--:R-:W-:-:S15]  /*44210*/  HMMA.16816.F32.BF16 R24, R12, R4, R24 ;  /* 0x000000040c18723c */ /* 0x008fde0000041818 */
[----:B------:R-:W-:-:S08]  /*44220*/  NOP ;  /* 0x0000000000007918 */ /* 0x000fd00000000000 */
[----:B------:R-:W-:Y:S04]  /*44230*/  STL.64 [R1+0x430], R24 ;  /* 0x0004301801007387 */ /* 0x000fe80000100a00 */
[----:B------:R0:W-:Y:S04]  /*44240*/  STL.64 [R1+0x438], R26 ;  /* 0x0004381a01007387 */ /* 0x0001e80000100a00 */
[----:B0-----:R-:W2:Y:S04]  /*44250*/  LDL.LU.64 R26, [R1+0x5870] ;  /* 0x00587000011a7983 */ /* 0x001ea80000300a00 */
[----:B------:R-:W2:Y:S04]  /*44260*/  LDL.LU.64 R24, [R1+0x5868] ;  /* 0x0058680001187983 */ /* 0x000ea80000300a00 */
        /* <DEDUP_REMOVED lines=66> */
[----:B------:R-:W2:-:S15]  /*44690*/  LDL.LU.64 R24, [R1+0x5780] ;  /* 0x0057800001187983 */ /* 0x000e9e0000300a00 */
[----:B------:R-:W-:-:S06]  /*446a0*/  NOP ;  /* 0x0000000000007918 */ /* 0x000fcc0000000000 */
[----:B------:R0:W-:Y:S04]  /*446b0*/  STL.64 [R1+0x390], R4 ;  /* 0x0003900401007387 */ /* 0x0001e80000100a00 */
[----:B------:R4:W-:Y:S04]  /*446c0*/  STL.64 [R1+0x398], R6 ;  /* 0x0003980601007387 */ /* 0x0009e80000100a00 */
[----:B0-----:R-:W4:Y:S02]  /*446d0*/  LDL.LU.64 R4, [R1+0x5778] ;  /* 0x0057780001047983 */ /* 0x001f240000300a00 */
[----:B----4-:R-:W-:Y:S02]  /*446e0*/  HMMA.16816.F32.BF16 R4, R12, R4, R16 ;  /* 0x000000040c04723c */ /* 0x010fe40000041810 */
[----:B------:R-:W3:Y:S04]  /*446f0*/  LDL.LU.64 R18, [R1+0x5770] ;  /* 0x0057700001127983 */ /* 0x000ee80000300a00 */
[----:B------:R-:W4:-:S15]  /*44700*/  LDL.LU.64 R16, [R1+0x5768] ;  /* 0x0057680001107983 */ /* 0x000f1e0000300a00 */
[----:B------:R-:W-:-:S02]  /*44710*/  NOP ;  /* 0x0000000000007918 */ /* 0x000fc40000000000 */
[----:B------:R-:W-:Y:S04]  /*44720*/  STL.64 [R1+0x380], R4 ;  /* 0x0003800401007387 */ /* 0x000fe80000100a00 */
[----:B------:R0:W-:Y:S04]  /*44730*/  STL.64 [R1+0x388], R6 ;  /* 0x0003880601007387 */ /* 0x0001e80000100a00 */
[----:B0-----:R-:W2:Y:S04]  /*44740*/  LDL.LU.64 R6, [R1+0x5760] ;  /* 0x0057600001067983 */ /* 0x001ea80000300a00 */
[----:B------:R-:W2:Y:S01]  /*44750*/  LDL.LU.64 R4, [R1+0x5758] ;  /* 0x0057580001047983 */ /* 0x000ea20000300a00 */
[----:B----4-:R-:W-:-:S15]  /*44760*/  HMMA.16816.F32.BF16 R20, R12, R16, R20 ;  /* 0x000000100c14723c */ /* 0x010fde0000041814 */
[----:B------:R-:W-:-:S08]  /*44770*/  NOP ;  /* 0x0000000000007918 */ /* 0x000fd00000000000 */
[----:B------:R0:W-:Y:S04]  /*44780*/  STL.64 [R1+0x370], R20 ;  /* 0x0003701401007387 */ /* 0x0001e80000100a00 */
[----:B------:R1:W-:Y:S04]  /*44790*/  STL.64 [R1+0x378], R22 ;  /* 0x0003781601007387 */ /* 0x0003e80000100a00 */
[----:B0-----:R-:W2:Y:S04]  /*447a0*/  LDL.LU.64 R20, [R1+0xc10] ;  /* 0x000c100001147983 */ /* 0x001ea80000300a00 */
[----:B-1----:R-:W2:Y:S04]  /*447b0*/  LDL.LU.64 R22, [R1+0xc18] ;  /* 0x000c180001167983 */ /* 0x002ea80000300a00 */
[----:B---3--:R-:W-:Y:S04]  /*447c0*/  STL.64 [R1+0x56d8], R18 ;  /* 0x0056d81201007387 */ /* 0x008fe80000100a00 */
[----:B------:R0:W-:Y:S04]  /*447d0*/  STL.64 [R1+0x56d0], R16 ;  /* 0x0056d01001007387 */ /* 0x0001e80000100a00 */
[----:B0-----:R-:W3:Y:S04]  /*447e0*/  LDL.LU.64 R16, [R1+0x970] ;  /* 0x0009700001107983 */ /* 0x001ee80000300a00 */
[----:B------:R-:W3:Y:S02]  /*447f0*/  LDL.LU.64 R18, [R1+0x978] ;  /* 0x0009780001127983 */ /* 0x000ee40000300a00 */
[----:B---3--:R-:W-:Y:S07]  /*44800*/  HMMA.16816.F32.BF16 R16, R12, R8, R16 ;  /* 0x000000080c10723c */ /* 0x008fee0000041810 */
[----:B------:R-:W-:-:S02]  /*44810*/  IMAD.MOV.U32 R12, RZ, RZ, R10 ;  /* 0x000000ffff0c7224 */ /* 0x000fc400078e000a */
[----:B------:R-:W-:-:S14]  /*44820*/  IMAD.MOV.U32 R13, RZ, RZ, R3 ;  /* 0x000000ffff0d7224 */ /* 0x000fdc00078e0003 */
[----:B------:R-:W-:Y:S04]  /*44830*/  STL.64 [R1+0x190], R16 ;  /* 0x0001901001007387 */ /* 0x000fe80000100a00 */
[----:B------:R-:W-:Y:S04]  /*44840*/  STL.64 [R1+0x198], R18 ;  /* 0x0001981201007387 */ /* 0x000fe80000100a00 */
[----:B------:R0:W-:Y:S04]  /*44850*/  STL.64 [R1+0x5740], R12 ;  /* 0x0057400c01007387 */ /* 0x0001e80000100a00 */
[----:B0-----:R-:W3:Y:S04]  /*44860*/  LDL.LU.64 R12, [R1+0xbe0] ;  /* 0x000be000010c7983 */ /* 0x001ee80000300a00 */
[----:B------:R-:W3:Y:S04]  /*44870*/  LDL.LU.64 R14, [R1+0xbe8] ;  /* 0x000be800010e7983 */ /* 0x000ee80000300a00 */
[----:B------:R-:W4:Y:S01]  /*44880*/  LDL.LU.64 R16, [R1+0xa0] ;  /* 0x0000a00001107983 */ /* 0x000f220000300a00 */
[C---:B--2---:R-:W-:Y:S03]  /*44890*/  HMMA.16816.F32.BF16 R20, R4.reuse, R24, R20 ;  /* 0x000000180414723c */ /* 0x044fe60000041814 */
[----:B----4-:R0:W-:Y:S04]  /*448a0*/  STL.64 [R1+0x5728], R16 ;  /* 0x0057281001007387 */ /* 0x0101e80000100a00 */
[----:B0-----:R-:W2:Y:S04]  /*448b0*/  LDL.LU.64 R16, [R1+0xb90] ;  /* 0x000b900001107983 */ /* 0x001ea80000300a00 */
[----:B------:R-:W4:Y:S04]  /*448c0*/  LDL.LU.64 R18, [R1+0xb98] ;  /* 0x000b980001127983 */ /* 0x000f280000300a00 */
[----:B----4-:R-:W-:Y:S04]  /*448d0*/  STL.64 [R1+0x5738], R18 ;  /* 0x0057381201007387 */ /* 0x010fe80000100a00 */
[----:B--2---:R0:W-:Y:S04]  /*448e0*/  STL.64 [R1+0x5730], R16 ;  /* 0x0057301001007387 */ /* 0x0041e80000100a00 */
[----:B0-----:R-:W2:Y:S04]  /*448f0*/  LDL.LU.64 R16, [R1+0xbb0] ;  /* 0x000bb00001107983 */ /* 0x001ea80000300a00 */
[----:B------:R-:W2:Y:S04]  /*44900*/  LDL.LU.64 R18, [R1+0xbb8] ;  /* 0x000bb80001127983 */ /* 0x000ea80000300a00 */
[----:B------:R0:W-:Y:S04]  /*44910*/  STL.64 [R1+0x56e0], R8 ;  /* 0x0056e00801007387 */ /* 0x0001e80000100a00 */
[----:B0-----:R-:W4:Y:S04]  /*44920*/  LDL.LU.64 R8, [R1+0xc0] ;  /* 0x0000c00001087983 */ /* 0x001f280000300a00 */
[----:B------:R-:W-:Y:S04]  /*44930*/  STL.64 [R1+0x150], R20 ;  /* 0x0001501401007387 */ /* 0x000fe80000100a00 */
[----:B------:R0:W-:Y:S04]  /*44940*/  STL.64 [R1+0x158], R22 ;  /* 0x0001581601007387 */ /* 0x0001e80000100a00 */
[----:B0-----:R-:W2:Y:S04]  /*44950*/  LDL.LU R23, [R1+0x5750] ;  /* 0x0057500001177983 */ /* 0x001ea80000300800 */
[----:B------:R-:W3:Y:S02]  /*44960*/  LDL.LU.64 R20, [R1+0x5748] ;  /* 0x0057480001147983 */ /* 0x000ee40000300a00 */
[----:B---3--:R-:W-:-:S15]  /*44970*/  HMMA.16816.F32.BF16 R12, R4, R20, R12 ;  /* 0x00000014040c723c */ /* 0x008fde000004180c */
[----:B------:R-:W-:-:S08]  /*44980*/  NOP ;  /* 0x0000000000007918 */ /* 0x000fd00000000000 */
[----:B------:R0:W-:Y:S04]  /*44990*/  STL.64 [R1+0x6c0], R12 ;  /* 0x0006c00c01007387 */ /* 0x0001e80000100a00 */
[----:B------:R-:W-:Y:S04]  /*449a0*/  STL.64 [R1+0x6c8], R14 ;  /* 0x0006c80e01007387 */ /* 0x000fe80000100a00 */
[----:B0-----:R-:W3:Y:S04]  /*449b0*/  LDL.LU.64 R12, [R1+0x5740] ;  /* 0x00574000010c7983 */ /* 0x001ee80000300a00 */
[----:B--2---:R-:W-:Y:S04]  /*449c0*/  STL [R1+0x56f8], R23 ;  /* 0x0056f81701007387 */ /* 0x004fe80000100800 */
[----:B------:R0:W-:Y:S04]  /*449d0*/  STL.64 [R1+0x56f0], R20 ;  /* 0x0056f01401007387 */ /* 0x0001e80000100a00 */
[----:B0-----:R-:W4:Y:S04]  /*449e0*/  LDL.LU.64 R20, [R1+0xb50] ;  /* 0x000b500001147983 */ /* 0x001f280000300a00 */
[----:B------:R-:W4:Y:S01]  /*449f0*/  LDL.LU.64 R22, [R1+0xb58] ;  /* 0x000b580001167983 */ /* 0x000f220000300a00 */
[----:B---3--:R-:W-:Y:S03]  /*44a00*/  HMMA.16816.F32.BF16 R12, R4, R12, R16 ;  /* 0x0000000c040c723c */ /* 0x008fe60000041810 */
[----:B------:R-:W2:Y:S04]  /*44a10*/  LDL.LU.64 R18, [R1+0x5738] ;  /* 0x0057380001127983 */ /* 0x000ea80000300a00 */
[----:B------:R-:W2:-:S15]  /*44a20*/  LDL.LU.64 R16, [R1+0x5730] ;  /* 0x0057300001107983 */ /* 0x000e9e0000300a00 */
[----:B------:R-:W-:-:S01]  /*44a30*/  NOP ;  /* 0x0000000000007918 */ /* 0x000fc20000000000 */
[----:B------:R-:W-:Y:S04]  /*44a40*/  STL.64 [R1+0x6f0], R12 ;  /* 0x0006f00c01007387 */ /* 0x000fe80000100a00 */
[----:B------:R-:W-:Y:S04]  /*44a50*/  STL.64 [R1+0x6f8], R14 ;  /* 0x0006f80e01007387 */ /* 0x000fe80000100a00 */
[----:B------:R-:W0:Y:S04]  /*44a60*/  LDSM.16.MT88.4 R12, [R29+UR4+0x2000] ;  /* 0x002000041d0c783b */ /* 0x000e280008004200 */
[----:B------:R-:W-:Y:S01]  /*44a70*/  STL [R1+0x565c], R29 ;  /* 0x00565c1d01007387 */ /* 0x000fe20000100800 */
[----:B----4-:R-:W-:Y:S03]  /*44a80*/  HMMA.16816.F32.BF16 R20, R4, R8, R20 ;  /* 0x000000080414723c */ /* 0x010fe60000041814 */
[----:B0-----:R-:W-:Y:S04]  /*44a90*/  STL.64 [R1+0x5538], R14 ;  /* 0x0055380e01007387 */ /* 0x001fe80000100a00 */
[----:B------:R0:W-:Y:S02]  /*44aa0*/  STL.64 [R1+0x5530], R12 ;  /* 0x0055300c01007387 */ /* 0x0001e40000100a00 */
[----:B0-----:R-:W-:-:S02]  /*44ab0*/  IMAD.MOV.U32 R12, RZ, RZ, R2 ;  /* 0x000000ffff0c7224 */ /* 0x001fc400078e0002 */
[----:B------:R-:W-:-:S07]  /*44ac0*/  IMAD.MOV.U32 R13, RZ, RZ, R0 ;  /* 0x000000ffff0d7224 */ /* 0x000fce00078e0000 */
[----:B--2---:R-:W-:-:S15]  /*44ad0*/  HMMA.16816.F32.BF16 R16, R4, R12, R16 ;  /* 0x0000000c0410723c */ /* 0x004fde0000041810 */
[----:B------:R-:W-:-:S08]  /*44ae0*/  NOP ;  /* 0x0000000000007918 */ /* 0x000fd00000000000 */
[----:B------:R0:W-:Y:S04]  /*44af0*/  STL.64 [R1+0x700], R16 ;  /* 0x0007001001007387 */ /* 0x0001e80000100a00 */
[----:B------:R-:W-:Y:S04]  /*44b00*/  STL.64 [R1+0x708], R18 ;  /* 0x0007081201007387 */ /* 0x000fe80000100a00 */
[----:B0-----:R-:W2:Y:S04]  /*44b10*/  LDL.LU.64 R16, [R1+0x5728] ;  /* 0x0057280001107983 */ /* 0x001ea80000300a00 */
[----:B------:R-:W-:Y:S04]  /*44b20*/  STL [R1+0x5664], R12 ;  /* 0x0056640c01007387 */ /* 0x000fe80000100800 */
[----:B------:R-:W-:Y:S04]  /*44b30*/  STL [R1+0x5660], R13 ;  /* 0x0056600d01007387 */ /* 0x000fe80000100800 */
[----:B------:R0:W-:Y:S04]  /*44b40*/  STL.64 [R1+0x710], R20 ;  /* 0x0007101401007387 */ /* 0x0001e80000100a00 */
[----:B------:R-:W-:Y:S04]  /*44b50*/  STL.64 [R1+0x718], R22 ;  /* 0x0007181601007387 */ /* 0x000fe80000100a00 */
[----:B0-----:R-:W3:Y:S01]  /*44b60*/  LDL.LU.64 R20, [R1+0x70] ;  /* 0x0000700001147983 */ /* 0x001ee20000300a00 */
[----:B------:R-:W-:-:S02]  /*44b70*/  IMAD.MOV.U32 R26, RZ, RZ, R8 ;  /* 0x000000ffff1a7224 */ /* 0x000fc400078e0008 */
[----:B------:R-:W-:Y:S01]  /*44b80*/  IMAD.MOV.U32 R15, RZ, RZ, R9 ;  /* 0x000000ffff0f7224 */ /* 0x000fe200078e0009 */
[----:B---3--:R0:W-:Y:S04]  /*44b90*/  STL.64 [R1+0x5720], R20 ;  /* 0x0057201401007387 */ /* 0x0081e80000100a00 */
[----:B0-----:R-:W3:Y:S04]  /*44ba0*/  LDL.LU.64 R20, [R1+0xac0] ;  /* 0x000ac00001147983 */ /* 0x001ee80000300a00 */
[----:B------:R-:W3:Y:S04]  /*44bb0*/  LDL.LU.64 R22, [R1+0xac8] ;  /* 0x000ac80001167983 */ /* 0x000ee80000300a00 */
[----:B------:R-:W4:Y:S04]  /*44bc0*/  LDL.LU.64 R8, [R1+0x60] ;  /* 0x0000600001087983 */ /* 0x000f280000300a00 */
[----:B----4-:R0:W-:Y:S04]  /*44bd0*/  STL.64 [R1+0x5718], R8 ;  /* 0x0057180801007387 */ /* 0x0101e80000100a00 */
[----:B0-----:R-:W4:Y:S04]  /*44be0*/  LDL.LU.64 R8, [R1+0xb0] ;  /* 0x0000b00001087983 */ /* 0x001f280000300a00 */
[----:B------:R0:W-:Y:S04]  /*44bf0*/  STL [R1+0x566c], R15 ;  /* 0x00566c0f01007387 */ /* 0x0001e80000100800 */
[----:B------:R-:W3:Y:S04]  /*44c00*/  LDL.LU.64 R12, [R1+0xb00] ;  /* 0x000b0000010c7983 */ /* 0x000ee80000300a00 */
[----:B0-----:R-:W3:Y:S04]  /*44c10*/  LDL.LU.64 R14, [R1+0xb08] ;  /* 0x000b0800010e7983 */ /* 0x001ee80000300a00 */
[----:B------:R-:W-:Y:S01]  /*44c20*/  STL [R1+0x5668], R26 ;  /* 0x0056681a01007387 */ /* 0x000fe20000100800 */
[----:B--2---:R-:W-:-:S02]  /*44c30*/  IMAD.MOV.U32 R28, RZ, RZ, R16 ;  /* 0x000000ffff1c7224 */ /* 0x004fc400078e0010 */
[----:B------:R-:W-:Y:S02]  /*44c40*/  IMAD.MOV.U32 R0, RZ, RZ, R17 ;  /* 0x000000ffff007224 */ /* 0x000fe400078e0011 */
[----:B----4-:R-:W-:Y:S02]  /*44c50*/  IMAD.MOV.U32 R2, RZ, RZ, R8 ;  /* 0x000000ffff027224 */ /* 0x010fe400078e0008 */
[----:B------:R-:W-:Y:S01]  /*44c60*/  IMAD.MOV.U32 R27, RZ, RZ, R9 ;  /* 0x000000ffff1b7224 */ /* 0x000fe200078e0009 */
[C---:B---3--:R-:W-:Y:S06]  /*44c70*/  HMMA.16816.F32.BF16 R12, R4.reuse, R8, R12 ;  /* 0x00000008040c723c */ /* 0x048fec000004180c */
[----:B------:R-:W-:-:S15]  /*44c80*/  HMMA.16816.F32.BF16 R8, R4, R16, R20 ;  /* 0x000000100408723c */ /* 0x000fde0000041814 */
[----:B------:R-:W-:-:S02]  /*44c90*/  NOP ;  /* 0x0000000000007918 */ /* 0x000fc40000000000 */
[----:B------:R0:W-:Y:S04]  /*44ca0*/  STL.64 [R1+0x720], R12 ;  /* 0x0007200c01007387 */ /* 0x0001e80000100a00 */
[----:B------:R1:W-:Y:S04]  /*44cb0*/  STL.64 [R1+0x728], R14 ;  /* 0x0007280e01007387 */ /* 0x0003e80000100a00 */
[----:B0-----:R-:W2:Y:S04]  /*44cc0*/  LDL.LU.64 R12, [R1+0xa70] ;  /* 0x000a7000010c7983 */ /* 0x001ea80000300a00 */
[----:B-1----:R-:W2:Y:S04]  /*44cd0*/  LDL.LU.64 R14, [R1+0xa78] ;  /* 0x000a7800010e7983 */ /* 0x002ea80000300a00 */
[----:B------:R-:W-:Y:S04]  /*44ce0*/  STL [R1+0x5674], R27 ;  /* 0x0056741b01007387 */ /* 0x000fe80000100800 */
[----:B------:R-:W-:Y:S04]  /*44cf0*/  STL [R1+0x5670], R2 ;  /* 0x0056700201007387 */ /* 0x000fe80000100800 */
[----:B------:R0:W-:Y:S04]  /*44d00*/  STL.64 [R1+0x730], R8 ;  /* 0x0007300801007387 */ /* 0x0001e80000100a00 */
[----:B------:R1:W-:Y:S04]  /*44d10*/  STL.64 [R1+0x738], R10 ;  /* 0x0007380a01007387 */ /* 0x0003e80000100a00 */
[----:B------:R-:W3:Y:S04]  /*44d20*/  LDL.LU.64 R20, [R1+0xa30] ;  /* 0x000a300001147983 */ /* 0x000ee80000300a00 */
[----:B------:R-:W3:Y:S04]  /*44d30*/  LDL.LU.64 R22, [R1+0xa38] ;  /* 0x000a380001167983 */ /* 0x000ee80000300a00 */
[----:B0-----:R-:W4:Y:S04]  /*44d40*/  LDL.LU.64 R8, [R1+0x9e0] ;  /* 0x0009e00001087983 */ /* 0x001f280000300a00 */
[----:B-1----:R-:W4:Y:S04]  /*44d50*/  LDL.LU.64 R10, [R1+0x9e8] ;  /* 0x0009e800010a7983 */ /* 0x002f280000300a00 */
[----:B------:R-:W2:Y:S04]  /*44d60*/  LDL.LU.64 R16, [R1+0x30] ;  /* 0x0000300001107983 */ /* 0x000ea80000300a00 */
[----:B--2---:R0:W-:Y:S04]  /*44d70*/  STL.64 [R1+0x56e8], R16 ;  /* 0x0056e81001007387 */ /* 0x0041e80000100a00 */
[----:B0-----:R-:W2:Y:S04]  /*44d80*/  LDL.LU.64 R16, [R1+0x40] ;  /* 0x0000400001107983 */ /* 0x001ea80000300a00 */
[----:B--2---:R0:W-:Y:S04]  /*44d90*/  STL.64 [R1+0x5700], R16 ;  /* 0x0057001001007387 */ /* 0x0041e80000100a00 */
[----:B0-----:R-:W2:Y:S04]  /*44da0*/  LDL.LU.64 R16, [R1+0x90] ;  /* 0x0000900001107983 */ /* 0x001ea80000300a00 */
[----:B------:R-:W-:Y:S04]  /*44db0*/  STL [R1+0x567c], R0 ;  /* 0x00567c0001007387 */ /* 0x000fe80000100800 */
[----:B------:R-:W-:Y:S01]  /*44dc0*/  STL [R1+0x5678], R28 ;  /* 0x0056781c01007387 */ /* 0x000fe20000100800 */
[----:B--2---:R-:W-:Y:S06]  /*44dd0*/  HMMA.16816.F32.BF16 R12, R4, R16, R12 ;  /* 0x00000010040c723c */ /* 0x004fec000004180c */
[----:B------:R-:W-:-:S15]  /*44de0*/  IMAD.MOV.U32 R29, RZ, RZ, R17 ;  /* 0x000000ffff1d7224 */ /* 0x000fde00078e0011 */
[----:B------:R-:W-:-:S02]  /*44df0*/  NOP ;  /* 0x0000000000007918 */ /* 0x000fc40000000000 */
[----:B------:R0:W-:Y:S04]  /*44e00*/  STL.64 [R1+0x740], R12 ;  /* 0x0007400c01007387 */ /* 0x0001e80000100a00 */
[----:B------:R-:W-:Y:S01]  /*44e10*/  STL.64 [R1+0x748], R14 ;  /* 0x0007480e01007387 */ /* 0x000fe20000100a00 */
[----:B0-----:R-:W-:-:S03]  /*44e20*/  IMAD.MOV.U32 R13, RZ, RZ, R16 ;  /* 0x000000ffff0d7224 */ /* 0x001fc600078e0010 */
[----:B------:R-:W2:Y:S04]  /*44e30*/  LDL.LU.64 R16, [R1+0x810] ;  /* 0x0008100001107983 */ /* 0x000ea80000300a00 */
[----:B------:R-:W3:Y:S04]  /*44e40*/  LDL.LU.64 R18, [R1+0x818] ;  /* 0x0008180001127983 */ /* 0x000ee80000300a00 */
[----:B---3--:R-:W-:Y:S04]  /*44e50*/  STL.64 [R1+0x5710], R18 ;  /* 0x0057101201007387 */ /* 0x008fe80000100a00 */
[----:B--2---:R0:W-:Y:S04]  /*44e60*/  STL.64 [R1+0x5708], R16 ;  /* 0x0057081001007387 */ /* 0x0041e80000100a00 */
[----:B0-----:R-:W2:Y:S04]  /*44e70*/  LDL.LU.64 R16, [R1+0x980] ;  /* 0x0009800001107983 */ /* 0x001ea80000300a00 */
[----:B------:R-:W2:Y:S04]  /*44e80*/  LDL.LU.64 R18, [R1+0x988] ;  /* 0x0009880001127983 */ /* 0x000ea80000300a00 */
[----:B------:R-:W-:Y:S04]  /*44e90*/  STL [R1+0x5684], R29 ;  /* 0x0056841d01007387 */ /* 0x000fe80000100800 */
[----:B------:R0:W-:Y:S04]  /*44ea0*/  STL [R1+0x5680], R13 ;  /* 0x0056800d01007387 */ /* 0x0001e80000100800 */
[----:B0-----:R-:W3:Y:S02]  /*44eb0*/  LDL.LU.64 R12, [R1+0x80] ;  /* 0x00008000010c7983 */ /* 0x001ee40000300a00 */
[----:B---3--:R-:W-:-:S15]  /*44ec0*/  HMMA.16816.F32.BF16 R20, R4, R12, R20 ;  /* 0x0000000c0414723c */ /* 0x008fde0000041814 */
[----:B------:R-:W-:-:S08]  /*44ed0*/  NOP ;  /* 0x0000000000007918 */ /* 0x000fd00000000000 */
[----:B------:R0:W-:Y:S04]  /*44ee0*/  STL.64 [R1+0x750], R20 ;  /* 0x0007501401007387 */ /* 0x0001e80000100a00 */
[----:B------:R-:W-:Y:S04]  /*44ef0*/  STL.64 [R1+0x758], R22 ;  /* 0x0007581601007387 */ /* 0x000fe80000100a00 */
[----:B0-----:R-:W4:Y:S02]  /*44f00*/  LDL.LU.64 R20, [R1+0x5720] ;  /* 0x0057200001147983 */ /* 0x001f240000300a00 */
[----:B----4-:R-:W-:-:S15]  /*44f10*/  HMMA.16816.F32.BF16 R8, R4, R20, R8 ;  /* 0x000000140408723c */ /* 0x010fde0000041808 */
[----:B------:R-:W-:-:S08]  /*44f20*/  NOP ;  /* 0x0000000000007918 */ /* 0x000fd00000000000 */
[----:B------:R0:W-:Y:S04]  /*44f30*/  STL.64 [R1+0x760], R8 ;  /* 0x0007600801007387 */ /* 0x0001e80000100a00 */
[----:B------:R-:W-:Y:S04]  /*44f40*/  STL.64 [R1+0x768], R10 ;  /* 0x0007680a01007387 */ /* 0x000fe80000100a00 */
[----:B0-----:R-:W2:Y:S01]  /*44f50*/  LDL.LU.64 R8, [R1+0x5718] ;  /* 0x0057180001087983 */ /* 0x001ea20000300a00 */
[----:B------:R-:W-:Y:S02]  /*44f60*/  IMAD.MOV.U32 R2, RZ, RZ, R20 ;  /* 0x000000ffff027224 */ /* 0x000fe400078e0014 */
[----:B------:R-:W-:-:S02]  /*44f70*/  IMAD.MOV.U32 R15, RZ, RZ, R21 ;  /* 0x000000ffff0f7224 */ /* 0x000fc400078e0015 */
[----:B------:R-:W3:Y:S04]  /*44f80*/  LDL.LU.64 R20, [R1+0x7f0] ;  /* 0x0007f00001147983 */ /* 0x000ee80000300a00 */
[----:B------:R-:W3:Y:S01]  /*44f90*/  LDL.LU.64 R22, [R1+0x7f8] ;  /* 0x0007f80001167983 */ /* 0x000ee20000300a00 */
[----:B------:R-:W-:Y:S01]  /*44fa0*/  IMAD.MOV.U32 R26, RZ, RZ, R12 ;  /* 0x000000ffff1a7224 */ /* 0x000fe200078e000c */
[----:B--2---:R-:W-:Y:S06]  /*44fb0*/  HMMA.16816.F32.BF16 R16, R4, R8, R16 ;  /* 0x000000080410723c */ /* 0x004fec0000041810 */
[----:B------:R-:W-:-:S02]  /*44fc0*/  IMAD.MOV.U32 R27, RZ, RZ, R9 ;  /* 0x000000ffff1b7224 */ /* 0x000fc400078e0009 */
[----:B------:R-:W-:-:S15]  /*44fd0*/  IMAD.MOV.U32 R28, RZ, RZ, R8 ;  /* 0x000000ffff1c7224 */ /* 0x000fde00078e0008 */
[----:B------:R-:W-:Y:S04]  /*44fe0*/  STL.64 [R1+0x770], R16 ;  /* 0x0007701001007387 */ /* 0x000fe80000100a00 */
[----:B------:R0:W-:Y:S04]  /*44ff0*/  STL.64 [R1+0x778], R18 ;  /* 0x0007781201007387 */ /* 0x0001e80000100a00 */
[----:B0-----:R-:W2:Y:S04]  /*45000*/  LDL.LU.64 R18, [R1+0x5710] ;  /* 0x0057100001127983 */ /* 0x001ea80000300a00 */
[----:B------:R-:W2:Y:S04]  /*45010*/  LDL.LU.64 R16, [R1+0x5708] ;  /* 0x0057080001107983 */ /* 0x000ea80000300a00 */
[----:B------:R-:W4:Y:S04]  /*45020*/  LDL.LU.64 R8, [R1+0x7a0] ;  /* 0x0007a00001087983 */ /* 0x000f280000300a00 */
[----:B------:R-:W4:Y:S04]  /*45030*/  LDL.LU.64 R10, [R1+0x7a8] ;  /* 0x0007a800010a7983 */ /* 0x000f280000300a00 */
[----:B------:R-:W-:Y:S04]  /*45040*/  STL.64 [R1+0x56b8], R26 ;  /* 0x0056b81a01007387 */ /* 0x000fe80000100a00 */
[----:B------:R0:W-:Y:S04]  /*45050*/  STL.64 [R1+0x56b0], R24 ;  /* 0x0056b01801007387 */ /* 0x0001e80000100a00 */
[----:B0-----:R-:W2:Y:S02]  /*45060*/  LDL.LU.64 R24, [R1+0x50] ;  /* 0x0000500001187983 */ /* 0x001ea40000300a00 */
[----:B--2---:R-:W-:-:S15]  /*45070*/  HMMA.16816.F32.BF16 R16, R4, R24, R16 ;  /* 0x000000180410723c */ /* 0x004fde0000041810 */
[----:B------:R-:W-:-:S08]  /*45080*/  NOP ;  /* 0x0000000000007918 */ /* 0x000fd00000000000 */
[----:B------:R0:W-:Y:S04]  /*45090*/  STL.64 [R1+0x780], R16 ;  /* 0x0007801001007387 */ /* 0x0001e80000100a00 */
[----:B------:R-:W-:Y:S04]  /*450a0*/  STL.64 [R1+0x788], R18 ;  /* 0x0007881201007387 */ /* 0x000fe80000100a00 */
[----:B0-----:R-:W3:Y:S01]  /*450b0*/  LDL.LU.64 R16, [R1+0x5700] ;  /* 0x0057000001107983 */ /* 0x001ee20000300a00 */
[----:B------:R-:W-:Y:S02]  /*450c0*/  IMAD.MOV.U32 R12, RZ, RZ, R13 ;  /* 0x000000ffff0c7224 */ /* 0x000fe400078e000d */
[----:B------:R-:W-:Y:S01]  /*450d0*/  IMAD.MOV.U32 R13, RZ, RZ, R24 ;  /* 0x000000ffff0d7224 */ /* 0x000fe200078e0018 */
[----:B------:R-:W-:Y:S01]  /*450e0*/  STL [R1+0x56c8], R15 ;  /* 0x0056c80f01007387 */ /* 0x000fe20000100800 */
[----:B------:R-:W-:-:S03]  /*450f0*/  IMAD.MOV.U32 R0, RZ, RZ, R25 ;  /* 0x000000ffff007224 */ /* 0x000fc600078e0019 */
[----:B------:R0:W-:Y:S04]  /*45100*/  STL.64 [R1+0x56c0], R12 ;  /* 0x0056c00c01007387 */ /* 0x0001e80000100a00 */
[----:B0-----:R-:W2:Y:S04]  /*45110*/  LDL.LU.64 R12, [R1+0x7c0] ;  /* 0x0007c000010c7983 */ /* 0x001ea80000300a00 */
[----:B------:R-:W2:Y:S04]  /*45120*/  LDL.LU.64 R14, [R1+0x7c8] ;  /* 0x0007c800010e7983 */ /* 0x000ea80000300a00 */
[----:B------:R-:W2:Y:S04]  /*45130*/  LDL.LU.64 R24, [R1+0x7b0] ;  /* 0x0007b00001187983 */ /* 0x000ea80000300a00 */
[----:B------:R-:W2:Y:S01]  /*45140*/  LDL.LU.64 R26, [R1+0x7b8] ;  /* 0x0007b800011a7983 */ /* 0x000ea20000300a00 */
[----:B---3--:R-:W-:Y:S06]  /*45150*/  HMMA.16816.F32.BF16 R20, R4, R16, R20 ;  /* 0x000000100414723c */ /* 0x008fec0000041814 */
[----:B------:R-:W-:-:S15]  /*45160*/  IMAD.MOV.U32 R29, RZ, RZ, R17 ;  /* 0x000000ffff1d7224 */ /* 0x000fde00078e0011 */
[----:B------:R-:W-:-:S02]  /*45170*/  NOP ;  /* 0x0000000000007918 */ /* 0x000fc40000000000 */
[----:B------:R-:W-:Y:S04]  /*45180*/  STL.64 [R1+0x790], R20 ;  /* 0x0007901401007387 */ /* 0x000fe80000100a00 */
[----:B------:R0:W-:Y:S04]  /*45190*/  STL.64 [R1+0x798], R22 ;  /* 0x0007981601007387 */ /* 0x0001e80000100a00 */
[----:B0-----:R-:W3:Y:S04]  /*451a0*/  LDL.LU R23, [R1+0x56f8] ;  /* 0x0056f80001177983 */ /* 0x001ee80000300800 */
[----:B------:R-:W2:Y:S01]  /*451b0*/  LDL.LU.64 R20, [R1+0x56f0] ;  /* 0x0056f00001147983 */ /* 0x000ea20000300a00 */
[----:B------:R-:W-:-:S03]  /*451c0*/  IMAD.MOV.U32 R22, RZ, RZ, R16 ;  /* 0x000000ffff167224 */ /* 0x000fc600078e0010 */
[----:B------:R-:W4:Y:S02]  /*451d0*/  LDL.LU.64 R16, [R1+0x56e8] ;  /* 0x0056e80001107983 */ /* 0x000f240000300a00 */
[----:B----4-:R-:W-:Y:S02]  /*451e0*/  HMMA.16816.F32.BF16 R8, R4, R16, R8 ;  /* 0x000000100408723c */ /* 0x010fe40000041808 */
[----:B---3--:R-:W-:Y:S04]  /*451f0*/  STL.64 [R1+0x5698], R22 ;  /* 0x0056981601007387 */ /* 0x008fe80000100a00 */
[----:B--2---:R0:W-:Y:S01]  /*45200*/  STL.64 [R1+0x5690], R20 ;  /* 0x0056901401007387 */ /* 0x0041e20000100a00 */
[----:B------:R-:W-:-:S03]  /*45210*/  IMAD.MOV.U32 R3, RZ, RZ, R17 ;  /* 0x000000ffff037224 */ /* 0x000fc600078e0011 */
[----:B0-----:R-:W2:Y:S04]  /*45220*/  LDL.LU.64 R20, [R1+0xb20] ;  /* 0x000b200001147983 */ /* 0x001ea80000300a00 */
[----:B------:R-:W2:Y:S09]  /*45230*/  LDL.LU.64 R22, [R1+0xb28] ;  /* 0x000b280001167983 */ /* 0x000eb20000300a00 */
[----:B------:R0:W-:Y:S04]  /*45240*/  STL.64 [R1+0x7a0], R8 ;  /* 0x0007a00801007387 */ /* 0x0001e80000100a00 */
[----:B------:R1:W-:Y:S04]  /*45250*/  STL.64 [R1+0x7a8], R10 ;  /* 0x0007a80a01007387 */ /* 0x0003e80000100a00 */
[----:B0-----:R-:W3:Y:S01]  /*45260*/  LDL.LU.64 R8, [R1+0x56e0] ;  /* 0x0056e00001087983 */ /* 0x001ee20000300a00 */
[----:B-1----:R-:W-:-:S03]  /*45270*/  IMAD.MOV.U32 R10, RZ, RZ, R16 ;  /* 0x000000ffff0a7224 */ /* 0x002fc600078e0010 */
[----:B------:R-:W4:Y:S04]  /*45280*/  LDL.LU.64 R18, [R1+0x56d8] ;  /* 0x0056d80001127983 */ /* 0x000f280000300a00 */
[----:B------:R-:W2:Y:S02]  /*45290*/  LDL.LU.64 R16, [R1+0x56d0] ;  /* 0x0056d00001107983 */ /* 0x000ea40000300a00 */
[C---:B--2---:R-:W-:Y:S06]  /*452a0*/  HMMA.16816.F32.BF16 R12, R4.reuse, R16, R12 ;  /* 0x00000010040c723c */ /* 0x044fec000004180c */
[----:B---3--:R-:W-:-:S15]  /*452b0*/  HMMA.16816.F32.BF16 R4, R4, R8, R24 ;  /* 0x000000080404723c */ /* 0x008fde0000041818 */
[----:B------:R-:W-:-:S02]  /*452c0*/  NOP ;  /* 0x0000000000007918 */ /* 0x000fc40000000000 */
[----:B------:R-:W-:Y:S04]  /*452d0*/  STL.64 [R1+0x7c0], R12 ;  /* 0x0007c00c01007387 */ /* 0x000fe80000100a00 */
[----:B------:R0:W-:Y:S04]  /*452e0*/  STL.64 [R1+0x7c8], R14 ;  /* 0x0007c80e01007387 */ /* 0x0001e80000100a00 */
[----:B0-----:R-:W2:Y:S04]  /*452f0*/  LDL.LU R15, [R1+0x56c8] ;  /* 0x0056c800010f7983 */ /* 0x001ea80000300800 */
[----:B------:R-:W3:Y:S04]  /*45300*/  LDL.LU.64 R12, [R1+0x56c0] ;  /* 0x0056c000010c7983 */ /* 0x000ee80000300a00 */
[----:B----4-:R-:W-:Y:S04]  /*45310*/  STL.64 [R1+0x5550], R18 ;  /* 0x0055501201007387 */ /* 0x010fe80000100a00 */
[----:B------:R0:W-:Y:S02]  /*45320*/  STL.64 [R1+0x5548], R16 ;  /* 0x0055481001007387 */ /* 0x0001e40000100a00 */
[----:B0-----:R-:W-:-:S02]  /*45330*/  IMAD.MOV.U32 R16, RZ, RZ, R10 ;  /* 0x000000ffff107224 */ /* 0x001fc400078e000a */
[----:B------:R-:W-:-:S05]  /*45340*/  IMAD.MOV.U32 R17, RZ, RZ, R3 ;  /* 0x000000ffff117224 */ /* 0x000fca00078e0003 */
[----:B------:R0:W-:Y:S01]  /*45350*/  STL.64 [R1+0x5568], R16 ;  /* 0x0055681001007387 */ /* 0x0001e20000100a00 */
[----:B------:R-:W-:Y:S02]  /*45360*/  IMAD.MOV.U32 R14, RZ, RZ, R8 ;  /* 0x000000ffff0e7224 */ /* 0x000fe400078e0008 */
[----:B------:R-:W-:Y:S01]  /*45370*/  IMAD.MOV.U32 R3, RZ, RZ, R9 ;  /* 0x000000ffff037224 */ /* 0x000fe200078e0009 */
[----:B0-----:R-:W4:Y:S04]  /*45380*/  LDL.LU.64 R16, [R1+0xab0] ;  /* 0x000ab00001107983 */ /* 0x001f280000300a00 */
[----:B------:R-:W4:Y:S04]  /*45390*/  LDL.LU.64 R18, [R1+0xab8] ;  /* 0x000ab80001127983 */ /* 0x000f280000300a00 */
[----:B------:R-:W2:Y:S04]  /*453a0*/  LDL.LU.64 R26, [R1+0x56b8] ;  /* 0x0056b800011a7983 */ /* 0x000ea80000300a00 */
[----:B------:R-:W3:Y:S04]  /*453b0*/  LDL.LU.64 R24, [R1+0x56b0] ;  /* 0x0056b00001187983 */ /* 0x000ee80000300a00 */
[----:B------:R0:W-:Y:S04]  /*453c0*/  STL.64 [R1+0x7b0], R4 ;  /* 0x0007b00401007387 */ /* 0x0001e80000100a00 */
[----:B------:R-:W-:Y:S04]  /*453d0*/  STL.64 [R1+0x7b8], R6 ;  /* 0x0007b80601007387 */ /* 0x000fe80000100a00 */
[----:B------:R-:W3:Y:S04]  /*453e0*/  LDL.LU.64 R10, [R1+0x56a8] ;  /* 0x0056a800010a7983 */ /* 0x000ee80000300a00 */
[----:B------:R-:W3:Y:S04]  /*453f0*/  LDL.LU.64 R8, [R1+0x56a0] ;  /* 0x0056a00001087983 */ /* 0x000ee80000300a00 */
[----:B0-----:R-:W2:Y:S04]  /*45400*/  LDL.LU R4, [R1] ;  /* 0x0000000001047983 */ /* 0x001ea80000300800 */
[----:B------:R-:W2:Y:S01]  /*45410*/  LDL.LU R5, [R1+0x4] ;  /* 0x0000040001057983 */ /* 0x000ea20000300800 */
[----:B---3--:R-:W-:-:S15]  /*45420*/  HMMA.16816.F32.BF16 R20, R8, R24, R20 ;  /* 0x000000180814723c */ /* 0x008fde0000041814 */
[----:B------:R-:W-:-:S08]  /*45430*/  NOP ;  /* 0x0000000000007918 */ /* 0x000fd00000000000 */
[----:B------:R-:W-:Y:S04]  /*45440*/  STL.64 [R1+0x7d0], R20 ;  /* 0x0007d01401007387 */ /* 0x000fe80000100a00 */
[----:B------:R0:W-:Y:S04]  /*45450*/  STL.64 [R1+0x7d8], R22 ;  /* 0x0007d81601007387 */ /* 0x0001e80000100a00 */
[----:B0-----:R-:W3:Y:S04]  /*45460*/  LDL.LU.64 R22, [R1+0x5698] ;  /* 0x0056980001167983 */ /* 0x001ee80000300a00 */
[----:B------:R-:W4:Y:S02]  /*45470*/  LDL.LU.64 R20, [R1+0x5690] ;  /* 0x0056900001147983 */ /* 0x000f240000300a00 */
[----:B----4-:R-:W-:-:S15]  /*45480*/  HMMA.16816.F32.BF16 R16, R8, R20, R16 ;  /* 0x000000140810723c */ /* 0x010fde0000041810 */
[----:B------:R-:W-:-:S08]  /*45490*/  NOP ;  /* 0x0000000000007918 */ /* 0x000fd00000000000 */
[----:B------:R3:W-:Y:S04]  /*454a0*/  STL.64 [R1+0x7e0], R16 ;  /* 0x0007e01001007387 */ /* 0x0007e80000100a00 */
[----:B------:R-:W-:Y:S01]  /*454b0*/  STL.64 [R1+0x7e8], R18 ;  /* 0x0007e81201007387 */ /* 0x000fe20000100a00 */
[----:B---3--:R-:W-:Y:S02]  /*454c0*/  IMAD.MOV.U32 R16, RZ, RZ, R22 ;  /* 0x000000ffff107224 */ /* 0x008fe400078e0016 */
[----:B------:R-:W-:Y:S01]  /*454d0*/  IMAD.MOV.U32 R17, RZ, RZ, R29 ;  /* 0x000000ffff117224 */ /* 0x000fe200078e001d */
[----:B------:R-:W3:Y:S04]  /*454e0*/  LDL.LU R22, [R1+0x5688] ;  /* 0x0056880001167983 */ /* 0x000ee80000300800 */
[----:B------:R-:W4:Y:S04]  /*454f0*/  LDL.LU R29, [R1+0x5684] ;  /* 0x00568400011d7983 */ /* 0x000f280000300800 */
[----:B------:R0:W-:Y:S02]  /*45500*/  STL.64 [R1+0x5580], R16 ;  /* 0x0055801001007387 */ /* 0x0001e40000100a00 */
[----:B0-----:R-:W-:-:S02]  /*45510*/  IMAD.MOV.U32 R16, RZ, RZ, R13 ;  /* 0x000000ffff107224 */ /* 0x001fc400078e000d */
[----:B------:R-:W-:Y:S01]  /*45520*/  IMAD.MOV.U32 R17, RZ, RZ, R0 ;  /* 0x000000ffff117224 */ /* 0x000fe200078e0000 */
[----:B------:R-:W4:Y:S04]  /*45530*/  LDL.LU R13, [R1+0x5680] ;  /* 0x00568000010d7983 */ /* 0x000f280000300800 */
[----:B------:R-:W4:Y:S04]  /*45540*/  LDL.LU R0, [R1+0x567c] ;  /* 0x00567c0001007983 */ /* 0x000f280000300800 */
[----:B------:R0:W-:Y:S04]  /*45550*/  STL.64 [R1+0x5598], R16 ;  /* 0x0055981001007387 */ /* 0x0001e80000100a00 */
[----:B0-----:R-:W2:Y:S04]  /*45560*/  LDL.LU.64 R16, [R1+0xa60] ;  /* 0x000a600001107983 */ /* 0x001ea80000300a00 */
[----:B------:R-:W2:Y:S04]  /*45570*/  LDL.LU.64 R18, [R1+0xa68] ;  /* 0x000a680001127983 */ /* 0x000ea80000300a00 */
[----:B---3--:R-:W-:Y:S01]  /*45580*/  STL.64 [R1+0x5540], R22 ;  /* 0x0055401601007387 */ /* 0x008fe20000100a00 */
[----:B--2---:R-:W-:Y:S07]  /*45590*/  HMMA.16816.F32.BF16 R4, R8, R4, R16 ;  /* 0x000000040804723c */ /* 0x004fee0000041810 */
[----:B------:R-:W-:Y:S01]  /*455a0*/  IMAD.MOV.U32 R16, RZ, RZ, R28 ;  /* 0x000000ffff107224 */ /* 0x000fe200078e001c */
[----:B------:R-:W-:-:S15]  /*455b0*/  MOV R17, R27 ;  /* 0x0000001b00117202 */ /* 0x000fde0000000f00 */
[----:B------:R-:W-:Y:S04]  /*455c0*/  STL.64 [R1+0x7f0], R4 ;  /* 0x0007f00401007387 */ /* 0x000fe80000100a00 */
[----:B------:R-:W2:Y:S04]  /*455d0*/  LDL.LU R28, [R1+0x5678] ;  /* 0x00567800011c7983 */ /* 0x000ea80000300800 */
[----:B------:R-:W3:Y:S04]  /*455e0*/  LDL.LU R27, [R1+0x5674] ;  /* 0x00567400011b7983 */ /* 0x000ee80000300800 */
[----:B------:R0:W-:Y:S02]  /*455f0*/  STL.64 [R1+0x55b0], R16 ;  /* 0x0055b01001007387 */ /* 0x0001e40000100a00 */
[----:B0-----:R-:W-:-:S02]  /*45600*/  IMAD.MOV.U32 R16, RZ, RZ, R2 ;  /* 0x000000ffff107224 */ /* 0x001fc400078e0002 */
[----:B------:R-:W-:Y:S01]  /*45610*/  IMAD.MOV.U32 R17, RZ, RZ, R15 ;  /* 0x000000ffff117224 */ /* 0x000fe200078e000f */
[----:B------:R-:W3:Y:S04]  /*45620*/  LDL.LU R2, [R1+0x5670] ;  /* 0x0056700001027983 */ /* 0x000ee80000300800 */
[----:B------:R-:W3:Y:S04]  /*45630*/  LDL.LU R15, [R1+0x566c] ;  /* 0x00566c00010f7983 */ /* 0x000ee80000300800 */
[----:B------:R0:W-:Y:S02]  /*45640*/  STL.64 [R1+0x55c8], R16 ;  /* 0x0055c81001007387 */ /* 0x0001e40000100a00 */
[----:B0-----:R-:W-:-:S02]  /*45650*/  IMAD.MOV.U32 R16, RZ, RZ, R26 ;  /* 0x000000ffff107224 */ /* 0x001fc400078e001a */
[----:B------:R-:W3:Y:S01]  /*45660*/  LDL.LU R26, [R1+0x5668] ;  /* 0x00566800011a7983 */ /* 0x000ee20000300800 */
[----:B------:R-:W-:-:S03]  /*45670*/  IMAD.MOV.U32 R17, RZ, RZ, R12 ;  /* 0x000000ffff117224 */ /* 0x000fc600078e000c */
[----:B------:R-:W3:Y:S04]  /*45680*/  LDL.LU R12, [R1+0x5664] ;  /* 0x00566400010c7983 */ /* 0x000ee80000300800 */
[----:B------:R4:W-:Y:S02]  /*45690*/  STL.64 [R1+0x55e0], R16 ;  /* 0x0055e01001007387 */ /* 0x0009e40000100a00 */
[----:B----4-:R-:W-:Y:S02]  /*456a0*/  IMAD.MOV.U32 R16, RZ, RZ, R13 ;  /* 0x000000ffff107224 */ /* 0x010fe400078e000d */
[----:B------:R-:W-:Y:S01]  /*456b0*/  IMAD.MOV.U32 R17, RZ, RZ, R29 ;  /* 0x000000ffff117224 */ /* 0x000fe200078e001d */
[----:B------:R-:W4:Y:S04]  /*456c0*/  LDL.LU R13, [R1+0x5660] ;  /* 0x00566000010d7983 */ /* 0x000f280000300800 */
[----:B------:R-:W4:Y:S04]  /*456d0*/  LDL.LU R29, [R1+0x565c] ;  /* 0x00565c00011d7983 */ /* 0x000f280000300800 */
[----:B------:R0:W-:Y:S02]  /*456e0*/  STL.64 [R1+0x55f8], R16 ;  /* 0x0055f81001007387 */ /* 0x0001e40000100a00 */
[----:B0-----:R-:W-:-:S02]  /*456f0*/  IMAD.MOV.U32 R17, RZ, RZ, R0 ;  /* 0x000000ffff117224 */ /* 0x001fc400078e0000 */
[----:B--2---:R-:W-:Y:S02]  /*45700*/  IMAD.MOV.U32 R16, RZ, RZ, R28 ;  /* 0x000000ffff107224 */ /* 0x004fe400078e001c */
[----:B------:R-:W2:Y:S04]  /*45710*/  LDL.LU R28, [R1+0x5658] ;  /* 0x00565800011c7983 */ /* 0x000ea80000300800 */
[----:B------:R-:W2:Y:S04]  /*45720*/  LDL.LU R0, [R1+0x5654] ;  /* 0x0056540001007983 */ /* 0x000ea80000300800 */
[----:B------:R3:W-:Y:S02]  /*45730*/  STL.64 [R1+0x5610], R16 ;  /* 0x0056101001007387 */ /* 0x0007e40000100a00 */
[----:B---3--:R-:W-:-:S02]  /*45740*/  IMAD.MOV.U32 R16, RZ, RZ, R2 ;  /* 0x000000ffff107224 */ /* 0x008fc400078e0002 */
[----:B------:R-:W-:Y:S01]  /*45750*/  IMAD.MOV.U32 R17, RZ, RZ, R27 ;  /* 0x000000ffff117224 */ /* 0x000fe200078e001b */
[----:B------:R-:W3:Y:S04]  /*45760*/  LDL.LU R2, [R1+0x5650] ;  /* 0x0056500001027983 */ /* 0x000ee80000300800 */
[----:B------:R-:W2:Y:S04]  /*45770*/  LDL.LU R27, [R1+0x564c] ;  /* 0x00564c00011b7983 */ /* 0x000ea80000300800 */
[----:B------:R0:W-:Y:S02]  /*45780*/  STL.64 [R1+0x5628], R16 ;  /* 0x0056281001007387 */ /* 0x0001e40000100a00 */
[----:B0-----:R-:W-:-:S02]  /*45790*/  IMAD.MOV.U32 R16, RZ, RZ, R26 ;  /* 0x000000ffff107224 */ /* 0x001fc400078e001a */
[----:B------:R-:W-:Y:S01]  /*457a0*/  IMAD.MOV.U32 R17, RZ, RZ, R15 ;  /* 0x000000ffff117224 */ /* 0x000fe200078e000f */
[----:B------:R-:W3:Y:S04]  /*457b0*/  LDL.LU R26, [R1+0x5648] ;  /* 0x00564800011a7983 */ /* 0x000ee80000300800 */
[----:B------:R0:W-:Y:S04]  /*457c0*/  STL.64 [R1+0x5640], R16 ;  /* 0x0056401001007387 */ /* 0x0001e80000100a00 */
[----:B0-----:R-:W2:Y:S04]  /*457d0*/  LDL.LU.64 R16, [R1+0xa10] ;  /* 0x000a100001107983 */ /* 0x001ea80000300a00 */
[----:B------:R-:W2:Y:S04]  /*457e0*/  LDL.LU.64 R18, [R1+0xa18] ;  /* 0x000a180001127983 */ /* 0x000ea80000300a00 */
[----:B------:R-:W4:Y:S04]  /*457f0*/  LDL.LU.64 R20, [R1+0x8c0] ;  /* 0x0008c00001147983 */ /* 0x000f280000300a00 */
[----:B------:R-:W3:Y:S04]  /*45800*/  LDL.LU.64 R22, [R1+0x8c8] ;  /* 0x0008c80001167983 */ /* 0x000ee80000300a00 */
[----:B---3--:R-:W-:Y:S04]  /*45810*/  STL.64 [R1+0x5560], R22 ;  /* 0x0055601601007387 */ /* 0x008fe80000100a00 */
[----:B----4-:R0:W-:Y:S04]  /*45820*/  STL.64 [R1+0x5558], R20 ;  /* 0x0055581401007387 */ /* 0x0101e80000100a00 */
        /* <DEDUP_REMOVED lines=30> */
[----:B------:R-:W-:-:S02]  /*45a10*/  IMAD.MOV.U32 R25, RZ, RZ, R6 ;  /* 0x000000ffff197224 */ /* 0x000fc400078e0006 */
[----:B------:R-:W-:Y:S02]  /*45a20*/  IMAD.MOV.U32 R24, RZ, RZ, R7 ;  /* 0x000000ffff187224 */ /* 0x000fe400078e0007 */
[----:B------:R-:W0:Y:S04]  /*45a30*/  LDSM.16.MT88.4 R4, [R29+UR4+0x2080] ;  /* 0x002080041d04783b */ /* 0x000e280008004200 */
        /* <DEDUP_REMOVED lines=8> */
[----:B------:R-:W-:Y:S04]  /*45ac0*/  STL [R1+0x4f9c], R24 ;  /* 0x004f9c1801007387 */ /* 0x000fe80000100800 */
[----:B------:R-:W-:Y:S04]  /*45ad0*/  STL [R1+0x4f98], R25 ;  /* 0x004f981901007387 */ /* 0x000fe80000100800 */
[----:B0-----:R0:W-:Y:S04]  /*45ae0*/  STL.64 [R1+0x5438], R6 ;  /* 0x0054380601007387 */ /* 0x0011e80000100a00 */
[----:B------:R1:W-:Y:S04]  /*45af0*/  STL.64 [R1+0x5430], R4 ;  /* 0x0054300401007387 */ /* 0x0003e80000100a00 */
[----:B0-----:R-:W4:Y:S01]  /*45b00*/  LDL R6, [R1+0x18] ;  /* 0x0000180001067983 */ /* 0x001f220000100800 */
[----:B-1----:R-:W-:-:S03]  /*45b10*/  IMAD.MOV.U32 R4, RZ, RZ, R14 ;  /* 0x000000ffff047224 */ /* 0x002fc600078e000e */
[----:B------:R-:W4:Y:S01]  /*45b20*/  LDL R7, [R1+0x1c] ;  /* 0x00001c0001077983 */ /* 0x000f220000100800 */
[----:B--2---:R-:W-:Y:S03]  /*45b30*/  HMMA.16816.F32.BF16 R12, R8, R12, R16 ;  /* 0x0000000c080c723c */ /* 0x004fe60000041810 */
[----:B------:R-:W3:-:S15]  /*45b40*/  LDL.LU.64 R16, [R1+0x5640] ;  /* 0x0056400001107983 */ /* 0x000ede0000300a00 */
[----:B------:R-:W-:-:S05]  /*45b50*/  NOP ;  /* 0x0000000000007918 */ /* 0x000fca0000000000 */
[----:B------:R0:W-:Y:S04]  /*45b60*/  STL.64 [R1+0x800], R12 ;  /* 0x0008000c01007387 */ /* 0x0001e80000100a00 */
[----:B------:R1:W-:Y:S04]  /*45b70*/  STL.64 [R1+0x808], R14 ;  /* 0x0008080e01007387 */ /* 0x0003e80000100a00 */
[----:B0-----:R-:W2:Y:S04]  /*45b80*/  LDL.LU.64 R12, [R1+0x8b0] ;  /* 0x0008b000010c7983 */ /* 0x001ea80000300a00 */
[----:B-1----:R-:W2:Y:S01]  /*45b90*/  LDL.LU.64 R14, [R1+0x8b8] ;  /* 0x0008b800010e7983 */ /* 0x002ea20000300a00 */
[----:B---3--:R-:W-:Y:S03]  /*45ba0*/  HMMA.16816.F32.BF16 R16, R8, R16, R20 ;  /* 0x000000100810723c */ /* 0x008fe60000041814 */
[----:B------:R-:W3:Y:S04]  /*45bb0*/  LDL.LU.64 R22, [R1+0x5638] ;  /* 0x0056380001167983 */ /* 0x000ee80000300a00 */
[----:B------:R-:W3:-:S15]  /*45bc0*/  LDL.LU.64 R20, [R1+0x5630] ;  /* 0x0056300001147983 */ /* 0x000ede0000300a00 */
[----:B------:R-:W-:-:S01]  /*45bd0*/  NOP ;  /* 0x0000000000007918 */ /* 0x000fc20000000000 */
[----:B------:R0:W-:Y:S04]  /*45be0*/  STL.64 [R1+0x810], R16 ;  /* 0x0008101001007387 */ /* 0x0001e80000100a00 */
[----:B------:R3:W-:Y:S04]  /*45bf0*/  STL.64 [R1+0x818], R18 ;  /* 0x0008181201007387 */ /* 0x0007e80000100a00 */
[----:B0-----:R-:W3:Y:S02]  /*45c00*/  LDL.LU.64 R16, [R1+0x5628] ;  /* 0x0056280001107983 */ /* 0x001ee40000300a00 */
[----:B---3--:R-:W-:Y:S02]  /*45c10*/  HMMA.16816.F32.BF16 R16, R8, R16, R20 ;  /* 0x000000100810723c */ /* 0x008fe40000041814 */
[----:B------:R-:W3:Y:S04]  /*45c20*/  LDL.LU.64 R22, [R1+0x5620] ;  /* 0x0056200001167983 */ /* 0x000ee80000300a00 */
[----:B------:R-:W3:-:S15]  /*45c30*/  LDL.LU.64 R20, [R1+0x5618] ;  /* 0x0056180001147983 */ /* 0x000ede0000300a00 */
[----:B------:R-:W-:-:S02]  /*45c40*/  NOP ;  /* 0x0000000000007918 */ /* 0x000fc40000000000 */
        /* <DEDUP_REMOVED lines=56> */
[----:B------:R-:W-:Y:S04]  /*45fd0*/  STL.64 [R1+0x8a0], R16 ;  /* 0x0008a01001007387 */ /* 0x000fe80000100a00 */
[----:B------:R0:W-:Y:S04]  /*45fe0*/  STL.64 [R1+0x8a8], R18 ;  /* 0x0008a81201007387 */ /* 0x0001e80000100a00 */
[----:B0-----:R-:W4:Y:S04]  /*45ff0*/  LDL.LU.64 R18, [R1+0x5550] ;  /* 0x0055500001127983 */ /* 0x001f280000300a00 */
[----:B------:R-:W3:Y:S01]  /*46000*/  LDL.LU.64 R16, [R1+0x5548] ;  /* 0x0055480001107983 */ /* 0x000ee20000300a00 */
[----:B------:R-:W-:Y:S01]  /*46010*/  IMAD.MOV.U32 R5, RZ, RZ, R3 ;  /* 0x000000ffff057224 */ /* 0x000fe200078e0003 */
[C---:B---3--:R-:W-:Y:S06]  /*46020*/  HMMA.16816.F32.BF16 R20, R8.reuse, R16, R20 ;  /* 0x000000100814723c */ /* 0x048fec0000041814 */
[----:B--2---:R-:W-:-:S15]  /*46030*/  HMMA.16816.F32.BF16 R8, R8, R4, R12 ;  /* 0x000000040808723c */ /* 0x004fde000004180c */
[----:B------:R-:W-:-:S02]  /*46040*/  NOP ;  /* 0x0000000000007918 */ /* 0x000fc40000000000 */
[----:B------:R-:W-:Y:S04]  /*46050*/  STL.64 [R1+0x920], R20 ;  /* 0x0009201401007387 */ /* 0x000fe80000100a00 */
[----:B------:R0:W-:Y:S04]  /*46060*/  STL.64 [R1+0x928], R22 ;  /* 0x0009281601007387 */ /* 0x0001e80000100a00 */
[----:B0-----:R-:W2:Y:S04]  /*46070*/  LDL.LU.64 R22, [R1+0x5540] ;  /* 0x0055400001167983 */ /* 0x001ea80000300a00 */
[----:B----4-:R0:W-:Y:S04]  /*46080*/  STL.64 [R1+0x54f8], R18 ;  /* 0x0054f81201007387 */ /* 0x0101e80000100a00 */
[----:B------:R-:W3:Y:S04]  /*46090*/  LDL.LU R16, [R1+0x210] ;  /* 0x0002100001107983 */ /* 0x000ee80000300800 */
[----:B------:R-:W3:Y:S04]  /*460a0*/  LDL.LU R17, [R1+0x214] ;  /* 0x0002140001117983 */ /* 0x000ee80000300800 */
[----:B0-----:R-:W3:Y:S04]  /*460b0*/  LDL.LU R18, [R1+0x218] ;  /* 0x0002180001127983 */ /* 0x001ee80000300800 */
[----:B------:R-:W3:Y:S04]  /*460c0*/  LDL.LU R19, [R1+0x21c] ;  /* 0x00021c0001137983 */ /* 0x000ee80000300800 */
[----:B------:R-:W3:Y:S04]  /*460d0*/  LDL.LU.64 R14, [R1+0x5538] ;  /* 0x00553800010e7983 */ /* 0x000ee80000300a00 */
[----:B------:R-:W3:Y:S04]  /*460e0*/  LDL.LU.64 R12, [R1+0x5530] ;  /* 0x00553000010c7983 */ /* 0x000ee80000300a00 */
[----:B------:R0:W-:Y:S04]  /*460f0*/  STL.64 [R1+0x910], R8 ;  /* 0x0009100801007387 */ /* 0x0001e80000100a00 */
[----:B------:R-:W-:Y:S01]  /*46100*/  STL.64 [R1+0x918], R10 ;  /* 0x0009180a01007387 */ /* 0x000fe20000100a00 */
[----:B0-----:R-:W-:-:S02]  /*46110*/  IMAD.MOV.U32 R8, RZ, RZ, R26 ;  /* 0x000000ffff087224 */ /* 0x001fc400078e001a */
[----:B------:R-:W-:Y:S01]  /*46120*/  IMAD.MOV.U32 R9, RZ, RZ, R27 ;  /* 0x000000ffff097224 */ /* 0x000fe200078e001b */
[----:B------:R-:W3:Y:S04]  /*46130*/  LDL.LU R26, [R1+0x552c] ;  /* 0x00552c00011a7983 */ /* 0x000ee80000300800 */
[----:B------:R-:W3:Y:S04]  /*46140*/  LDL.LU R27, [R1+0x5528] ;  /* 0x00552800011b7983 */ /* 0x000ee80000300800 */
[----:B------:R0:W-:Y:S04]  /*46150*/  STL.64 [R1+0x5470], R6 ;  /* 0x0054700601007387 */ /* 0x0001e80000100a00 */
[----:B0-----:R-:W4:Y:S04]  /*46160*/  LDL.64 R6, [R1+0x98] ;  /* 0x0000980001067983 */ /* 0x001f280000100a00 */
[----:B----4-:R0:W-:Y:S04]  /*46170*/  STL.64 [R1+0x5500], R6 ;  /* 0x0055000601007387 */ /* 0x0101e80000100a00 */
[----:B0-----:R-:W4:Y:S01]  /*46180*/  LDL.64 R6, [R1+0xc8] ;  /* 0x0000c80001067983 */ /* 0x001f220000100a00 */
[----:B---3--:R-:W-:Y:S03]  /*46190*/  HMMA.16816.F32.BF16 R16, R12, R26, R16 ;  /* 0x0000001a0c10723c */ /* 0x008fe60000041810 */
[----:B----4-:R0:W-:Y:S04]  /*461a0*/  STL.64 [R1+0x5508], R6 ;  /* 0x0055080601007387 */ /* 0x0101e80000100a00 */
[----:B0-----:R-:W3:Y:S01]  /*461b0*/  LDL.64 R6, [R1+0xd8] ;  /* 0x0000d80001067983 */ /* 0x001ee20000100a00 */
[----:B------:R-:W-:-:S02]  /*461c0*/  IMAD.MOV.U32 R10, RZ, RZ, R2 ;  /* 0x000000ffff0a7224 */ /* 0x000fc400078e0002 */
[----:B------:R-:W-:-:S14]  /*461d0*/  IMAD.MOV.U32 R11, RZ, RZ, R0 ;  /* 0x000000ffff0b7224 */ /* 0x000fdc00078e0000 */
[----:B------:R-:W-:Y:S02]  /*461e0*/  IMAD.MOV.U32 R2, RZ, RZ, R18 ;  /* 0x000000ffff027224 */ /* 0x000fe400078e0012 */
[----:B------:R-:W-:Y:S01]  /*461f0*/  IMAD.MOV.U32 R0, RZ, RZ, R19 ;  /* 0x000000ffff007224 */ /* 0x000fe200078e0013 */
[----:B---3--:R0:W-:Y:S04]  /*46200*/  STL.64 [R1+0x5510], R6 ;  /* 0x0055100601007387 */ /* 0x0081e80000100a00 */
[----:B0-----:R-:W3:Y:S04]  /*46210*/  LDL.64 R6, [R1+0x8] ;  /* 0x0000080001067983 */ /* 0x001ee80000100a00 */
[----:B------:R0:W-:Y:S04]  /*46220*/  STL.64 [R1+0x210], R16 ;  /* 0x0002101001007387 */ /* 0x0001e80000100a00 */
[----:B------:R-:W4:Y:S04]  /*46230*/  LDL.64 R18, [R1+0xb8] ;  /* 0x0000b80001127983 */ /* 0x000f280000100a00 */
[----:B----4-:R2:W-:Y:S04]  /*46240*/  STL.64 [R1+0x5518], R18 ;  /* 0x0055181201007387 */ /* 0x0105e80000100a00 */
[----:B0-----:R-:W4:Y:S04]  /*46250*/  LDL.LU R16, [R1+0x6b0] ;  /* 0x0006b00001107983 */ /* 0x001f280000300800 */
[----:B------:R-:W4:Y:S01]  /*46260*/  LDL.LU R17, [R1+0x6b4] ;  /* 0x0006b40001117983 */ /* 0x000f220000300800 */
[----:B--2---:R-:W-:-:S02]  /*46270*/  IMAD.MOV.U32 R18, RZ, RZ, R22 ;  /* 0x000000ffff127224 */ /* 0x004fc400078e0016 */
[----:B------:R-:W-:Y:S01]  /*46280*/  IMAD.MOV.U32 R19, RZ, RZ, R23 ;  /* 0x000000ffff137224 */ /* 0x000fe200078e0017 */
[----:B------:R-:W2:Y:S04]  /*46290*/  LDL.LU R22, [R1+0x5524] ;  /* 0x0055240001167983 */ /* 0x000ea80000300800 */
[----:B------:R-:W2:Y:S04]  /*462a0*/  LDL.LU R23, [R1+0x5520] ;  /* 0x0055200001177983 */ /* 0x000ea80000300800 */
[----:B------:R0:W-:Y:S04]  /*462b0*/  STL.64 [R1+0x5488], R26 ;  /* 0x0054881a01007387 */ /* 0x0001e80000100a00 */
[----:B------:R-:W4:Y:S04]  /*462c0*/  LDL.LU R24, [R1+0x660] ;  /* 0x0006600001187983 */ /* 0x000f280000300800 */
[----:B------:R-:W4:Y:S04]  /*462d0*/  LDL.LU R25, [R1+0x664] ;  /* 0x0006640001197983 */ /* 0x000f280000300800 */
[----:B0-----:R-:W4:Y:S04]  /*462e0*/  LDL.LU R26, [R1+0x668] ;  /* 0x00066800011a7983 */ /* 0x001f280000300800 */
[----:B------:R-:W4:Y:S04]  /*462f0*/  LDL.LU R27, [R1+0x66c] ;  /* 0x00066c00011b7983 */ /* 0x000f280000300800 */
[----:B------:R3:W-:Y:S04]  /*46300*/  STL [R1+0x4fa4], R0 ;  /* 0x004fa40001007387 */ /* 0x0007e80000100800 */
[----:B------:R0:W-:Y:S01]  /*46310*/  STL [R1+0x4fa0], R2 ;  /* 0x004fa00201007387 */ /* 0x0001e20000100800 */
[----:B---3--:R-:W-:-:S02]  /*46320*/  IMAD.MOV.U32 R0, RZ, RZ, R7 ;  /* 0x000000ffff007224 */ /* 0x008fc400078e0007 */
[----:B0-----:R-:W-:Y:S01]  /*46330*/  IMAD.MOV.U32 R2, RZ, RZ, R6 ;  /* 0x000000ffff027224 */ /* 0x001fe200078e0006 */
[----:B--2---:R-:W-:Y:S06]  /*46340*/  HMMA.16816.F32.BF16 R8, R12, R22, R8 ;  /* 0x000000160c08723c */ /* 0x004fec0000041808 */
[----:B------:R0:W-:Y:S04]  /*46350*/  STL [R1+0x5418], R22 ;  /* 0x0054181601007387 */ /* 0x0001e80000100800 */
[----:B------:R1:W-:-:S13]  /*46360*/  STL [R1+0x5414], R23 ;  /* 0x0054141701007387 */ /* 0x0003da0000100800 */
[----:B------:R-:W-:Y:S04]  /*46370*/  STL.64 [R1+0x200], R8 ;  /* 0x0002000801007387 */ /* 0x000fe80000100a00 */
[----:B------:R-:W-:Y:S04]  /*46380*/  STL.64 [R1+0x208], R10 ;  /* 0x0002080a01007387 */ /* 0x000fe80000100a00 */
[----:B------:R-:W2:Y:S01]  /*46390*/  LDSM.16.MT88.4 R8, [R29+UR4+0x2100] ;  /* 0x002100041d08783b */ /* 0x000ea20008004200 */
[C---:B----4-:R-:W-:Y:S03]  /*463a0*/  HMMA.16816.F32.BF16 R16, R12.reuse, R6, R16 ;  /* 0x000000060c10723c */ /* 0x050fe60000041810 */
[----:B------:R-:W3:Y:S04]  /*463b0*/  LDL.LU R20, [R1+0x680] ;  /* 0x0006800001147983 */ /* 0x000ee80000300800 */
[----:B------:R-:W3:Y:S04]  /*463c0*/  LDL.LU R21, [R1+0x684] ;  /* 0x0006840001157983 */ /* 0x000ee80000300800 */
[----:B0-----:R-:W3:Y:S04]  /*463d0*/  LDL.LU R22, [R1+0x688] ;  /* 0x0006880001167983 */ /* 0x001ee80000300800 */
[----:B-1----:R-:W3:Y:S04]  /*463e0*/  LDL.LU R23, [R1+0x68c] ;  /* 0x00068c0001177983 */ /* 0x002ee80000300800 */
[----:B------:R-:W-:Y:S04]  /*463f0*/  STL [R1+0x541c], R29 ;  /* 0x00541c1d01007387 */ /* 0x000fe80000100800 */
[----:B--2---:R-:W-:Y:S04]  /*46400*/  STL.64 [R1+0x52f8], R10 ;  /* 0x0052f80a01007387 */ /* 0x004fe80000100a00 */
[----:B------:R0:W-:Y:S04]  /*46410*/  STL.64 [R1+0x52f0], R8 ;  /* 0x0052f00801007387 */ /* 0x0001e80000100a00 */
[----:B0-----:R-:W2:Y:S04]  /*46420*/  LDL.LU R8, [R1+0x6a0] ;  /* 0x0006a00001087983 */ /* 0x001ea80000300800 */
[----:B------:R-:W2:Y:S04]  /*46430*/  LDL.LU R9, [R1+0x6a4] ;  /* 0x0006a40001097983 */ /* 0x000ea80000300800 */
[----:B------:R-:W2:Y:S04]  /*46440*/  LDL.LU R10, [R1+0x6a8] ;  /* 0x0006a800010a7983 */ /* 0x000ea80000300800 */
[----:B------:R-:W2:Y:S04]  /*46450*/  LDL.LU R11, [R1+0x6ac] ;  /* 0x0006ac00010b7983 */ /* 0x000ea80000300800 */
[----:B------:R-:W-:Y:S04]  /*46460*/  STL.64 [R1+0xd80], R16 ;  /* 0x000d801001007387 */ /* 0x000fe80000100a00 */
[----:B------:R0:W-:Y:S04]  /*46470*/  STL.64 [R1+0xd88], R18 ;  /* 0x000d881201007387 */ /* 0x0001e80000100a00 */
[----:B0-----:R-:W3:Y:S04]  /*46480*/  LDL.LU.64 R18, [R1+0x5518] ;  /* 0x0055180001127983 */ /* 0x001ee80000300a00 */
[----:B------:R-:W2:Y:S04]  /*46490*/  LDL.LU.64 R6, [R1+0x5510] ;  /* 0x0055100001067983 */ /* 0x000ea80000300a00 */
[----:B------:R-:W-:Y:S04]  /*464a0*/  STL [R1+0x5424], R0 ;  /* 0x0054240001007387 */ /* 0x000fe80000100800 */
[----:B------:R-:W-:Y:S01]  /*464b0*/  STL [R1+0x5420], R2 ;  /* 0x0054200201007387 */ /* 0x000fe20000100800 */
[----:B--2---:R-:W-:-:S15]  /*464c0*/  HMMA.16816.F32.BF16 R8, R12, R6, R8 ;  /* 0x000000060c08723c */ /* 0x004fde0000041808 */
[----:B------:R-:W-:-:S08]  /*464d0*/  NOP ;  /* 0x0000000000007918 */ /* 0x000fd00000000000 */
[----:B------:R0:W-:Y:S04]  /*464e0*/  STL.64 [R1+0xd70], R8 ;  /* 0x000d700801007387 */ /* 0x0001e80000100a00 */
[----:B------:R-:W-:Y:S01]  /*464f0*/  STL.64 [R1+0xd78], R10 ;  /* 0x000d780a01007387 */ /* 0x000fe20000100a00 */
[----:B0-----:R-:W-:Y:S02]  /*46500*/  IMAD.MOV.U32 R8, RZ, RZ, R7 ;  /* 0x000000ffff087224 */ /* 0x001fe400078e0007 */
[----:B------:R-:W-:Y:S02]  /*46510*/  IMAD.MOV.U32 R9, RZ, RZ, R6 ;  /* 0x000000ffff097224 */ /* 0x000fe400078e0006 */
[----:B------:R-:W2:Y:S04]  /*46520*/  LDL.LU.64 R6, [R1+0x5508] ;  /* 0x0055080001067983 */ /* 0x000ea80000300a00 */
[----:B------:R0:W-:Y:S04]  /*46530*/  STL [R1+0x542c], R8 ;  /* 0x00542c0801007387 */ /* 0x0001e80000100800 */
[----:B------:R1:W-:Y:S04]  /*46540*/  STL [R1+0x5428], R9 ;  /* 0x0054280901007387 */ /* 0x0003e80000100800 */
[----:B0-----:R-:W2:Y:S04]  /*46550*/  LDL.LU R8, [R1+0x690] ;  /* 0x0006900001087983 */ /* 0x001ea80000300800 */
[----:B-1----:R-:W2:Y:S04]  /*46560*/  LDL.LU R9, [R1+0x694] ;  /* 0x0006940001097983 */ /* 0x002ea80000300800 */
[----:B------:R-:W2:Y:S04]  /*46570*/  LDL.LU R10, [R1+0x698] ;  /* 0x00069800010a7983 */ /* 0x000ea80000300800 */
[----:B------:R-:W2:Y:S01]  /*46580*/  LDL.LU R11, [R1+0x69c] ;  /* 0x00069c00010b7983 */ /* 0x000ea20000300800 */
[C---:B---3--:R-:W-:Y:S06]  /*46590*/  HMMA.16816.F32.BF16 R20, R12.reuse, R18, R20 ;  /* 0x000000120c14723c */ /* 0x048fec0000041814 */
[----:B--2---:R-:W-:-:S15]  /*465a0*/  HMMA.16816.F32.BF16 R8, R12, R6, R8 ;  /* 0x000000060c08723c */ /* 0x004fde0000041808 */
[----:B------:R-:W-:-:S08]  /*465b0*/  NOP ;  /* 0x0000000000007918 */ /* 0x000fd00000000000 */
[----:B------:R-:W-:Y:S04]  /*465c0*/  STL.64 [R1+0xd60], R8 ;  /* 0x000d600801007387 */ /* 0x000fe80000100a00 */
[----:B------:R0:W-:Y:S02]  /*465d0*/  STL.64 [R1+0xd68], R10 ;  /* 0x000d680a01007387 */ /* 0x0001e40000100a00 */
[----:B0-----:R-:W-:Y:S02]  /*465e0*/  IMAD.MOV.U32 R11, RZ, RZ, R6 ;  /* 0x000000ffff0b7224 */ /* 0x001fe400078e0006 */
[----:B------:R-:W-:Y:S02]  /*465f0*/  IMAD.MOV.U32 R10, RZ, RZ, R7 ;  /* 0x000000ffff0a7224 */ /* 0x000fe400078e0007 */
[----:B------:R-:W2:Y:S04]  /*46600*/  LDL.LU.64 R6, [R1+0x5500] ;  /* 0x0055000001067983 */ /* 0x000ea80000300a00 */
[----:B------:R0:W-:Y:S04]  /*46610*/  STL.64 [R1+0x54a0], R10 ;  /* 0x0054a00a01007387 */ /* 0x0001e80000100a00 */
[----:B0-----:R-:W3:Y:S04]  /*46620*/  LDL R10, [R1+0xa8] ;  /* 0x0000a800010a7983 */ /* 0x001ee80000100800 */
[----:B------:R-:W3:Y:S04]  /*46630*/  LDL R11, [R1+0xac] ;  /* 0x0000ac00010b7983 */ /* 0x000ee80000100800 */
[----:B------:R0:W-:Y:S04]  /*46640*/  STL.64 [R1+0xd50], R20 ;  /* 0x000d501401007387 */ /* 0x0001e80000100a00 */
[----:B------:R-:W-:Y:S01]  /*46650*/  STL.64 [R1+0xd58], R22 ;  /* 0x000d581601007387 */ /* 0x000fe20000100a00 */
[----:B0-----:R-:W-:-:S02]  /*46660*/  IMAD.MOV.U32 R21, RZ, RZ, R18 ;  /* 0x000000ffff157224 */ /* 0x001fc400078e0012 */
[----:B------:R-:W-:Y:S02]  /*46670*/  IMAD.MOV.U32 R20, RZ, RZ, R19 ;  /* 0x000000ffff147224 */ /* 0x000fe400078e0013 */
[----:B------:R-:W4:Y:S04]  /*46680*/  LDL.LU.64 R18, [R1+0x54f8] ;  /* 0x0054f80001127983 */ /* 0x000f280000300a00 */
[----:B------:R0:W-:Y:S04]  /*46690*/  STL.64 [R1+0x54e8], R20 ;  /* 0x0054e81401007387 */ /* 0x0001e80000100a00 */
[----:B0-----:R-:W3:Y:S04]  /*466a0*/  LDL.LU R20, [R1+0x670] ;  /* 0x0006700001147983 */ /* 0x001ee80000300800 */
[----:B------:R-:W3:Y:S04]  /*466b0*/  LDL.LU R21, [R1+0x674] ;  /* 0x0006740001157983 */ /* 0x000ee80000300800 */
[----:B------:R-:W3:Y:S04]  /*466c0*/  LDL.LU R22, [R1+0x678] ;  /* 0x0006780001167983 */ /* 0x000ee80000300800 */
[----:B------:R-:W3:Y:S01]  /*466d0*/  LDL.LU R23, [R1+0x67c] ;  /* 0x00067c0001177983 */ /* 0x000ee20000300800 */
[----:B--2---:R-:W-:-:S02]  /*466e0*/  IMAD.MOV.U32 R17, RZ, RZ, R6 ;  /* 0x000000ffff117224 */ /* 0x004fc400078e0006 */
[----:B------:R-:W-:Y:S01]  /*466f0*/  IMAD.MOV.U32 R16, RZ, RZ, R7 ;  /* 0x000000ffff107224 */ /* 0x000fe200078e0007 */
[C---:B---3--:R-:W-:Y:S06]  /*46700*/  HMMA.16816.F32.BF16 R20, R12.reuse, R10, R20 ;  /* 0x0000000a0c14723c */ /* 0x048fec0000041814 */
[----:B------:R-:W-:Y:S07]  /*46710*/  HMMA.16816.F32.BF16 R8, R12, R6, R24 ;  /* 0x000000060c08723c */ /* 0x000fee0000041818 */
[----:B------:R-:W-:-:S10]  /*46720*/  IMAD.MOV.U32 R27, RZ, RZ, R28 ;  /* 0x000000ffff1b7224 */ /* 0x000fd400078e001c */
[----:B------:R0:W-:Y:S04]  /*46730*/  STL.64 [R1+0xd40], R20 ;  /* 0x000d401401007387 */ /* 0x0001e80000100a00 */
[----:B------:R1:W-:Y:S04]  /*46740*/  STL.64 [R1+0xd48], R22 ;  /* 0x000d481601007387 */ /* 0x0003e80000100a00 */
[----:B------:R2:W-:Y:S04]  /*46750*/  STL.64 [R1+0xd30], R8 ;  /* 0x000d300801007387 */ /* 0x0005e80000100a00 */
[----:B------:R3:W-:Y:S04]  /*46760*/  STL.64 [R1+0xd38], R10 ;  /* 0x000d380a01007387 */ /* 0x0007e80000100a00 */
        /* <DEDUP_REMOVED lines=8> */
[----:B0-----:R-:W4:Y:S04]  /*467f0*/  LDL.LU R20, [R1+0x650] ;  /* 0x0006500001147983 */ /* 0x001f280000300800 */
[----:B------:R-:W4:Y:S04]  /*46800*/  LDL.LU R21, [R1+0x654] ;  /* 0x0006540001157983 */ /* 0x000f280000300800 */
[----:B-1----:R-:W4:Y:S04]  /*46810*/  LDL.LU R22, [R1+0x658] ;  /* 0x0006580001167983 */ /* 0x002f280000300800 */
[----:B------:R-:W4:Y:S04]  /*46820*/  LDL.LU R23, [R1+0x65c] ;  /* 0x00065c0001177983 */ /* 0x000f280000300800 */
[----:B--2---:R-:W2:Y:S04]  /*46830*/  LDL.LU R8, [R1+0x620] ;  /* 0x0006200001087983 */ /* 0x004ea80000300800 */
[----:B------:R-:W2:Y:S04]  /*46840*/  LDL.LU R9, [R1+0x624] ;  /* 0x0006240001097983 */ /* 0x000ea80000300800 */
[----:B---3--:R-:W3:Y:S04]  /*46850*/  LDL.LU R10, [R1+0x628] ;  /* 0x00062800010a7983 */ /* 0x008ee80000300800 */
[----:B------:R-:W3:Y:S04]  /*46860*/  LDL.LU R11, [R1+0x62c] ;  /* 0x00062c00010b7983 */ /* 0x000ee80000300800 */
[----:B---3--:R0:W-:Y:S04]  /*46870*/  STL.64 [R1+0x54b0], R10 ;  /* 0x0054b00a01007387 */ /* 0x0081e80000100a00 */
[----:B--2---:R1:W-:Y:S04]  /*46880*/  STL.64 [R1+0x54a8], R8 ;  /* 0x0054a80801007387 */ /* 0x0043e80000100a00 */
[----:B0-----:R-:W2:Y:S04]  /*46890*/  LDL.64 R10, [R1+0x68] ;  /* 0x00006800010a7983 */ /* 0x001ea80000100a00 */
[----:B--2---:R0:W-:Y:S04]  /*468a0*/  STL.64 [R1+0x54c0], R10 ;  /* 0x0054c00a01007387 */ /* 0x0041e80000100a00 */
[----:B-1----:R-:W2:Y:S04]  /*468b0*/  LDL.LU R8, [R1+0x640] ;  /* 0x0006400001087983 */ /* 0x002ea80000300800 */
[----:B------:R-:W2:Y:S04]  /*468c0*/  LDL.LU R9, [R1+0x644] ;  /* 0x0006440001097983 */ /* 0x000ea80000300800 */
[----:B0-----:R-:W3:Y:S04]  /*468d0*/  LDL.LU R10, [R1+0x648] ;  /* 0x00064800010a7983 */ /* 0x001ee80000300800 */
[----:B------:R-:W3:Y:S04]  /*468e0*/  LDL.LU R11, [R1+0x64c] ;  /* 0x00064c00010b7983 */ /* 0x000ee80000300800 */
[----:B---3--:R0:W-:Y:S04]  /*468f0*/  STL.64 [R1+0x54e0], R10 ;  /* 0x0054e00a01007387 */ /* 0x0081e80000100a00 */
[----:B--2---:R-:W-:Y:S04]  /*46900*/  STL.64 [R1+0x54d8], R8 ;  /* 0x0054d80801007387 */ /* 0x004fe80000100a00 */
[----:B0-----:R-:W2:Y:S04]  /*46910*/  LDL.64 R10, [R1+0x88] ;  /* 0x00008800010a7983 */ /* 0x001ea80000100a00 */
[----:B----4-:R0:W-:Y:S04]  /*46920*/  STL.64 [R1+0x5498], R26 ;  /* 0x0054981a01007387 */ /* 0x0101e80000100a00 */
[----:B------:R1:W-:Y:S04]  /*46930*/  STL.64 [R1+0x5490], R24 ;  /* 0x0054901801007387 */ /* 0x0003e80000100a00 */
[----:B0-----:R-:W3:Y:S04]  /*46940*/  LDL.64 R26, [R1+0x58] ;  /* 0x00005800011a7983 */ /* 0x001ee80000100a00 */
[----:B---3--:R0:W-:Y:S04]  /*46950*/  STL.64 [R1+0x54b8], R26 ;  /* 0x0054b81a01007387 */ /* 0x0081e80000100a00 */
[----:B-1----:R-:W3:Y:S04]  /*46960*/  LDL.LU R24, [R1+0x630] ;  /* 0x0006300001187983 */ /* 0x002ee80000300800 */
[----:B------:R-:W3:Y:S04]  /*46970*/  LDL.LU R25, [R1+0x634] ;  /* 0x0006340001197983 */ /* 0x000ee80000300800 */
[----:B0-----:R-:W4:Y:S01]  /*46980*/  LDL.LU R26, [R1+0x638] ;  /* 0x00063800011a7983 */ /* 0x001f220000300800 */
[----:B--2---:R-:W-:Y:S01]  /*46990*/  HMMA.16816.F32.BF16 R20, R12, R10, R20 ;  /* 0x0000000a0c14723c */ /* 0x004fe20000041814 */
[----:B------:R-:W-:-:S05]  /*469a0*/  IMAD.MOV.U32 R27, RZ, RZ, R28 ;  /* 0x000000ffff1b7224 */ /* 0x000fca00078e001c */
[----:B------:R-:W-:Y:S01]  /*469b0*/  IMAD.MOV.U32 R3, RZ, RZ, R11 ;  /* 0x000000ffff037224 */ /* 0x000fe200078e000b */
[----:B----4-:R0:W-:Y:S04]  /*469c0*/  STL.64 [R1+0x54d0], R26 ;  /* 0x0054d01a01007387 */ /* 0x0101e80000100a00 */
[----:B---3--:R-:W-:Y:S04]  /*469d0*/  STL.64 [R1+0x54c8], R24 ;  /* 0x0054c81801007387 */ /* 0x008fe80000100a00 */
[----:B0-----:R-:W2:Y:S04]  /*469e0*/  LDL.64 R26, [R1+0x78] ;  /* 0x00007800011a7983 */ /* 0x001ea80000100a00 */
[----:B------:R0:W-:Y:S04]  /*469f0*/  STL.64 [R1+0x5480], R6 ;  /* 0x0054800601007387 */ /* 0x0001e80000100a00 */
[----:B------:R-:W-:Y:S04]  /*46a00*/  STL.64 [R1+0x5478], R4 ;  /* 0x0054780401007387 */ /* 0x000fe80000100a00 */
[----:B0-----:R-:W3:Y:S04]  /*46a10*/  LDL.64 R6, [R1+0x48] ;  /* 0x0000480001067983 */ /* 0x001ee80000100a00 */
[----:B------:R0:W-:Y:S04]  /*46a20*/  STL.64 [R1+0x5468], R18 ;  /* 0x0054681201007387 */ /* 0x0001e80000100a00 */
[----:B------:R-:W-:Y:S04]  /*46a30*/  STL.64 [R1+0x5460], R16 ;  /* 0x0054601001007387 */ /* 0x000fe80000100a00 */
[----:B0-----:R-:W4:Y:S04]  /*46a40*/  LDL.64 R18, [R1+0x38] ;  /* 0x0000380001127983 */ /* 0x001f280000100a00 */
[----:B------:R0:W-:Y:S04]  /*46a50*/  STL.64 [R1+0xd20], R20 ;  /* 0x000d201401007387 */ /* 0x0001e80000100a00 */
[----:B------:R1:W-:Y:S04]  /*46a60*/  STL.64 [R1+0xd28], R22 ;  /* 0x000d281601007387 */ /* 0x0003e80000100a00 */
[----:B0-----:R-:W3:Y:S01]  /*46a70*/  LDL.LU.64 R20, [R1+0x54e8] ;  /* 0x0054e80001147983 */ /* 0x001ee20000300a00 */
[----:B-1----:R-:W-:-:S03]  /*46a80*/  IMAD.MOV.U32 R23, RZ, RZ, R10 ;  /* 0x000000ffff177224 */ /* 0x002fc600078e000a */
[----:B------:R-:W4:Y:S04]  /*46a90*/  LDL.LU.64 R10, [R1+0x54e0] ;  /* 0x0054e000010a7983 */ /* 0x000f280000300a00 */
[----:B------:R-:W4:Y:S01]  /*46aa0*/  LDL.LU.64 R8, [R1+0x54d8] ;  /* 0x0054d80001087983 */ /* 0x000f220000300a00 */
[----:B--2---:R-:W-:Y:S02]  /*46ab0*/  IMAD.MOV.U32 R29, RZ, RZ, R26 ;  /* 0x000000ffff1d7224 */ /* 0x004fe400078e001a */
[----:B------:R-:W-:Y:S01]  /*46ac0*/  IMAD.MOV.U32 R22, RZ, RZ, R27 ;  /* 0x000000ffff167224 */ /* 0x000fe200078e001b */
[----:B----4-:R-:W-:Y:S01]  /*46ad0*/  HMMA.16816.F32.BF16 R8, R12, R26, R8 ;  /* 0x0000001a0c08723c */ /* 0x010fe20000041808 */
[----:B------:R-:W2:Y:S04]  /*46ae0*/  LDL.LU.64 R26, [R1+0x54d0] ;  /* 0x0054d000011a7983 */ /* 0x000ea80000300a00 */
[----:B------:R-:W2:-:S15]  /*46af0*/  LDL.LU.64 R24, [R1+0x54c8] ;  /* 0x0054c80001187983 */ /* 0x000e9e0000300a00 */
[----:B------:R-:W-:-:S03]  /*46b00*/  NOP ;  /* 0x0000000000007918 */ /* 0x000fc60000000000 */
[----:B------:R-:W-:Y:S04]  /*46b10*/  STL.64 [R1+0xd10], R8 ;  /* 0x000d100801007387 */ /* 0x000fe80000100a00 */
[----:B------:R0:W-:Y:S01]  /*46b20*/  STL [R1+0xd18], R10 ;  /* 0x000d180a01007387 */ /* 0x0001e20000100800 */
[----:B------:R-:W-:-:S03]  /*46b30*/  IMAD.MOV.U32 R28, RZ, RZ, R11 ;  /* 0x000000ffff1c7224 */ /* 0x000fc600078e000b */
[----:B0-----:R-:W2:Y:S04]  /*46b40*/  LDL.LU.64 R10, [R1+0x54c0] ;  /* 0x0054c000010a7983 */ /* 0x001ea80000300a00 */
[----:B------:R-:W-:Y:S04]  /*46b50*/  STL.64 [R1+0x5448], R22 ;  /* 0x0054481601007387 */ /* 0x000fe80000100a00 */
[----:B---3--:R0:W-:Y:S04]  /*46b60*/  STL.64 [R1+0x5440], R20 ;  /* 0x0054401401007387 */ /* 0x0081e80000100a00 */
[----:B0-----:R-:W3:Y:S04]  /*46b70*/  LDL.LU R20, [R1+0x1f0] ;  /* 0x0001f00001147983 */ /* 0x001ee80000300800 */
[----:B------:R-:W3:Y:S04]  /*46b80*/  LDL.LU R21, [R1+0x1f4] ;  /* 0x0001f40001157983 */ /* 0x000ee80000300800 */
[----:B------:R-:W4:Y:S04]  /*46b90*/  LDL.LU R22, [R1+0x1f8] ;  /* 0x0001f80001167983 */ /* 0x000f280000300800 */
[----:B------:R-:W4:Y:S01]  /*46ba0*/  LDL.LU R23, [R1+0x1fc] ;  /* 0x0001fc0001177983 */ /* 0x000f220000300800 */
[----:B--2---:R-:W-:Y:S06]  /*46bb0*/  HMMA.16816.F32.BF16 R24, R12, R10, R24 ;  /* 0x0000000a0c18723c */ /* 0x004fec0000041818 */
[----:B------:R-:W-:-:S02]  /*46bc0*/  IMAD.MOV.U32 R0, RZ, RZ, R10 ;  /* 0x000000ffff007224 */ /* 0x000fc400078e000a */
[----:B------:R-:W-:Y:S01]  /*46bd0*/  IMAD.MOV.U32 R2, RZ, RZ, R11 ;  /* 0x000000ffff027224 */ /* 0x000fe200078e000b */
[----:B----4-:R-:W-:Y:S04]  /*46be0*/  STL.64 [R1+0x5458], R22 ;  /* 0x0054581601007387 */ /* 0x010fe80000100a00 */
[----:B---3--:R0:W-:Y:S04]  /*46bf0*/  STL.64 [R1+0x5450], R20 ;  /* 0x0054501401007387 */ /* 0x0081e80000100a00 */
[----:B0-----:R-:W2:Y:S04]  /*46c00*/  LDL.LU R20, [R1+0x5f0] ;  /* 0x0005f00001147983 */ /* 0x001ea80000300800 */
[----:B------:R-:W2:Y:S04]  /*46c10*/  LDL.LU R21, [R1+0x5f4] ;  /* 0x0005f40001157983 */ /* 0x000ea80000300800 */
[----:B------:R-:W2:Y:S04]  /*46c20*/  LDL.LU R22, [R1+0x5f8] ;  /* 0x0005f80001167983 */ /* 0x000ea80000300800 */
[----:B------:R-:W2:Y:S04]  /*46c30*/  LDL.LU R23, [R1+0x5fc] ;  /* 0x0005fc0001177983 */ /* 0x000ea80000300800 */
[----:B------:R-:W-:Y:S04]  /*46c40*/  STL [R1+0x4bc0], R28 ;  /* 0x004bc01c01007387 */ /* 0x000fe80000100800 */
[----:B------:R-:W-:Y:S04]  /*46c50*/  STL.64 [R1+0xd00], R24 ;  /* 0x000d001801007387 */ /* 0x000fe80000100a00 */
[----:B------:R0:W-:Y:S04]  /*46c60*/  STL.64 [R1+0xd08], R26 ;  /* 0x000d081a01007387 */ /* 0x0001e80000100a00 */
[----:B0-----:R-:W3:Y:S04]  /*46c70*/  LDL.LU.64 R26, [R1+0x54b8] ;  /* 0x0054b800011a7983 */ /* 0x001ee80000300a00 */
[----:B------:R-:W3:Y:S04]  /*46c80*/  LDL.LU.64 R10, [R1+0x54b0] ;  /* 0x0054b000010a7983 */ /* 0x000ee80000300a00 */
[----:B------:R-:W3:Y:S02]  /*46c90*/  LDL.LU.64 R8, [R1+0x54a8] ;  /* 0x0054a80001087983 */ /* 0x000ee40000300a00 */
[----:B---3--:R-:W-:-:S15]  /*46ca0*/  HMMA.16816.F32.BF16 R8, R12, R26, R8 ;  /* 0x0000001a0c08723c */ /* 0x008fde0000041808 */
[----:B------:R-:W-:-:S08]  /*46cb0*/  NOP ;  /* 0x0000000000007918 */ /* 0x000fd00000000000 */
[----:B------:R0:W-:Y:S04]  /*46cc0*/  STL.64 [R1+0xcf0], R8 ;  /* 0x000cf00801007387 */ /* 0x0001e80000100a00 */
[----:B------:R1:W-:Y:S01]  /*46cd0*/  STL.64 [R1+0xcf8], R10 ;  /* 0x000cf80a01007387 */ /* 0x0003e20000100a00 */
[----:B0-----:R-:W-:-:S03]  /*46ce0*/  IMAD.MOV.U32 R8, RZ, RZ, R26 ;  /* 0x000000ffff087224 */ /* 0x001fc600078e001a */
[----:B-1----:R-:W3:Y:S01]  /*46cf0*/  LDL.LU.64 R10, [R1+0x54a0] ;  /* 0x0054a000010a7983 */ /* 0x002ee20000300a00 */
[----:B------:R-:W-:-:S03]  /*46d00*/  IMAD.MOV.U32 R9, RZ, RZ, R27 ;  /* 0x000000ffff097224 */ /* 0x000fc600078e001b */
[----:B------:R-:W4:Y:S04]  /*46d10*/  LDL.LU.64 R26, [R1+0x5498] ;  /* 0x00549800011a7983 */ /* 0x000f280000300a00 */
[----:B------:R-:W4:Y:S02]  /*46d20*/  LDL.LU.64 R24, [R1+0x5490] ;  /* 0x0054900001187983 */ /* 0x000f240000300a00 */
[----:B----4-:R-:W-:-:S15]  /*46d30*/  HMMA.16816.F32.BF16 R24, R12, R6, R24 ;  /* 0x000000060c18723c */ /* 0x010fde0000041818 */
[----:B------:R-:W-:-:S08]  /*46d40*/  NOP ;  /* 0x0000000000007918 */ /* 0x000fd00000000000 */
[----:B------:R0:W-:Y:S04]  /*46d50*/  STL.64 [R1+0xce0], R24 ;  /* 0x000ce01801007387 */ /* 0x0001e80000100a00 */
[----:B------:R1:W-:Y:S01]  /*46d60*/  STL.64 [R1+0xce8], R26 ;  /* 0x000ce81a01007387 */ /* 0x0003e20000100a00 */
[----:B0-----:R-:W-:-:S03]  /*46d70*/  IMAD.MOV.U32 R25, RZ, RZ, R6 ;  /* 0x000000ffff197224 */ /* 0x001fc600078e0006 */
[----:B-1----:R-:W4:Y:S01]  /*46d80*/  LDL.LU.64 R26, [R1+0x5488] ;  /* 0x00548800011a7983 */ /* 0x002f220000300a00 */
[----:B------:R-:W-:-:S03]  /*46d90*/  IMAD.MOV.U32 R24, RZ, RZ, R7 ;  /* 0x000000ffff187224 */ /* 0x000fc600078e0007 */
[----:B------:R-:W2:Y:S04]  /*46da0*/  LDL.LU.64 R6, [R1+0x5480] ;  /* 0x0054800001067983 */ /* 0x000ea80000300a00 */
[----:B------:R-:W2:Y:S02]  /*46db0*/  LDL.LU.64 R4, [R1+0x5478] ;  /* 0x0054780001047983 */ /* 0x000ea40000300a00 */
[----:B--2---:R-:W-:-:S15]  /*46dc0*/  HMMA.16816.F32.BF16 R4, R12, R18, R4 ;  /* 0x000000120c04723c */ /* 0x004fde0000041804 */
[----:B------:R-:W-:-:S08]  /*46dd0*/  NOP ;  /* 0x0000000000007918 */ /* 0x000fd00000000000 */
[----:B------:R0:W-:Y:S04]  /*46de0*/  STL.64 [R1+0xcd0], R4 ;  /* 0x000cd00401007387 */ /* 0x0001e80000100a00 */
[----:B------:R1:W-:Y:S01]  /*46df0*/  STL.64 [R1+0xcd8], R6 ;  /* 0x000cd80601007387 */ /* 0x0003e20000100a00 */
[----:B0-----:R-:W-:-:S03]  /*46e00*/  IMAD.MOV.U32 R5, RZ, RZ, R18 ;  /* 0x000000ffff057224 */ /* 0x001fc600078e0012 */
[----:B-1----:R-:W2:Y:S01]  /*46e10*/  LDL.LU.64 R6, [R1+0x5470] ;  /* 0x0054700001067983 */ /* 0x002ea20000300a00 */
[----:B------:R-:W-:-:S03]  /*46e20*/  IMAD.MOV.U32 R4, RZ, RZ, R19 ;  /* 0x000000ffff047224 */ /* 0x000fc600078e0013 */
[----:B------:R-:W3:Y:S04]  /*46e30*/  LDL.LU.64 R18, [R1+0x5468] ;  /* 0x0054680001127983 */ /* 0x000ee80000300a00 */
[----:B------:R-:W4:Y:S01]  /*46e40*/  LDL.LU.64 R16, [R1+0x5460] ;  /* 0x0054600001107983 */ /* 0x000f220000300a00 */
[----:B---3--:R-:W-:-:S15]  /*46e50*/  HMMA.16816.F32.BF16 R20, R12, R18, R20 ;  /* 0x000000120c14723c */ /* 0x008fde0000041814 */
[----:B------:R-:W-:-:S08]  /*46e60*/  NOP ;  /* 0x0000000000007918 */ /* 0x000fd00000000000 */
[----:B------:R-:W-:Y:S04]  /*46e70*/  STL.64 [R1+0xcc0], R20 ;  /* 0x000cc01401007387 */ /* 0x000fe80000100a00 */
[----:B------:R0:W-:Y:S04]  /*46e80*/  STL.64 [R1+0xcc8], R22 ;  /* 0x000cc81601007387 */ /* 0x0001e80000100a00 */
[----:B0-----:R-:W2:Y:S04]  /*46e90*/  LDL.LU.64 R22, [R1+0x5458] ;  /* 0x0054580001167983 */ /* 0x001ea80000300a00 */
[----:B------:R-:W2:Y:S04]  /*46ea0*/  LDL.LU.64 R20, [R1+0x5450] ;  /* 0x0054500001147983 */ /* 0x000ea80000300a00 */
[----:B------:R0:W-:Y:S02]  /*46eb0*/  STL.64 [R1+0x5300], R18 ;  /* 0x0053001201007387 */ /* 0x0001e40000100a00 */
[----:B0-----:R-:W-:-:S02]  /*46ec0*/  IMAD.MOV.U32 R18, RZ, RZ, R5 ;  /* 0x000000ffff127224 */ /* 0x001fc400078e0005 */
[----:B------:R-:W-:-:S05]  /*46ed0*/  IMAD.MOV.U32 R19, RZ, RZ, R4 ;  /* 0x000000ffff137224 */ /* 0x000fca00078e0004 */
[----:B------:R-:W-:Y:S01]  /*46ee0*/  STL.64 [R1+0x5310], R18 ;  /* 0x0053101201007387 */ /* 0x000fe20000100a00 */
[----:B--2---:R-:W-:Y:S03]  /*46ef0*/  HMMA.16816.F32.BF16 R12, R12, R6, R20 ;  /* 0x000000060c0c723c */ /* 0x004fe60000041814 */
[----:B------:R-:W2:Y:S04]  /*46f00*/  LDL.LU.64 R22, [R1+0x5448] ;  /* 0x0054480001167983 */ /* 0x000ea80000300a00 */
[----:B------:R-:W3:Y:S04]  /*46f10*/  LDL.LU.64 R20, [R1+0x5440] ;  /* 0x0054400001147983 */ /* 0x000ee80000300a00 */
[----:B------:R-:W4:Y:S04]  /*46f20*/  LDL.LU.64 R6, [R1+0x5438] ;  /* 0x0054380001067983 */ /* 0x000f280000300a00 */
[----:B------:R-:W4:Y:S08]  /*46f30*/  LDL.LU.64 R4, [R1+0x5430] ;  /* 0x0054300001047983 */ /* 0x000f300000300a00 */
[----:B------:R0:W-:Y:S04]  /*46f40*/  STL.64 [R1+0x1f0], R12 ;  /* 0x0001f00c01007387 */ /* 0x0001e80000100a00 */
[----:B------:R1:W-:Y:S04]  /*46f50*/  STL.64 [R1+0x1f8], R14 ;  /* 0x0001f80e01007387 */ /* 0x0003e80000100a00 */
[----:B0-----:R-:W4:Y:S04]  /*46f60*/  LDL.LU R12, [R1+0x1c0] ;  /* 0x0001c000010c7983 */ /* 0x001f280000300800 */
[----:B------:R-:W4:Y:S04]  /*46f70*/  LDL.LU R13, [R1+0x1c4] ;  /* 0x0001c400010d7983 */ /* 0x000f280000300800 */
[----:B-1----:R-:W4:Y:S04]  /*46f80*/  LDL.LU R14, [R1+0x1c8] ;  /* 0x0001c800010e7983 */ /* 0x002f280000300800 */
[----:B------:R-:W4:Y:S01]  /*46f90*/  LDL.LU R15, [R1+0x1cc] ;  /* 0x0001cc00010f7983 */ /* 0x000f220000300800 */
[----:B------:R-:W-:-:S02]  /*46fa0*/  IMAD.MOV.U32 R18, RZ, RZ, R25 ;  /* 0x000000ffff127224 */ /* 0x000fc400078e0019 */
[----:B------:R-:W-:Y:S01]  /*46fb0*/  IMAD.MOV.U32 R19, RZ, RZ, R24 ;  /* 0x000000ffff137224 */ /* 0x000fe200078e0018 */
[----:B----4-:R-:W-:-:S15]  /*46fc0*/  HMMA.16816.F32.BF16 R12, R4, R26, R12 ;  /* 0x0000001a040c723c */ /* 0x010fde000004180c */
[----:B------:R-:W-:-:S08]  /*46fd0*/  NOP ;  /* 0x0000000000007918 */ /* 0x000fd00000000000 */
[----:B------:R-:W-:Y:S04]  /*46fe0*/  STL.64 [R1+0x1c0], R12 ;  /* 0x0001c00c01007387 */ /* 0x000fe80000100a00 */
[----:B------:R-:W-:Y:S04]  /*46ff0*/  STL [R1+0x1cc], R15 ;  /* 0x0001cc0f01007387 */ /* 0x000fe80000100800 */
[----:B------:R-:W-:Y:S04]  /*47000*/  STL.64 [R1+0x5328], R18 ;  /* 0x0053281201007387 */ /* 0x000fe80000100a00 */
[----:B------:R0:W-:Y:S04]  /*47010*/  STL.64 [R1+0x5308], R26 ;  /* 0x0053081a01007387 */ /* 0x0001e80000100a00 */
[----:B------:R-:W4:Y:S04]  /*47020*/  LDL.LU R24, [R1+0x470] ;  /* 0x0004700001187983 */ /* 0x000f280000300800 */
[----:B------:R-:W4:Y:S04]  /*47030*/  LDL.LU R25, [R1+0x474] ;  /* 0x0004740001197983 */ /* 0x000f280000300800 */
[----:B0-----:R-:W2:Y:S04]  /*47040*/  LDL.LU R26, [R1+0x478] ;  /* 0x00047800011a7983 */ /* 0x001ea80000300800 */
[----:B------:R-:W2:Y:S01]  /*47050*/  LDL.LU R27, [R1+0x47c] ;  /* 0x00047c00011b7983 */ /* 0x000ea20000300800 */
[----:B------:R-:W-:-:S02]  /*47060*/  IMAD.MOV.U32 R18, RZ, RZ, R8 ;  /* 0x000000ffff127224 */ /* 0x000fc400078e0008 */
[----:B------:R-:W-:Y:S01]  /*47070*/  IMAD.MOV.U32 R19, RZ, RZ, R9 ;  /* 0x000000ffff137224 */ /* 0x000fe200078e0009 */
[----:B------:R-:W3:Y:S04]  /*47080*/  LDL.LU R8, [R1+0x542c] ;  /* 0x00542c0001087983 */ /* 0x000ee80000300800 */
[----:B------:R-:W3:Y:S04]  /*47090*/  LDL.LU R9, [R1+0x5428] ;  /* 0x0054280001097983 */ /* 0x000ee80000300800 */
[----:B------:R-:W-:Y:S04]  /*470a0*/  STL.64 [R1+0x5340], R18 ;  /* 0x0053401201007387 */ /* 0x000fe80000100a00 */
[----:B--2---:R-:W-:Y:S04]  /*470b0*/  STL.64 [R1+0x5320], R26 ;  /* 0x0053201a01007387 */ /* 0x004fe80000100a00 */
[----:B----4-:R0:W-:Y:S04]  /*470c0*/  STL.64 [R1+0x5318], R24 ;  /* 0x0053181801007387 */ /* 0x0101e80000100a00 */
[----:B0-----:R-:W2:Y:S04]  /*470d0*/  LDL.LU R24, [R1+0x480] ;  /* 0x0004800001187983 */ /* 0x001ea80000300800 */
[----:B------:R-:W2:Y:S04]  /*470e0*/  LDL.LU R25, [R1+0x484] ;  /* 0x0004840001197983 */ /* 0x000ea80000300800 */
[----:B------:R-:W4:Y:S04]  /*470f0*/  LDL.LU R26, [R1+0x488] ;  /* 0x00048800011a7983 */ /* 0x000f280000300800 */
[----:B------:R-:W4:Y:S01]  /*47100*/  LDL.LU R27, [R1+0x48c] ;  /* 0x00048c00011b7983 */ /* 0x000f220000300800 */
[----:B------:R-:W-:-:S02]  /*47110*/  IMAD.MOV.U32 R18, RZ, RZ, R0 ;  /* 0x000000ffff127224 */ /* 0x000fc400078e0000 */
[----:B------:R-:W-:Y:S01]  /*47120*/  IMAD.MOV.U32 R19, RZ, RZ, R2 ;  /* 0x000000ffff137224 */ /* 0x000fe200078e0002 */
[----:B------:R-:W3:Y:S04]  /*47130*/  LDL.LU R0, [R1+0x5424] ;  /* 0x0054240001007983 */ /* 0x000ee80000300800 */
[----:B------:R-:W3:Y:S04]  /*47140*/  LDL.LU R2, [R1+0x5420] ;  /* 0x0054200001027983 */ /* 0x000ee80000300800 */
[----:B------:R0:W-:Y:S02]  /*47150*/  STL.64 [R1+0x5358], R18 ;  /* 0x0053581201007387 */ /* 0x0001e40000100a00 */
[----:B0-----:R-:W-:-:S02]  /*47160*/  IMAD.MOV.U32 R18, RZ, RZ, R29 ;  /* 0x000000ffff127224 */ /* 0x001fc400078e001d */
[----:B------:R-:W-:Y:S01]  /*47170*/  IMAD.MOV.U32 R19, RZ, RZ, R22 ;  /* 0x000000ffff137224 */ /* 0x000fe200078e0016 */
[----:B------:R-:W3:Y:S04]  /*47180*/  LDL.LU R29, [R1+0x541c] ;  /* 0x00541c00011d7983 */ /* 0x000ee80000300800 */
[----:B------:R-:W3:Y:S04]  /*47190*/  LDL.LU R22, [R1+0x5418] ;  /* 0x0054180001167983 */ /* 0x000ee80000300800 */
[----:B------:R-:W-:Y:S04]  /*471a0*/  STL.64 [R1+0x5370], R18 ;  /* 0x0053701201007387 */ /* 0x000fe80000100a00 */
[----:B----4-:R-:W-:Y:S04]  /*471b0*/  STL.64 [R1+0x5338], R26 ;  /* 0x0053381a01007387 */ /* 0x010fe80000100a00 */
[----:B--2---:R0:W-:Y:S04]  /*471c0*/  STL.64 [R1+0x5330], R24 ;  /* 0x0053301801007387 */ /* 0x0041e80000100a00 */
        /* <DEDUP_REMOVED lines=11> */
[----:B----4-:R-:W-:Y:S04]  /*47280*/  STL.64 [R1+0x5350], R26 ;  /* 0x0053501a01007387 */ /* 0x010fe80000100a00 */
[----:B--2---:R0:W-:Y:S04]  /*47290*/  STL.64 [R1+0x5348], R24 ;  /* 0x0053481801007387 */ /* 0x0041e80000100a00 */
[----:B0-----:R-:W2:Y:S04]  /*472a0*/  LDL.LU R24, [R1+0x4a0] ;  /* 0x0004a00001187983 */ /* 0x001ea80000300800 */
[----:B------:R-:W2:Y:S04]  /*472b0*/  LDL.LU R25, [R1+0x4a4] ;  /* 0x0004a40001197983 */ /* 0x000ea80000300800 */
[----:B------:R-:W4:Y:S04]  /*472c0*/  LDL.LU R26, [R1+0x4a8] ;  /* 0x0004a800011a7983 */ /* 0x000f280000300800 */
[----:B------:R-:W4:Y:S04]  /*472d0*/  LDL.LU R27, [R1+0x4ac] ;  /* 0x0004ac00011b7983 */ /* 0x000f280000300800 */
[----:B------:R0:W-:Y:S04]  /*472e0*/  STL.64 [R1+0x53a0], R18 ;  /* 0x0053a01201007387 */ /* 0x0001e80000100a00 */
[----:B------:R-:W3:Y:S04]  /*472f0*/  LDL.LU R16, [R1+0x4e0] ;  /* 0x0004e00001107983 */ /* 0x000ee80000300800 */
[----:B------:R-:W3:Y:S04]  /*47300*/  LDL.LU R17, [R1+0x4e4] ;  /* 0x0004e40001117983 */ /* 0x000ee80000300800 */
[----:B0-----:R-:W2:Y:S04]  /*47310*/  LDL.LU R18, [R1+0x4e8] ;  /* 0x0004e80001127983 */ /* 0x001ea80000300800 */
[----:B------:R-:W2:Y:S04]  /*47320*/  LDL.LU R19, [R1+0x4ec] ;  /* 0x0004ec0001137983 */ /* 0x000ea80000300800 */
[----:B--2---:R0:W-:Y:S04]  /*47330*/  STL.64 [R1+0x53b0], R18 ;  /* 0x0053b01201007387 */ /* 0x0041e80000100a00 */
[----:B---3--:R-:W-:Y:S01]  /*47340*/  STL.64 [R1+0x53a8], R16 ;  /* 0x0053a81001007387 */ /* 0x008fe20000100a00 */
[----:B0-----:R-:W-:-:S02]  /*47350*/  IMAD.MOV.U32 R18, RZ, RZ, R21 ;  /* 0x000000ffff127224 */ /* 0x001fc400078e0015 */
[----:B------:R-:W-:-:S05]  /*47360*/  IMAD.MOV.U32 R19, RZ, RZ, R20 ;  /* 0x000000ffff137224 */ /* 0x000fca00078e0014 */
[----:B------:R-:W-:Y:S04]  /*47370*/  STL.64 [R1+0x53c8], R18 ;  /* 0x0053c81201007387 */ /* 0x000fe80000100a00 */
[----:B----4-:R-:W-:Y:S04]  /*47380*/  STL.64 [R1+0x5368], R26 ;  /* 0x0053681a01007387 */ /* 0x010fe80000100a00 */
[----:B------:R0:W-:Y:S04]  /*47390*/  STL.64 [R1+0x5360], R24 ;  /* 0x0053601801007387 */ /* 0x0001e80000100a00 */
[----:B0-----:R-:W2:Y:S04]  /*473a0*/  LDL.LU R24, [R1+0x4b0] ;  /* 0x0004b00001187983 */ /* 0x001ea80000300800 */
[----:B------:R-:W2:Y:S04]  /*473b0*/  LDL.LU R25, [R1+0x4b4] ;  /* 0x0004b40001197983 */ /* 0x000ea80000300800 */
[----:B------:R-:W3:Y:S04]  /*473c0*/  LDL.LU R26, [R1+0x4b8] ;  /* 0x0004b800011a7983 */ /* 0x000ee80000300800 */
[----:B------:R-:W3:Y:S01]  /*473d0*/  LDL.LU R27, [R1+0x4bc] ;  /* 0x0004bc00011b7983 */ /* 0x000ee20000300800 */
[----:B------:R-:W-:-:S02]  /*473e0*/  IMAD.MOV.U32 R18, RZ, RZ, R11 ;  /* 0x000000ffff127224 */ /* 0x000fc400078e000b */
[----:B------:R-:W-:-:S05]  /*473f0*/  IMAD.MOV.U32 R19, RZ, RZ, R10 ;  /* 0x000000ffff137224 */ /* 0x000fca00078e000a */
[----:B------:R-:W-:Y:S04]  /*47400*/  STL.64 [R1+0x53e0], R18 ;  /* 0x0053e01201007387 */ /* 0x000fe80000100a00 */
[----:B---3--:R-:W-:Y:S04]  /*47410*/  STL.64 [R1+0x5380], R26 ;  /* 0x0053801a01007387 */ /* 0x008fe80000100a00 */
[----:B--2---:R0:W-:Y:S04]  /*47420*/  STL.64 [R1+0x5378], R24 ;  /* 0x0053781801007387 */ /* 0x0041e80000100a00 */
[----:B0-----:R-:W2:Y:S04]  /*47430*/  LDL.LU R24, [R1+0x4c0] ;  /* 0x0004c00001187983 */ /* 0x001ea80000300800 */
[----:B------:R-:W2:Y:S04]  /*47440*/  LDL.LU R25, [R1+0x4c4] ;  /* 0x0004c40001197983 */ /* 0x000ea80000300800 */
[----:B------:R-:W3:Y:S04]  /*47450*/  LDL.LU R26, [R1+0x4c8] ;  /* 0x0004c800011a7983 */ /* 0x000ee80000300800 */
[----:B------:R-:W3:Y:S01]  /*47460*/  LDL.LU R27, [R1+0x4cc] ;  /* 0x0004cc00011b7983 */ /* 0x000ee20000300800 */
[----:B------:R-:W-:-:S02]  /*47470*/  IMAD.MOV.U32 R18, RZ, RZ, R9 ;  /* 0x000000ffff127224 */ /* 0x000fc400078e0009 */
[----:B------:R-:W-:Y:S02]  /*47480*/  IMAD.MOV.U32 R19, RZ, RZ, R8 ;  /* 0x000000ffff137224 */ /* 0x000fe400078e0008 */
[----:B------:R-:W-:-:S03]  /*47490*/  IMAD.MOV.U32 R28, RZ, RZ, R14 ;  /* 0x000000ffff1c7224 */ /* 0x000fc600078e000e */
[----:B------:R-:W-:Y:S04]  /*474a0*/  STL.64 [R1+0x53f8], R18 ;  /* 0x0053f81201007387 */ /* 0x000fe80000100a00 */
[----:B------:R-:W4:Y:S04]  /*474b0*/  LDL.LU R12, [R1+0x1b0] ;  /* 0x0001b000010c7983 */ /* 0x000f280000300800 */
[----:B------:R-:W4:Y:S04]  /*474c0*/  LDL.LU R13, [R1+0x1b4] ;  /* 0x0001b400010d7983 */ /* 0x000f280000300800 */
[----:B------:R-:W4:Y:S04]  /*474d0*/  LDL.LU R14, [R1+0x1b8] ;  /* 0x0001b800010e7983 */ /* 0x000f280000300800 */
[----:B------:R-:W4:Y:S04]  /*474e0*/  LDL.LU R15, [R1+0x1bc] ;  /* 0x0001bc00010f7983 */ /* 0x000f280000300800 */
[----:B---3--:R-:W-:Y:S04]  /*474f0*/  STL.64 [R1+0x5398], R26 ;  /* 0x0053981a01007387 */ /* 0x008fe80000100a00 */
[----:B--2---:R0:W-:Y:S04]  /*47500*/  STL.64 [R1+0x5390], R24 ;  /* 0x0053901801007387 */ /* 0x0041e80000100a00 */
[----:B0-----:R-:W2:Y:S04]  /*47510*/  LDL.LU R24, [R1+0x4d0] ;  /* 0x0004d00001187983 */ /* 0x001ea80000300800 */
[----:B------:R-:W2:Y:S04]  /*47520*/  LDL.LU R25, [R1+0x4d4] ;  /* 0x0004d40001197983 */ /* 0x000ea80000300800 */
[----:B------:R-:W3:Y:S04]  /*47530*/  LDL.LU R26, [R1+0x4d8] ;  /* 0x0004d800011a7983 */ /* 0x000ee80000300800 */
[----:B------:R-:W3:Y:S04]  /*47540*/  LDL.LU R27, [R1+0x4dc] ;  /* 0x0004dc00011b7983 */ /* 0x000ee80000300800 */
        /* <DEDUP_REMOVED lines=17> */
[----:B------:R-:W3:Y:S01]  /*47660*/  LDL.LU R27, [R1+0x51c] ;  /* 0x00051c00011b7983 */ /* 0x000ee20000300800 */
[----:B----4-:R-:W-:Y:S01]  /*47670*/  HMMA.16816.F32.BF16 R12, R4, R22, R12 ;  /* 0x00000016040c723c */ /* 0x010fe2000004180c */
[----:B------:R-:W-:-:S02]  /*47680*/  IMAD.MOV.U32 R18, RZ, RZ, R2 ;  /* 0x000000ffff127224 */ /* 0x000fc400078e0002 */
[----:B---3--:R-:W-:Y:S04]  /*47690*/  STL.64 [R1+0x5408], R26 ;  /* 0x0054081a01007387 */ /* 0x008fe80000100a00 */
[----:B--2---:R0:W-:Y:S04]  /*476a0*/  STL.64 [R1+0x5400], R24 ;  /* 0x0054001801007387 */ /* 0x0041e80000100a00 */
[----:B0-----:R-:W2:Y:S04]  /*476b0*/  LDL.LU R24, [R1+0x520] ;  /* 0x0005200001187983 */ /* 0x001ea80000300800 */
[----:B------:R-:W2:Y:S04]  /*476c0*/  LDL.LU R25, [R1+0x524] ;  /* 0x0005240001197983 */ /* 0x000ea80000300800 */
[----:B------:R-:W2:Y:S04]  /*476d0*/  LDL.LU R26, [R1+0x528] ;  /* 0x00052800011a7983 */ /* 0x000ea80000300800 */
[----:B------:R-:W2:Y:S04]  /*476e0*/  LDL.LU R27, [R1+0x52c] ;  /* 0x00052c00011b7983 */ /* 0x000ea80000300800 */
[----:B------:R-:W3:Y:S04]  /*476f0*/  LDL.LU R8, [R1+0x1a0] ;  /* 0x0001a00001087983 */ /* 0x000ee80000300800 */
[----:B------:R-:W3:Y:S04]  /*47700*/  LDL.LU R9, [R1+0x1a4] ;  /* 0x0001a40001097983 */ /* 0x000ee80000300800 */
[----:B------:R-:W3:Y:S04]  /*47710*/  LDL.LU R10, [R1+0x1a8] ;  /* 0x0001a800010a7983 */ /* 0x000ee80000300800 */
[----:B------:R-:W3:Y:S04]  /*47720*/  LDL.LU R11, [R1+0x1ac] ;  /* 0x0001ac00010b7983 */ /* 0x000ee80000300800 */
[----:B------:R-:W-:Y:S04]  /*47730*/  STL [R1+0x4bc4], R28 ;  /* 0x004bc41c01007387 */ /* 0x000fe80000100800 */
[----:B------:R-:W-:Y:S04]  /*47740*/  STL.64 [R1+0x1b0], R12 ;  /* 0x0001b00c01007387 */ /* 0x000fe80000100a00 */
[----:B------:R-:W-:Y:S04]  /*47750*/  STL.64 [R1+0x1b8], R14 ;  /* 0x0001b80e01007387 */ /* 0x000fe80000100a00 */
[----:B------:R-:W0:Y:S01]  /*47760*/  LDSM.16.MT88.4 R12, [R29+UR4+0x2180] ;  /* 0x002180041d0c783b */ /* 0x000e220008004200 */
[----:B------:R-:W-:-:S03]  /*47770*/  IMAD.MOV.U32 R19, RZ, RZ, R0 ;  /* 0x000000ffff137224 */ /* 0x000fc600078e0000 */
[----:B0-----:R0:W-:Y:S04]  /*47780*/  STL.64 [R1+0x51f8], R14 ;  /* 0x0051f80e01007387 */ /* 0x0011e80000100a00 */
[----:B------:R-:W-:Y:S04]  /*47790*/  STL.64 [R1+0x51f0], R12 ;  /* 0x0051f00c01007387 */ /* 0x000fe80000100a00 */
[----:B0-----:R-:W4:Y:S04]  /*477a0*/  LDL.64 R14, [R1+0xa8] ;  /* 0x0000a800010e7983 */ /* 0x001f280000100a00 */
[----:B------:R-:W-:Y:S01]  /*477b0*/  STL [R1+0x4fa8], R29 ;  /* 0x004fa81d01007387 */ /* 0x000fe20000100800 */
[----:B--2---:R-:W-:Y:S03]  /*477c0*/  HMMA.16816.F32.BF16 R16, R4, R18, R24 ;  /* 0x000000120410723c */ /* 0x004fe60000041818 */
[----:B------:R-:W2:Y:S04]  /*477d0*/  LDL.LU.64 R26, [R1+0x5408] ;  /* 0x00540800011a7983 */ /* 0x000ea80000300a00 */
[----:B------:R-:W2:-:S15]  /*477e0*/  LDL.LU.64 R24, [R1+0x5400] ;  /* 0x0054000001187983 */ /* 0x000e9e0000300a00 */
[----:B------:R-:W-:-:S01]  /*477f0*/  NOP ;  /* 0x0000000000007918 */ /* 0x000fc20000000000 */
[----:B------:R-:W-:Y:S04]  /*47800*/  STL.64 [R1+0xbe0], R16 ;  /* 0x000be01001007387 */ /* 0x000fe80000100a00 */
        /* <DEDUP_REMOVED lines=22> */
[----:B0-----:R-:W4:Y:S04]  /*47970*/  LDL.LU.64 R18, [R1+0x53b0] ;  /* 0x0053b00001127983 */ /* 0x001f280000300a00 */
[----:B------:R-:W4:Y:S02]  /*47980*/  LDL.LU.64 R16, [R1+0x53a8] ;  /* 0x0053a80001107983 */ /* 0x000f240000300a00 */
[----:B----4-:R-:W-:-:S15]  /*47990*/  HMMA.16816.F32.BF16 R16, R4, R14, R16 ;  /* 0x0000000e0410723c */ /* 0x010fde0000041810 */
[----:B------:R-:W-:-:S08]  /*479a0*/  NOP ;  /* 0x0000000000007918 */ /* 0x000fd00000000000 */
[----:B------:R-:W-:Y:S04]  /*479b0*/  STL.64 [R1+0xba0], R16 ;  /* 0x000ba01001007387 */ /* 0x000fe80000100a00 */
[----:B------:R0:W-:Y:S04]  /*479c0*/  STL.64 [R1+0xba8], R18 ;  /* 0x000ba81201007387 */ /* 0x0001e80000100a00 */
[----:B0-----:R-:W2:Y:S04]  /*479d0*/  LDL.LU.64 R18, [R1+0x53a0] ;  /* 0x0053a00001127983 */ /* 0x001ea80000300a00 */
[----:B------:R0:W-:Y:S04]  /*479e0*/  STL.64 [R1+0x52a8], R14 ;  /* 0x0052a80e01007387 */ /* 0x0001e80000100a00 */
[----:B------:R-:W4:Y:S04]  /*479f0*/  LDL.LU R12, [R1+0x460] ;  /* 0x00046000010c7983 */ /* 0x000f280000300800 */
[----:B------:R-:W4:Y:S04]  /*47a00*/  LDL.LU R13, [R1+0x464] ;  /* 0x00046400010d7983 */ /* 0x000f280000300800 */
[----:B0-----:R-:W4:Y:S04]  /*47a10*/  LDL.LU R14, [R1+0x468] ;  /* 0x00046800010e7983 */ /* 0x001f280000300800 */
[----:B------:R-:W4:Y:S01]  /*47a20*/  LDL.LU R15, [R1+0x46c] ;  /* 0x00046c00010f7983 */ /* 0x000f220000300800 */
        /* <DEDUP_REMOVED lines=43> */
[----:B------:R-:W2:-:S15]  /*47ce0*/  LDL.LU.64 R26, [R1+0x5308] ;  /* 0x00530800011a7983 */ /* 0x000e9e0000300a00 */
[----:B------:R-:W-:-:S06]  /*47cf0*/  NOP ;  /* 0x0000000000007918 */ /* 0x000fcc0000000000 */
[----:B------:R-:W-:Y:S04]  /*47d00*/  STL.64 [R1+0xb30], R16 ;  /* 0x000b301001007387 */ /* 0x000fe80000100a00 */
[----:B------:R0:W-:Y:S04]  /*47d10*/  STL.64 [R1+0xb38], R18 ;  /* 0x000b381201007387 */ /* 0x0001e80000100a00 */
[----:B0-----:R-:W4:Y:S02]  /*47d20*/  LDL.LU.64 R18, [R1+0x5300] ;  /* 0x0053000001127983 */ /* 0x001f240000300a00 */
[----:B----4-:R-:W-:-:S15]  /*47d30*/  HMMA.16816.F32.BF16 R12, R4, R18, R12 ;  /* 0x00000012040c723c */ /* 0x010fde000004180c */
[----:B------:R-:W-:-:S08]  /*47d40*/  NOP ;  /* 0x0000000000007918 */ /* 0x000fd00000000000 */
[----:B------:R-:W-:Y:S04]  /*47d50*/  STL.64 [R1+0xb20], R12 ;  /* 0x000b200c01007387 */ /* 0x000fe80000100a00 */
[----:B------:R0:W-:Y:S04]  /*47d60*/  STL.64 [R1+0xb28], R14 ;  /* 0x000b280e01007387 */ /* 0x0001e80000100a00 */
[----:B0-----:R-:W4:Y:S04]  /*47d70*/  LDL.64 R14, [R1+0xc8] ;  /* 0x0000c800010e7983 */ /* 0x001f280000100a00 */
[----:B----4-:R0:W-:Y:S04]  /*47d80*/  STL.64 [R1+0x52c0], R14 ;  /* 0x0052c00e01007387 */ /* 0x0101e80000100a00 */
[----:B0-----:R-:W4:Y:S04]  /*47d90*/  LDL.64 R14, [R1+0xd8] ;  /* 0x0000d800010e7983 */ /* 0x001f280000100a00 */
[----:B----4-:R0:W-:Y:S04]  /*47da0*/  STL.64 [R1+0x52d8], R14 ;  /* 0x0052d80e01007387 */ /* 0x0101e80000100a00 */
[----:B0-----:R-:W3:Y:S04]  /*47db0*/  LDL.64 R14, [R1+0x18] ;  /* 0x00001800010e7983 */ /* 0x001ee80000100a00 */
[----:B------:R0:W-:Y:S04]  /*47dc0*/  STL.64 [R1+0x5230], R18 ;  /* 0x0052301201007387 */ /* 0x0001e80000100a00 */
[----:B------:R-:W2:Y:S04]  /*47dd0*/  LDL.LU R16, [R1+0x180] ;  /* 0x0001800001107983 */ /* 0x000ea80000300800 */
[----:B------:R-:W2:Y:S04]  /*47de0*/  LDL.LU R17, [R1+0x184] ;  /* 0x0001840001117983 */ /* 0x000ea80000300800 */
[----:B0-----:R-:W2:Y:S04]  /*47df0*/  LDL.LU R18, [R1+0x188] ;  /* 0x0001880001127983 */ /* 0x001ea80000300800 */
[----:B------:R-:W2:Y:S01]  /*47e00*/  LDL.LU R19, [R1+0x18c] ;  /* 0x00018c0001137983 */ /* 0x000ea20000300800 */
[----:B---3--:R-:W-:Y:S03]  /*47e10*/  HMMA.16816.F32.BF16 R4, R4, R14, R8 ;  /* 0x0000000e0404723c */ /* 0x008fe60000041808 */
[----:B------:R-:W2:Y:S04]  /*47e20*/  LDL.LU.64 R10, [R1+0x52f8] ;  /* 0x0052f800010a7983 */ /* 0x000ea80000300a00 */
[----:B------:R-:W2:Y:S01]  /*47e30*/  LDL.LU.64 R8, [R1+0x52f0] ;  /* 0x0052f00001087983 */ /* 0x000ea20000300a00 */
[----:B------:R-:W-:-:S02]  /*47e40*/  IMAD.MOV.U32 R2, RZ, RZ, R14 ;  /* 0x000000ffff027224 */ /* 0x000fc400078e000e */
[----:B------:R-:W-:-:S13]  /*47e50*/  IMAD.MOV.U32 R0, RZ, RZ, R15 ;  /* 0x000000ffff007224 */ /* 0x000fda00078e000f */
[----:B------:R0:W-:Y:S04]  /*47e60*/  STL.64 [R1+0x640], R4 ;  /* 0x0006400401007387 */ /* 0x0001e80000100a00 */
[----:B------:R1:W-:Y:S04]  /*47e70*/  STL.64 [R1+0x648], R6 ;  /* 0x0006480601007387 */ /* 0x0003e80000100a00 */
[----:B0-----:R-:W3:Y:S04]  /*47e80*/  LDL.LU R4, [R1+0x170] ;  /* 0x0001700001047983 */ /* 0x001ee80000300800 */
[----:B------:R-:W3:Y:S04]  /*47e90*/  LDL.LU R5, [R1+0x174] ;  /* 0x0001740001057983 */ /* 0x000ee80000300800 */
[----:B-1----:R-:W3:Y:S04]  /*47ea0*/  LDL.LU R6, [R1+0x178] ;  /* 0x0001780001067983 */ /* 0x002ee80000300800 */
[----:B------:R-:W3:Y:S04]  /*47eb0*/  LDL.LU R7, [R1+0x17c] ;  /* 0x00017c0001077983 */ /* 0x000ee80000300800 */
[----:B------:R-:W4:Y:S01]  /*47ec0*/  LDL.64 R14, [R1+0x8] ;  /* 0x00000800010e7983 */ /* 0x000f220000100a00 */
[----:B--2---:R-:W-:-:S15]  /*47ed0*/  HMMA.16816.F32.BF16 R16, R8, R26, R16 ;  /* 0x0000001a0810723c */ /* 0x004fde0000041810 */
[----:B------:R-:W-:-:S08]  /*47ee0*/  NOP ;  /* 0x0000000000007918 */ /* 0x000fd00000000000 */
[----:B------:R0:W-:Y:S04]  /*47ef0*/  STL.64 [R1+0x630], R16 ;  /* 0x0006301001007387 */ /* 0x0001e80000100a00 */
[----:B------:R1:W-:Y:S04]  /*47f00*/  STL.64 [R1+0x638], R18 ;  /* 0x0006381201007387 */ /* 0x0003e80000100a00 */
[----:B0-----:R-:W2:Y:S04]  /*47f10*/  LDL.LU R16, [R1+0x320] ;  /* 0x0003200001107983 */ /* 0x001ea80000300800 */
[----:B------:R-:W2:Y:S04]  /*47f20*/  LDL.LU R17, [R1+0x324] ;  /* 0x0003240001117983 */ /* 0x000ea80000300800 */
[----:B-1----:R-:W3:Y:S04]  /*47f30*/  LDL.LU R18, [R1+0x328] ;  /* 0x0003280001127983 */ /* 0x002ee80000300800 */
        /* <DEDUP_REMOVED lines=13> */
[----:B------:R-:W-:Y:S03]  /*48010*/  HMMA.16816.F32.BF16 R4, R8, R22, R4 ;  /* 0x000000160804723c */ /* 0x000fe60000041804 */
[----:B---3--:R-:W-:Y:S04]  /*48020*/  STL.64 [R1+0x52e8], R18 ;  /* 0x0052e81201007387 */ /* 0x008fe80000100a00 */
[----:B--2---:R0:W-:Y:S04]  /*48030*/  STL.64 [R1+0x52e0], R16 ;  /* 0x0052e01001007387 */ /* 0x0041e80000100a00 */
[----:B0-----:R-:W2:Y:S04]  /*48040*/  LDL.LU R16, [R1+0x360] ;  /* 0x0003600001107983 */ /* 0x001ea80000300800 */
[----:B------:R-:W2:Y:S04]  /*48050*/  LDL.LU R17, [R1+0x364] ;  /* 0x0003640001117983 */ /* 0x000ea80000300800 */
[----:B------:R-:W2:Y:S04]  /*48060*/  LDL.LU R18, [R1+0x368] ;  /* 0x0003680001127983 */ /* 0x000ea80000300800 */
[----:B------:R-:W2:Y:S04]  /*48070*/  LDL.LU R19, [R1+0x36c] ;  /* 0x00036c0001137983 */ /* 0x000ea80000300800 */
[----:B------:R0:W-:Y:S01]  /*48080*/  STL.64 [R1+0x5200], R26 ;  /* 0x0052001a01007387 */ /* 0x0001e20000100a00 */
[----:B------:R-:W-:-:S02]  /*48090*/  IMAD.MOV.U32 R20, RZ, RZ, R4 ;  /* 0x000000ffff147224 */ /* 0x000fc400078e0004 */
[----:B------:R-:W-:Y:S01]  /*480a0*/  IMAD.MOV.U32 R21, RZ, RZ, R5 ;  /* 0x000000ffff157224 */ /* 0x000fe200078e0005 */
[----:B0-----:R-:W3:Y:S04]  /*480b0*/  LDL.64 R26, [R1+0xb8] ;  /* 0x0000b800011a7983 */ /* 0x001ee80000100a00 */
[----:B------:R-:W-:Y:S04]  /*480c0*/  STL.64 [R1+0x628], R6 ;  /* 0x0006280601007387 */ /* 0x000fe80000100a00 */
[----:B------:R-:W0:Y:S04]  /*480d0*/  LDSM.16.MT88.4 R4, [R3+UR4+0x2000] ;  /* 0x002000040304783b */ /* 0x000e280008004200 */
[----:B------:R-:W-:Y:S04]  /*480e0*/  STL [R1+0x51a8], R21 ;  /* 0x0051a81501007387 */ /* 0x000fe80000100800 */
[----:B------:R-:W-:Y:S04]  /*480f0*/  STL [R1+0x51a4], R20 ;  /* 0x0051a41401007387 */ /* 0x000fe80000100800 */
[----:B------:R-:W-:Y:S04]  /*48100*/  STL [R1+0x51a0], R3 ;  /* 0x0051a00301007387 */ /* 0x000fe80000100800 */
[----:B0-----:R-:W-:Y:S04]  /*48110*/  STL.64 [R1+0x5090], R6 ;  /* 0x0050900601007387 */ /* 0x001fe80000100a00 */
[----:B------:R4:W-:Y:S02]  /*48120*/  STL.64 [R1+0x5088], R4 ;  /* 0x0050880401007387 */ /* 0x0009e40000100a00 */
[----:B----4-:R-:W-:-:S02]  /*48130*/  IMAD.MOV.U32 R5, RZ, RZ, R14 ;  /* 0x000000ffff057224 */ /* 0x010fc400078e000e */
[----:B------:R-:W-:Y:S01]  /*48140*/  IMAD.MOV.U32 R4, RZ, RZ, R15 ;  /* 0x000000ffff047224 */ /* 0x000fe200078e000f */
[----:B--2---:R-:W-:-:S15]  /*48150*/  HMMA.16816.F32.BF16 R16, R8, R14, R16 ;  /* 0x0000000e0810723c */ /* 0x004fde0000041810 */
[----:B------:R-:W-:-:S08]  /*48160*/  NOP ;  /* 0x0000000000007918 */ /* 0x000fd00000000000 */
[----:B------:R-:W-:Y:S04]  /*48170*/  STL.64 [R1+0xa40], R16 ;  /* 0x000a401001007387 */ /* 0x000fe80000100a00 */
[----:B------:R0:W-:Y:S04]  /*48180*/  STL.64 [R1+0xa48], R18 ;  /* 0x000a481201007387 */ /* 0x0001e80000100a00 */
[----:B0-----:R-:W2:Y:S04]  /*48190*/  LDL.LU.64 R18, [R1+0x52e8] ;  /* 0x0052e80001127983 */ /* 0x001ea80000300a00 */
[----:B------:R-:W2:Y:S04]  /*481a0*/  LDL.LU.64 R16, [R1+0x52e0] ;  /* 0x0052e00001107983 */ /* 0x000ea80000300a00 */
[----:B------:R-:W2:Y:S04]  /*481b0*/  LDL.LU.64 R14, [R1+0x52d8] ;  /* 0x0052d800010e7983 */ /* 0x000ea80000300a00 */
[----:B------:R-:W-:Y:S04]  /*481c0*/  STL [R1+0x51b0], R4 ;  /* 0x0051b00401007387 */ /* 0x000fe80000100800 */
[----:B------:R-:W-:Y:S01]  /*481d0*/  STL [R1+0x51ac], R5 ;  /* 0x0051ac0501007387 */ /* 0x000fe20000100800 */
[----:B--2---:R-:W-:Y:S06]  /*481e0*/  HMMA.16816.F32.BF16 R16, R8, R14, R16 ;  /* 0x0000000e0810723c */ /* 0x004fec0000041810 */
[----:B------:R-:W-:-:S02]  /*481f0*/  IMAD.MOV.U32 R21, RZ, RZ, R14 ;  /* 0x000000ffff157224 */ /* 0x000fc400078e000e */
[----:B------:R-:W-:-:S15]  /*48200*/  IMAD.MOV.U32 R20, RZ, RZ, R15 ;  /* 0x000000ffff147224 */ /* 0x000fde00078e000f */
[----:B------:R-:W-:Y:S04]  /*48210*/  STL.64 [R1+0xa30], R16 ;  /* 0x000a301001007387 */ /* 0x000fe80000100a00 */
[----:B------:R0:W-:Y:S04]  /*48220*/  STL.64 [R1+0xa38], R18 ;  /* 0x000a381201007387 */ /* 0x0001e80000100a00 */
[----:B0-----:R-:W2:Y:S04]  /*48230*/  LDL.LU.64 R18, [R1+0x52d0] ;  /* 0x0052d00001127983 */ /* 0x001ea80000300a00 */
[----:B------:R-:W2:Y:S04]  /*48240*/  LDL.LU.64 R16, [R1+0x52c8] ;  /* 0x0052c80001107983 */ /* 0x000ea80000300a00 */
[----:B------:R-:W2:Y:S04]  /*48250*/  LDL.LU.64 R14, [R1+0x52c0] ;  /* 0x0052c000010e7983 */ /* 0x000ea80000300a00 */
[----:B------:R-:W-:Y:S04]  /*48260*/  STL [R1+0x51b8], R20 ;  /* 0x0051b81401007387 */ /* 0x000fe80000100800 */
[----:B------:R-:W-:Y:S01]  /*48270*/  STL [R1+0x51b4], R21 ;  /* 0x0051b41501007387 */ /* 0x000fe20000100800 */
[----:B------:R-:W-:Y:S01]  /*48280*/  IMAD.MOV.U32 R6, RZ, RZ, R2 ;  /* 0x000000ffff067224 */ /* 0x000fe200078e0002 */
[----:B------:R-:W-:Y:S01]  /*48290*/  MOV R7, R0 ;  /* 0x0000000000077202 */ /* 0x000fe20000000f00 */
        /* <DEDUP_REMOVED lines=9> */
[----:B------:R0:W-:Y:S04]  /*48330*/  STL [R1+0x51bc], R4 ;  /* 0x0051bc0401007387 */ /* 0x0001e80000100800 */
[----:B------:R1:W-:Y:S04]  /*48340*/  STL.64 [R1+0x52a0], R6 ;  /* 0x0052a00601007387 */ /* 0x0003e80000100a00 */
[----:B0-----:R-:W4:Y:S04]  /*48350*/  LDL.LU R4, [R1+0x330] ;  /* 0x0003300001047983 */ /* 0x001f280000300800 */
[----:B------:R-:W4:Y:S04]  /*48360*/  LDL.LU R5, [R1+0x334] ;  /* 0x0003340001057983 */ /* 0x000f280000300800 */
[----:B-1----:R-:W4:Y:S04]  /*48370*/  LDL.LU R6, [R1+0x338] ;  /* 0x0003380001067983 */ /* 0x002f280000300800 */
[----:B------:R-:W4:Y:S01]  /*48380*/  LDL.LU R7, [R1+0x33c] ;  /* 0x00033c0001077983 */ /* 0x000f220000300800 */
[----:B---3--:R-:W-:-:S05]  /*48390*/  IMAD.MOV.U32 R3, RZ, RZ, R27 ;  /* 0x000000ffff037224 */ /* 0x008fca00078e001b */
[----:B------:R-:W-:Y:S01]  /*483a0*/  STL [R1+0x51c4], R3 ;  /* 0x0051c40301007387 */ /* 0x000fe20000100800 */
[----:B----4-:R-:W-:-:S15]  /*483b0*/  HMMA.16816.F32.BF16 R4, R8, R26, R4 ;  /* 0x0000001a0804723c */ /* 0x010fde0000041804 */
[----:B------:R-:W-:-:S08]  /*483c0*/  NOP ;  /* 0x0000000000007918 */ /* 0x000fd00000000000 */
[----:B------:R-:W-:Y:S04]  /*483d0*/  STL.64 [R1+0xa20], R4 ;  /* 0x000a200401007387 */ /* 0x000fe80000100a00 */
[----:B------:R2:W-:Y:S02]  /*483e0*/  STL.64 [R1+0xa28], R6 ;  /* 0x000a280601007387 */ /* 0x0005e40000100a00 */
[----:B--2---:R-:W-:Y:S06]  /*483f0*/  HMMA.16816.F32.BF16 R4, R8, R14, R16 ;  /* 0x0000000e0804723c */ /* 0x004fec0000041810 */
[----:B------:R-:W-:-:S02]  /*48400*/  IMAD.MOV.U32 R20, RZ, RZ, R14 ;  /* 0x000000ffff147224 */ /* 0x000fc400078e000e */
[----:B------:R-:W-:-:S15]  /*48410*/  IMAD.MOV.U32 R21, RZ, RZ, R15 ;  /* 0x000000ffff157224 */ /* 0x000fde00078e000f */
[----:B------:R-:W-:Y:S04]  /*48420*/  STL.64 [R1+0xa10], R4 ;  /* 0x000a100401007387 */ /* 0x000fe80000100a00 */
[----:B------:R-:W-:Y:S04]  /*48430*/  STL.64 [R1+0xa18], R6 ;  /* 0x000a180601007387 */ /* 0x000fe80000100a00 */
[----:B------:R-:W2:Y:S04]  /*48440*/  LDL.LU R12, [R1+0x160] ;  /* 0x00016000010c7983 */ /* 0x000ea80000300800 */
[----:B------:R-:W2:Y:S04]  /*48450*/  LDL.LU R13, [R1+0x164] ;  /* 0x00016400010d7983 */ /* 0x000ea80000300800 */
[----:B------:R-:W3:Y:S04]  /*48460*/  LDL.LU R14, [R1+0x168] ;  /* 0x00016800010e7983 */ /* 0x000ee80000300800 */
[----:B------:R-:W3:Y:S04]  /*48470*/  LDL.LU R15, [R1+0x16c] ;  /* 0x00016c00010f7983 */ /* 0x000ee80000300800 */
[----:B---3--:R0:W-:Y:S04]  /*48480*/  STL.64 [R1+0x5210], R14 ;  /* 0x0052100e01007387 */ /* 0x0081e80000100a00 */
[----:B--2---:R-:W-:Y:S04]  /*48490*/  STL.64 [R1+0x5208], R12 ;  /* 0x0052080c01007387 */ /* 0x004fe80000100a00 */
[----:B0-----:R-:W2:Y:S04]  /*484a0*/  LDL.64 R14, [R1+0x38] ;  /* 0x00003800010e7983 */ /* 0x001ea80000100a00 */
[----:B--2---:R-:W-:Y:S04]  /*484b0*/  STL.64 [R1+0x5228], R14 ;  /* 0x0052280e01007387 */ /* 0x004fe80000100a00 */
[----:B------:R-:W2:Y:S04]  /*484c0*/  LDL.LU R24, [R1+0x2a0] ;  /* 0x0002a00001187983 */ /* 0x000ea80000300800 */
[----:B------:R-:W2:Y:S04]  /*484d0*/  LDL.LU R25, [R1+0x2a4] ;  /* 0x0002a40001197983 */ /* 0x000ea80000300800 */
[----:B------:R-:W3:Y:S04]  /*484e0*/  LDL.LU R26, [R1+0x2a8] ;  /* 0x0002a800011a7983 */ /* 0x000ee80000300800 */
[----:B------:R-:W3:Y:S04]  /*484f0*/  LDL.LU R27, [R1+0x2ac] ;  /* 0x0002ac00011b7983 */ /* 0x000ee80000300800 */
[----:B------:R-:W4:Y:S04]  /*48500*/  LDL.LU R16, [R1+0x2c0] ;  /* 0x0002c00001107983 */ /* 0x000f280000300800 */
[----:B------:R-:W4:Y:S04]  /*48510*/  LDL.LU R17, [R1+0x2c4] ;  /* 0x0002c40001117983 */ /* 0x000f280000300800 */
[----:B------:R-:W2:Y:S04]  /*48520*/  LDL.LU R18, [R1+0x2c8] ;  /* 0x0002c80001127983 */ /* 0x000ea80000300800 */
[----:B------:R-:W2:Y:S04]  /*48530*/  LDL.LU R19, [R1+0x2cc] ;  /* 0x0002cc0001137983 */ /* 0x000ea80000300800 */
[----:B------:R-:W3:Y:S04]  /*48540*/  LDL.LU R4, [R1+0x310] ;  /* 0x0003100001047983 */ /* 0x000ee80000300800 */
[----:B------:R-:W3:Y:S04]  /*48550*/  LDL.LU R5, [R1+0x314] ;  /* 0x0003140001057983 */ /* 0x000ee80000300800 */
[----:B------:R-:W3:Y:S04]  /*48560*/  LDL.LU R6, [R1+0x318] ;  /* 0x0003180001067983 */ /* 0x000ee80000300800 */
[----:B------:R-:W3:Y:S04]  /*48570*/  LDL.LU R7, [R1+0x31c] ;  /* 0x00031c0001077983 */ /* 0x000ee80000300800 */
[----:B--2---:R0:W-:Y:S04]  /*48580*/  STL.64 [R1+0x5240], R18 ;  /* 0x0052401201007387 */ /* 0x0041e80000100a00 */
[----:B----4-:R-:W-:Y:S04]  /*48590*/  STL.64 [R1+0x5238], R16 ;  /* 0x0052381001007387 */ /* 0x010fe80000100a00 */
[----:B0-----:R-:W2:Y:S04]  /*485a0*/  LDL.64 R18, [R1+0x58] ;  /* 0x0000580001127983 */ /* 0x001ea80000100a00 */
[----:B--2---:R0:W-:Y:S04]  /*485b0*/  STL.64 [R1+0x5250], R18 ;  /* 0x0052501201007387 */ /* 0x0041e80000100a00 */
[----:B0-----:R-:W2:Y:S04]  /*485c0*/  LDL.64 R18, [R1+0x68] ;  /* 0x0000680001127983 */ /* 0x001ea80000100a00 */
[----:B--2---:R0:W-:Y:S04]  /*485d0*/  STL.64 [R1+0x5268], R18 ;  /* 0x0052681201007387 */ /* 0x0041e80000100a00 */
[----:B0-----:R-:W2:Y:S04]  /*485e0*/  LDL.64 R18, [R1+0x78] ;  /* 0x0000780001127983 */ /* 0x001ea80000100a00 */
[----:B--2---:R0:W-:Y:S04]  /*485f0*/  STL.64 [R1+0x5280], R18 ;  /* 0x0052801201007387 */ /* 0x0041e80000100a00 */
[----:B0-----:R-:W2:Y:S04]  /*48600*/  LDL.64 R18, [R1+0x88] ;  /* 0x0000880001127983 */ /* 0x001ea80000100a00 */
[----:B--2---:R0:W-:Y:S04]  /*48610*/  STL.64 [R1+0x5298], R18 ;  /* 0x0052981201007387 */ /* 0x0041e80000100a00 */
[----:B------:R-:W2:Y:S04]  /*48620*/  LDL.64 R14, [R1+0x48] ;  /* 0x00004800010e7983 */ /* 0x000ea80000100a00 */
[----:B0-----:R-:W3:Y:S04]  /*48630*/  LDL.64 R18, [R1+0x98] ;  /* 0x0000980001127983 */ /* 0x001ee80000100a00 */
[----:B--2---:R0:W-:Y:S04]  /*48640*/  STL.64 [R1+0x5248], R14 ;  /* 0x0052480e01007387 */ /* 0x0041e80000100a00 */
[----:B------:R-:W2:Y:S04]  /*48650*/  LDL.LU R12, [R1+0x2d0] ;  /* 0x0002d000010c7983 */ /* 0x000ea80000300800 */
[----:B------:R-:W2:Y:S04]  /*48660*/  LDL.LU R13, [R1+0x2d4] ;  /* 0x0002d400010d7983 */ /* 0x000ea80000300800 */
[----:B0-----:R-:W4:Y:S04]  /*48670*/  LDL.LU R14, [R1+0x2d8] ;  /* 0x0002d800010e7983 */ /* 0x001f280000300800 */
[----:B------:R-:W4:Y:S04]  /*48680*/  LDL.LU R15, [R1+0x2dc] ;  /* 0x0002dc00010f7983 */ /* 0x000f280000300800 */
[----:B----4-:R-:W-:Y:S04]  /*48690*/  STL.64 [R1+0x5260], R14 ;  /* 0x0052600e01007387 */ /* 0x010fe80000100a00 */
[----:B--2---:R0:W-:Y:S04]  /*486a0*/  STL.64 [R1+0x5258], R12 ;  /* 0x0052580c01007387 */ /* 0x0041e80000100a00 */
[----:B0-----:R-:W2:Y:S04]  /*486b0*/  LDL.LU R12, [R1+0x2e0] ;  /* 0x0002e000010c7983 */ /* 0x001ea80000300800 */
[----:B------:R-:W2:Y:S04]  /*486c0*/  LDL.LU R13, [R1+0x2e4] ;  /* 0x0002e400010d7983 */ /* 0x000ea80000300800 */
[----:B------:R-:W4:Y:S04]  /*486d0*/  LDL.LU R14, [R1+0x2e8] ;  /* 0x0002e800010e7983 */ /* 0x000f280000300800 */
[----:B------:R-:W4:Y:S01]  /*486e0*/  LDL.LU R15, [R1+0x2ec] ;  /* 0x0002ec00010f7983 */ /* 0x000f220000300800 */
[----:B---3--:R-:W-:Y:S03]  /*486f0*/  HMMA.16816.F32.BF16 R4, R8, R18, R4 ;  /* 0x000000120804723c */ /* 0x008fe60000041804 */
[----:B----4-:R-:W-:Y:S04]  /*48700*/  STL.64 [R1+0x5278], R14 ;  /* 0x0052780e01007387 */ /* 0x010fe80000100a00 */
        /* <DEDUP_REMOVED lines=9> */
[----:B------:R-:W2:Y:S04]  /*487a0*/  LDL.LU R14, [R1+0x308] ;  /* 0x00030800010e7983 */ /* 0x000ea80000300800 */
[----:B------:R-:W2:Y:S04]  /*487b0*/  LDL.LU R15, [R1+0x30c] ;  /* 0x00030c00010f7983 */ /* 0x000ea80000300800 */
[----:B------:R-:W-:Y:S04]  /*487c0*/  STL.64 [R1+0x5220], R26 ;  /* 0x0052201a01007387 */ /* 0x000fe80000100a00 */
[----:B------:R0:W-:Y:S04]  /*487d0*/  STL.64 [R1+0x5218], R24 ;  /* 0x0052181801007387 */ /* 0x0001e80000100a00 */
[----:B0-----:R-:W3:Y:S04]  /*487e0*/  LDL.LU R24, [R1+0x2b0] ;  /* 0x0002b00001187983 */ /* 0x001ee80000300800 */
[----:B------:R-:W3:Y:S04]  /*487f0*/  LDL.LU R25, [R1+0x2b4] ;  /* 0x0002b40001197983 */ /* 0x000ee80000300800 */
[----:B------:R-:W3:Y:S04]  /*48800*/  LDL.LU R26, [R1+0x2b8] ;  /* 0x0002b800011a7983 */ /* 0x000ee80000300800 */
[----:B------:R-:W3:Y:S04]  /*48810*/  LDL.LU R27, [R1+0x2bc] ;  /* 0x0002bc00011b7983 */ /* 0x000ee80000300800 */
[----:B------:R-:W-:Y:S04]  /*48820*/  STL [R1+0x51cc], R21 ;  /* 0x0051cc1501007387 */ /* 0x000fe80000100800 */
[----:B------:R-:W-:Y:S04]  /*48830*/  STL [R1+0x51c8], R20 ;  /* 0x0051c81401007387 */ /* 0x000fe80000100800 */
[----:B------:R0:W-:Y:S04]  /*48840*/  STL.64 [R1+0xa00], R4 ;  /* 0x000a000401007387 */ /* 0x0001e80000100a00 */
[----:B------:R1:W-:Y:S01]  /*48850*/  STL.64 [R1+0xa08], R6 ;  /* 0x000a080601007387 */ /* 0x0003e20000100a00 */
[----:B0-----:R-:W-:-:S03]  /*48860*/  IMAD.MOV.U32 R5, RZ, RZ, R18 ;  /* 0x000000ffff057224 */ /* 0x001fc600078e0012 */
[----:B-1----:R-:W4:Y:S01]  /*48870*/  LDL.LU.64 R6, [R1+0x52a0] ;  /* 0x0052a00001067983 */ /* 0x002f220000300a00 */
[----:B------:R-:W-:-:S03]  /*48880*/  IMAD.MOV.U32 R4, RZ, RZ, R19 ;  /* 0x000000ffff047224 */ /* 0x000fc600078e0013 */
        /* <DEDUP_REMOVED lines=28> */
[----:B------:R-:W-:Y:S04]  /*48a50*/  STL.64 [R1+0x51e8], R22 ;  /* 0x0051e81601007387 */ /* 0x000fe80000100a00 */
[----:B------:R0:W-:Y:S04]  /*48a60*/  STL.64 [R1+0x51e0], R20 ;  /* 0x0051e01401007387 */ /* 0x0001e80000100a00 */
[----:B0-----:R-:W4:Y:S04]  /*48a70*/  LDL.LU R20, [R1+0x140] ;  /* 0x0001400001147983 */ /* 0x001f280000300800 */
[----:B------:R-:W4:Y:S04]  /*48a80*/  LDL.LU R21, [R1+0x144] ;  /* 0x0001440001157983 */ /* 0x000f280000300800 */
[----:B------:R-:W4:Y:S04]  /*48a90*/  LDL.LU R22, [R1+0x148] ;  /* 0x0001480001167983 */ /* 0x000f280000300800 */
[----:B------:R-:W4:Y:S01]  /*48aa0*/  LDL.LU R23, [R1+0x14c] ;  /* 0x00014c0001177983 */ /* 0x000f220000300800 */
        /* <DEDUP_REMOVED lines=15> */
[----:B------:R-:W3:Y:S02]  /*48ba0*/  LDL.LU.64 R14, [R1+0x5228] ;  /* 0x00522800010e7983 */ /* 0x000ee40000300a00 */
[----:B---3--:R-:W-:-:S15]  /*48bb0*/  HMMA.16816.F32.BF16 R24, R8, R14, R24 ;  /* 0x0000000e0818723c */ /* 0x008fde0000041818 */
[----:B------:R-:W-:-:S08]  /*48bc0*/  NOP ;  /* 0x0000000000007918 */ /* 0x000fd00000000000 */
[----:B------:R-:W-:Y:S04]  /*48bd0*/  STL.64 [R1+0x9a0], R24 ;  /* 0x0009a01801007387 */ /* 0x000fe80000100a00 */
[----:B------:R0:W-:Y:S04]  /*48be0*/  STL.64 [R1+0x9a8], R26 ;  /* 0x0009a81a01007387 */ /* 0x0001e80000100a00 */
[----:B0-----:R-:W2:Y:S04]  /*48bf0*/  LDL.LU.64 R26, [R1+0x5220] ;  /* 0x00522000011a7983 */ /* 0x001ea80000300a00 */
[----:B------:R-:W2:Y:S01]  /*48c00*/  LDL.LU.64 R24, [R1+0x5218] ;  /* 0x0052180001187983 */ /* 0x000ea20000300a00 */
[----:B------:R-:W-:-:S02]  /*48c10*/  IMAD.MOV.U32 R2, RZ, RZ, R14 ;  /* 0x000000ffff027224 */ /* 0x000fc400078e000e */
[----:B------:R-:W-:Y:S02]  /*48c20*/  IMAD.MOV.U32 R0, RZ, RZ, R15 ;  /* 0x000000ffff007224 */ /* 0x000fe400078e000f */
[----:B------:R-:W4:Y:S04]  /*48c30*/  LDL.LU.64 R14, [R1+0x5210] ;  /* 0x00521000010e7983 */ /* 0x000f280000300a00 */
[----:B------:R-:W4:Y:S01]  /*48c40*/  LDL.LU.64 R12, [R1+0x5208] ;  /* 0x00520800010c7983 */ /* 0x000f220000300a00 */
[C---:B--2---:R-:W-:Y:S06]  /*48c50*/  HMMA.16816.F32.BF16 R24, R8.reuse, R18, R24 ;  /* 0x000000120818723c */ /* 0x044fec0000041818 */
[----:B----4-:R-:W-:-:S15]  /*48c60*/  HMMA.16816.F32.BF16 R8, R8, R6, R12 ;  /* 0x000000060808723c */ /* 0x010fde000004180c */
[----:B------:R-:W-:-:S02]  /*48c70*/  NOP ;  /* 0x0000000000007918 */ /* 0x000fc40000000000 */
[----:B------:R-:W-:Y:S04]  /*48c80*/  STL.64 [R1+0x990], R24 ;  /* 0x0009901801007387 */ /* 0x000fe80000100a00 */
[----:B------:R0:W-:Y:S04]  /*48c90*/  STL.64 [R1+0x998], R26 ;  /* 0x0009981a01007387 */ /* 0x0001e80000100a00 */
[----:B0-----:R-:W2:Y:S04]  /*48ca0*/  LDL.LU.64 R26, [R1+0x5200] ;  /* 0x00520000011a7983 */ /* 0x001ea80000300a00 */
[----:B------:R-:W-:Y:S04]  /*48cb0*/  STL.64 [R1+0x50b0], R18 ;  /* 0x0050b01201007387 */ /* 0x000fe80000100a00 */
[----:B------:R-:W2:Y:S04]  /*48cc0*/  LDL.LU.64 R14, [R1+0x51f8] ;  /* 0x0051f800010e7983 */ /* 0x000ea80000300a00 */
[----:B------:R-:W2:Y:S04]  /*48cd0*/  LDL.LU.64 R12, [R1+0x51f0] ;  /* 0x0051f000010c7983 */ /* 0x000ea80000300a00 */
[----:B------:R0:W-:Y:S04]  /*48ce0*/  STL.64 [R1+0x610], R8 ;  /* 0x0006100801007387 */ /* 0x0001e80000100a00 */
[----:B------:R1:W-:Y:S04]  /*48cf0*/  STL.64 [R1+0x618], R10 ;  /* 0x0006180a01007387 */ /* 0x0003e80000100a00 */
[----:B0-----:R-:W3:Y:S04]  /*48d00*/  LDL.LU R8, [R1+0x130] ;  /* 0x0001300001087983 */ /* 0x001ee80000300800 */
[----:B------:R-:W3:Y:S04]  /*48d10*/  LDL.LU R9, [R1+0x134] ;  /* 0x0001340001097983 */ /* 0x000ee80000300800 */
[----:B-1----:R-:W3:Y:S04]  /*48d20*/  LDL.LU R10, [R1+0x138] ;  /* 0x00013800010a7983 */ /* 0x002ee80000300800 */
[----:B------:R-:W3:Y:S04]  /*48d30*/  LDL.LU R11, [R1+0x13c] ;  /* 0x00013c00010b7983 */ /* 0x000ee80000300800 */
[----:B------:R-:W-:Y:S01]  /*48d40*/  STL.64 [R1+0x50a8], R6 ;  /* 0x0050a80601007387 */ /* 0x000fe20000100a00 */
[----:B--2---:R-:W-:-:S15]  /*48d50*/  HMMA.16816.F32.BF16 R20, R12, R26, R20 ;  /* 0x0000001a0c14723c */ /* 0x004fde0000041814 */
[----:B------:R-:W-:-:S08]  /*48d60*/  NOP ;  /* 0x0000000000007918 */ /* 0x000fd00000000000 */
[----:B------:R-:W-:Y:S04]  /*48d70*/  STL.64 [R1+0x600], R20 ;  /* 0x0006001401007387 */ /* 0x000fe80000100a00 */
[----:B------:R0:W-:Y:S04]  /*48d80*/  STL.64 [R1+0x608], R22 ;  /* 0x0006081601007387 */ /* 0x0001e80000100a00 */
[----:B0-----:R-:W3:Y:S04]  /*48d90*/  LDL.LU.64 R22, [R1+0x51e8] ;  /* 0x0051e80001167983 */ /* 0x001ee80000300a00 */
[----:B------:R-:W2:Y:S04]  /*48da0*/  LDL.LU.64 R20, [R1+0x51e0] ;  /* 0x0051e00001147983 */ /* 0x000ea80000300a00 */
[----:B------:R0:W-:Y:S02]  /*48db0*/  STL.64 [R1+0x50b8], R26 ;  /* 0x0050b81a01007387 */ /* 0x0001e40000100a00 */
[----:B0-----:R-:W-:-:S02]  /*48dc0*/  IMAD.MOV.U32 R26, RZ, RZ, R17 ;  /* 0x000000ffff1a7224 */ /* 0x001fc400078e0011 */
[----:B------:R-:W-:Y:S01]  /*48dd0*/  IMAD.MOV.U32 R27, RZ, RZ, R16 ;  /* 0x000000ffff1b7224 */ /* 0x000fe200078e0010 */
[----:B---3--:R-:W-:-:S15]  /*48de0*/  HMMA.16816.F32.BF16 R8, R12, R22, R8 ;  /* 0x000000160c08723c */ /* 0x008fde0000041808 */
[----:B------:R-:W-:-:S08]  /*48df0*/  NOP ;  /* 0x0000000000007918 */ /* 0x000fd00000000000 */
[----:B------:R-:W-:Y:S04]  /*48e00*/  STL.64 [R1+0x5f0], R8 ;  /* 0x0005f00801007387 */ /* 0x000fe80000100a00 */
[----:B------:R-:W-:Y:S04]  /*48e10*/  STL.64 [R1+0x5f8], R10 ;  /* 0x0005f80a01007387 */ /* 0x000fe80000100a00 */
[----:B------:R0:W-:Y:S04]  /*48e20*/  STL.64 [R1+0x50d0], R26 ;  /* 0x0050d01a01007387 */ /* 0x0001e80000100a00 */
[----:B------:R-:W3:Y:S04]  /*48e30*/  LDL.LU R16, [R1+0x230] ;  /* 0x0002300001107983 */ /* 0x000ee80000300800 */
[----:B------:R-:W3:Y:S04]  /*48e40*/  LDL.LU R17, [R1+0x234] ;  /* 0x0002340001117983 */ /* 0x000ee80000300800 */
[----:B------:R-:W4:Y:S04]  /*48e50*/  LDL.LU R18, [R1+0x238] ;  /* 0x0002380001127983 */ /* 0x000f280000300800 */
[----:B------:R-:W4:Y:S04]  /*48e60*/  LDL.LU R19, [R1+0x23c] ;  /* 0x00023c0001137983 */ /* 0x000f280000300800 */
[----:B------:R-:W2:Y:S04]  /*48e70*/  LDL.LU R24, [R1+0x250] ;  /* 0x0002500001187983 */ /* 0x000ea80000300800 */
[----:B------:R-:W2:Y:S04]  /*48e80*/  LDL.LU R25, [R1+0x254] ;  /* 0x0002540001197983 */ /* 0x000ea80000300800 */
[----:B0-----:R-:W3:Y:S04]  /*48e90*/  LDL.LU R26, [R1+0x258] ;  /* 0x00025800011a7983 */ /* 0x001ee80000300800 */
[----:B------:R-:W3:Y:S04]  /*48ea0*/  LDL.LU R27, [R1+0x25c] ;  /* 0x00025c00011b7983 */ /* 0x000ee80000300800 */
[----:B---3--:R0:W-:Y:S04]  /*48eb0*/  STL.64 [R1+0x50e0], R26 ;  /* 0x0050e01a01007387 */ /* 0x0081e80000100a00 */
[----:B--2---:R-:W-:Y:S01]  /*48ec0*/  STL.64 [R1+0x50d8], R24 ;  /* 0x0050d81801007387 */ /* 0x004fe20000100a00 */
[----:B0-----:R-:W-:-:S03]  /*48ed0*/  IMAD.MOV.U32 R26, RZ, RZ, R20 ;  /* 0x000000ffff1a7224 */ /* 0x001fc600078e0014 */
[----:B------:R-:W2:Y:S01]  /*48ee0*/  LDL.LU R20, [R1+0x51d8] ;  /* 0x0051d80001147983 */ /* 0x000ea20000300800 */
[----:B------:R-:W-:-:S03]  /*48ef0*/  IMAD.MOV.U32 R27, RZ, RZ, R4 ;  /* 0x000000ffff1b7224 */ /* 0x000fc600078e0004 */
[----:B------:R-:W3:Y:S04]  /*48f00*/  LDL.LU R4, [R1+0x51d4] ;  /* 0x0051d40001047983 */ /* 0x000ee80000300800 */
[----:B------:R0:W-:Y:S04]  /*48f10*/  STL.64 [R1+0x50f8], R26 ;  /* 0x0050f81a01007387 */ /* 0x0001e80000100a00 */
[----:B----4-:R-:W-:Y:S04]  /*48f20*/  STL.64 [R1+0x50c8], R18 ;  /* 0x0050c81201007387 */ /* 0x010fe80000100a00 */
[----:B------:R1:W-:Y:S01]  /*48f30*/  STL.64 [R1+0x50c0], R16 ;  /* 0x0050c01001007387 */ /* 0x0003e20000100a00 */
[----:B0-----:R-:W-:-:S03]  /*48f40*/  IMAD.MOV.U32 R26, RZ, RZ, R5 ;  /* 0x000000ffff1a7224 */ /* 0x001fc600078e0005 */
[----:B-1----:R-:W4:Y:S04]  /*48f50*/  LDL.LU R16, [R1+0x240] ;  /* 0x0002400001107983 */ /* 0x002f280000300800 */
[----:B------:R-:W4:Y:S04]  /*48f60*/  LDL.LU R17, [R1+0x244] ;  /* 0x0002440001117983 */ /* 0x000f280000300800 */
[----:B------:R-:W4:Y:S01]  /*48f70*/  LDL.LU R18, [R1+0x248] ;  /* 0x0002480001127983 */ /* 0x000f220000300800 */
[----:B------:R-:W-:-:S03]  /*48f80*/  IMAD.MOV.U32 R27, RZ, RZ, R21 ;  /* 0x000000ffff1b7224 */ /* 0x000fc600078e0015 */
[----:B------:R-:W4:Y:S04]  /*48f90*/  LDL.LU R19, [R1+0x24c] ;  /* 0x00024c0001137983 */ /* 0x000f280000300800 */
[----:B------:R-:W4:Y:S04]  /*48fa0*/  LDL.LU R5, [R1+0x51d0] ;  /* 0x0051d00001057983 */ /* 0x000f280000300800 */
[----:B------:R-:W4:Y:S04]  /*48fb0*/  LDL.LU R21, [R1+0x51cc] ;  /* 0x0051cc0001157983 */ /* 0x000f280000300800 */
[----:B------:R2:W-:Y:S02]  /*48fc0*/  STL.64 [R1+0x5110], R26 ;  /* 0x0051101a01007387 */ /* 0x0005e40000100a00 */
[----:B--2---:R-:W-:-:S02]  /*48fd0*/  IMAD.MOV.U32 R26, RZ, RZ, R20 ;  /* 0x000000ffff1a7224 */ /* 0x004fc400078e0014 */
[----:B------:R-:W2:Y:S01]  /*48fe0*/  LDL.LU R20, [R1+0x51c8] ;  /* 0x0051c80001147983 */ /* 0x000ea20000300800 */
[----:B------:R-:W-:-:S03]  /*48ff0*/  IMAD.MOV.U32 R27, RZ, RZ, R3 ;  /* 0x000000ffff1b7224 */ /* 0x000fc600078e0003 */
[----:B------:R-:W2:Y:S04]  /*49000*/  LDL.LU R3, [R1+0x51c4] ;  /* 0x0051c40001037983 */ /* 0x000ea80000300800 */
[----:B------:R3:W-:Y:S02]  /*49010*/  STL.64 [R1+0x5128], R26 ;  /* 0x0051281a01007387 */ /* 0x0007e40000100a00 */
[----:B---3--:R-:W-:Y:S02]  /*49020*/  IMAD.MOV.U32 R27, RZ, RZ, R4 ;  /* 0x000000ffff1b7224 */ /* 0x008fe400078e0004 */
[----:B----4-:R-:W-:Y:S04]  /*49030*/  STL.64 [R1+0x50f0], R18 ;  /* 0x0050f01201007387 */ /* 0x010fe80000100a00 */
[----:B------:R0:W-:Y:S01]  /*49040*/  STL.64 [R1+0x50e8], R16 ;  /* 0x0050e81001007387 */ /* 0x0001e20000100a00 */
[----:B------:R-:W-:-:S02]  /*49050*/  IMAD.MOV.U32 R26, RZ, RZ, R5 ;  /* 0x000000ffff1a7224 */ /* 0x000fc400078e0005 */
[----:B------:R-:W-:Y:S01]  /*49060*/  IMAD.MOV.U32 R11, RZ, RZ, R21 ;  /* 0x000000ffff0b7224 */ /* 0x000fe200078e0015 */
[----:B0-----:R-:W3:Y:S04]  /*49070*/  LDL.LU R16, [R1+0x260] ;  /* 0x0002600001107983 */ /* 0x001ee80000300800 */
[----:B------:R-:W3:Y:S04]  /*49080*/  LDL.LU R17, [R1+0x264] ;  /* 0x0002640001117983 */ /* 0x000ee80000300800 */
[----:B------:R-:W4:Y:S04]  /*49090*/  LDL.LU R18, [R1+0x268] ;  /* 0x0002680001127983 */ /* 0x000f280000300800 */
[----:B------:R-:W4:Y:S04]  /*490a0*/  LDL.LU R19, [R1+0x26c] ;  /* 0x00026c0001137983 */ /* 0x000f280000300800 */
[----:B------:R-:W3:Y:S04]  /*490b0*/  LDL.LU R5, [R1+0x51c0] ;  /* 0x0051c00001057983 */ /* 0x000ee80000300800 */
[----:B------:R-:W4:Y:S04]  /*490c0*/  LDL.LU R4, [R1+0x51bc] ;  /* 0x0051bc0001047983 */ /* 0x000f280000300800 */
[----:B------:R-:W-:Y:S01]  /*490d0*/  STL.64 [R1+0x5140], R26 ;  /* 0x0051401a01007387 */ /* 0x000fe20000100a00 */
[----:B--2---:R-:W-:-:S03]  /*490e0*/  IMAD.MOV.U32 R10, RZ, RZ, R20 ;  /* 0x000000ffff0a7224 */ /* 0x004fc600078e0014 */
[----:B------:R-:W2:Y:S04]  /*490f0*/  LDL.LU R20, [R1+0x51b8] ;  /* 0x0051b80001147983 */ /* 0x000ea80000300800 */
[----:B------:R-:W2:Y:S04]  /*49100*/  LDL.LU R21, [R1+0x51b4] ;  /* 0x0051b40001157983 */ /* 0x000ea80000300800 */
[----:B------:R0:W-:Y:S04]  /*49110*/  STL.64 [R1+0x5148], R10 ;  /* 0x0051480a01007387 */ /* 0x0001e80000100a00 */
[----:B------:R-:W3:Y:S04]  /*49120*/  LDL.LU R8, [R1+0xf0] ;  /* 0x0000f00001087983 */ /* 0x000ee80000300800 */
[----:B------:R-:W3:Y:S04]  /*49130*/  LDL.LU R9, [R1+0xf4] ;  /* 0x0000f40001097983 */ /* 0x000ee80000300800 */
[----:B0-----:R-:W4:Y:S04]  /*49140*/  LDL.LU R10, [R1+0xf8] ;  /* 0x0000f800010a7983 */ /* 0x001f280000300800 */
[----:B------:R-:W4:Y:S04]  /*49150*/  LDL.LU R11, [R1+0xfc] ;  /* 0x0000fc00010b7983 */ /* 0x000f280000300800 */
[----:B----4-:R0:W-:Y:S04]  /*49160*/  STL.64 [R1+0x5158], R10 ;  /* 0x0051580a01007387 */ /* 0x0101e80000100a00 */
[----:B---3--:R-:W-:Y:S01]  /*49170*/  STL.64 [R1+0x5150], R8 ;  /* 0x0051500801007387 */ /* 0x008fe20000100a00 */
[----:B0-----:R-:W-:-:S02]  /*49180*/  IMAD.MOV.U32 R10, RZ, RZ, R4 ;  /* 0x000000ffff0a7224 */ /* 0x001fc400078e0004 */
[----:B------:R-:W-:Y:S01]  /*49190*/  IMAD.MOV.U32 R11, RZ, RZ, R5 ;  /* 0x000000ffff0b7224 */ /* 0x000fe200078e0005 */
[----:B------:R-:W3:Y:S04]  /*491a0*/  LDL.LU R4, [R1+0x51b0] ;  /* 0x0051b00001047983 */ /* 0x000ee80000300800 */
[----:B------:R-:W4:Y:S04]  /*491b0*/  LDL.LU R5, [R1+0x51ac] ;  /* 0x0051ac0001057983 */ /* 0x000f280000300800 */
[----:B------:R2:W-:Y:S04]  /*491c0*/  STL.64 [R1+0x5170], R10 ;  /* 0x0051700a01007387 */ /* 0x0005e80000100a00 */
[----:B------:R-:W3:Y:S04]  /*491d0*/  LDL.LU R24, [R1+0xe0] ;  /* 0x0000e00001187983 */ /* 0x000ee80000300800 */
[----:B------:R-:W3:Y:S04]  /*491e0*/  LDL.LU R25, [R1+0xe4] ;  /* 0x0000e40001197983 */ /* 0x000ee80000300800 */
[----:B------:R-:W4:Y:S04]  /*491f0*/  LDL.LU R26, [R1+0xe8] ;  /* 0x0000e800011a7983 */ /* 0x000f280000300800 */
[----:B------:R-:W4:Y:S01]  /*49200*/  LDL.LU R27, [R1+0xec] ;  /* 0x0000ec00011b7983 */ /* 0x000f220000300800 */
[----:B--2---:R-:W-:-:S02]  /*49210*/  IMAD.MOV.U32 R10, RZ, RZ, R21 ;  /* 0x000000ffff0a7224 */ /* 0x004fc400078e0015 */
[----:B------:R-:W-:Y:S01]  /*49220*/  IMAD.MOV.U32 R11, RZ, RZ, R20 ;  /* 0x000000ffff0b7224 */ /* 0x000fe200078e0014 */
[----:B------:R-:W2:Y:S04]  /*49230*/  LDL.LU R21, [R1+0x51a8] ;  /* 0x0051a80001157983 */ /* 0x000ea80000300800 */
[----:B------:R-:W2:Y:S04]  /*49240*/  LDL.LU R20, [R1+0x51a4] ;  /* 0x0051a40001147983 */ /* 0x000ea80000300800 */
[----:B------:R-:W-:Y:S04]  /*49250*/  STL.64 [R1+0x5188], R10 ;  /* 0x0051880a01007387 */ /* 0x000fe80000100a00 */
[----:B----4-:R-:W-:Y:S04]  /*49260*/  STL.64 [R1+0x5168], R26 ;  /* 0x0051681a01007387 */ /* 0x010fe80000100a00 */
[----:B---3--:R0:W-:Y:S04]  /*49270*/  STL.64 [R1+0x5160], R24 ;  /* 0x0051601801007387 */ /* 0x0081e80000100a00 */
[----:B0-----:R-:W3:Y:S04]  /*49280*/  LDL.LU R24, [R1+0x100] ;  /* 0x0001000001187983 */ /* 0x001ee80000300800 */
[----:B------:R-:W3:Y:S04]  /*49290*/  LDL.LU R25, [R1+0x104] ;  /* 0x0001040001197983 */ /* 0x000ee80000300800 */
[----:B------:R-:W4:Y:S04]  /*492a0*/  LDL.LU R26, [R1+0x108] ;  /* 0x00010800011a7983 */ /* 0x000f280000300800 */
[----:B------:R-:W4:Y:S04]  /*492b0*/  LDL.LU R27, [R1+0x10c] ;  /* 0x00010c00011b7983 */ /* 0x000f280000300800 */
        /* <DEDUP_REMOVED lines=10> */
[----:B------:R-:W3:Y:S04]  /*49360*/  LDL.LU R26, [R1+0x128] ;  /* 0x00012800011a7983 */ /* 0x000ee80000300800 */
[----:B------:R-:W3:Y:S04]  /*49370*/  LDL.LU R27, [R1+0x12c] ;  /* 0x00012c00011b7983 */ /* 0x000ee80000300800 */
[----:B------:R-:W-:Y:S04]  /*49380*/  STL.64 [R1+0x5108], R18 ;  /* 0x0051081201007387 */ /* 0x000fe80000100a00 */
[----:B------:R0:W-:Y:S04]  /*49390*/  STL.64 [R1+0x5100], R16 ;  /* 0x0051001001007387 */ /* 0x0001e80000100a00 */
[----:B0-----:R-:W4:Y:S04]  /*493a0*/  LDL.LU R16, [R1+0x270] ;  /* 0x0002700001107983 */ /* 0x001f280000300800 */
[----:B------:R-:W4:Y:S04]  /*493b0*/  LDL.LU R17, [R1+0x274] ;  /* 0x0002740001117983 */ /* 0x000f280000300800 */
[----:B------:R-:W2:Y:S04]  /*493c0*/  LDL.LU R18, [R1+0x278] ;  /* 0x0002780001127983 */ /* 0x000ea80000300800 */
[----:B------:R-:W2:Y:S01]  /*493d0*/  LDL.LU R19, [R1+0x27c] ;  /* 0x00027c0001137983 */ /* 0x000ea20000300800 */
[----:B------:R-:W-:-:S02]  /*493e0*/  IMAD.MOV.U32 R10, RZ, RZ, R5 ;  /* 0x000000ffff0a7224 */ /* 0x000fc400078e0005 */
[----:B------:R-:W-:Y:S01]  /*493f0*/  IMAD.MOV.U32 R11, RZ, RZ, R4 ;  /* 0x000000ffff0b7224 */ /* 0x000fe200078e0004 */
[----:B--2---:R-:W-:Y:S04]  /*49400*/  STL.64 [R1+0x5120], R18 ;  /* 0x0051201201007387 */ /* 0x004fe80000100a00 */
[----:B----4-:R0:W-:Y:S04]  /*49410*/  STL.64 [R1+0x5118], R16 ;  /* 0x0051181001007387 */ /* 0x0101e80000100a00 */
        /* <DEDUP_REMOVED lines=15> */
[----:B------:R0:W-:Y:S04]  /*49510*/  STL.64 [R1+0x5080], R22 ;  /* 0x0050801601007387 */ /* 0x0001e80000100a00 */
[----:B------:R-:W-:Y:S04]  /*49520*/  STL.64 [R1+0x5078], R20 ;  /* 0x0050781401007387 */ /* 0x000fe80000100a00 */
[----:B0-----:R-:W4:Y:S01]  /*49530*/  LDL R22, [R1+0xb8] ;  /* 0x0000b80001167983 */ /* 0x001f220000100800 */
[----:B------:R-:W-:-:S03]  /*49540*/  IMAD.MOV.U32 R23, RZ, RZ, R3 ;  /* 0x000000ffff177224 */ /* 0x000fc600078e0003 */
[----:B------:R-:W2:Y:S04]  /*49550*/  LDL.LU R3, [R1+0x51a0] ;  /* 0x0051a00001037983 */ /* 0x000ea80000300800 */
[----:B------:R-:W3:Y:S04]  /*49560*/  LDL.LU.64 R26, [R1+0x5198] ;  /* 0x00519800011a7983 */ /* 0x000ee80000300a00 */
[----:B------:R-:W3:Y:S04]  /*49570*/  LDL.LU.64 R24, [R1+0x5190] ;  /* 0x0051900001187983 */ /* 0x000ee80000300a00 */
[----:B------:R-:W-:Y:S04]  /*49580*/  STL.64 [R1+0x980], R8 ;  /* 0x0009800801007387 */ /* 0x000fe80000100a00 */
        /* <DEDUP_REMOVED lines=16> */
[----:B------:R-:W4:Y:S02]  /*49690*/  LDL.LU.64 R8, [R1+0x5150] ;  /* 0x0051500001087983 */ /* 0x000f240000300a00 */
[----:B----4-:R-:W-:Y:S02]  /*496a0*/  HMMA.16816.F32.BF16 R20, R12, R22, R8 ;  /* 0x000000160c14723c */ /* 0x010fe40000041808 */
[----:B------:R-:W3:-:S15]  /*496b0*/  LDL.LU.64 R10, [R1+0x5148] ;  /* 0x00514800010a7983 */ /* 0x000ede0000300a00 */
[----:B------:R-:W-:-:S06]  /*496c0*/  NOP ;  /* 0x0000000000007918 */ /* 0x000fcc0000000000 */
[----:B------:R0:W-:Y:S04]  /*496d0*/  STL.64 [R1+0x950], R20 ;  /* 0x0009501401007387 */ /* 0x0001e80000100a00 */
[----:B------:R1:W-:Y:S04]  /*496e0*/  STL.64 [R1+0x958], R22 ;  /* 0x0009581601007387 */ /* 0x0003e80000100a00 */
[----:B0-----:R-:W4:Y:S04]  /*496f0*/  LDL.LU R20, [R1+0x1e0] ;  /* 0x0001e00001147983 */ /* 0x001f280000300800 */
[----:B------:R-:W4:Y:S04]  /*49700*/  LDL.LU R21, [R1+0x1e4] ;  /* 0x0001e40001157983 */ /* 0x000f280000300800 */
[----:B-1----:R-:W4:Y:S04]  /*49710*/  LDL.LU R22, [R1+0x1e8] ;  /* 0x0001e80001167983 */ /* 0x002f280000300800 */
[----:B------:R-:W4:Y:S01]  /*49720*/  LDL.LU R23, [R1+0x1ec] ;  /* 0x0001ec0001177983 */ /* 0x000f220000300800 */
[----:B---3--:R-:W-:Y:S03]  /*49730*/  HMMA.16816.F32.BF16 R8, R12, R10, R24 ;  /* 0x0000000a0c08723c */ /* 0x008fe60000041818 */
[----:B------:R-:W3:-:S15]  /*49740*/  LDL.LU.64 R26, [R1+0x5140] ;  /* 0x00514000011a7983 */ /* 0x000ede0000300a00 */
[----:B------:R-:W-:-:S05]  /*49750*/  NOP ;  /* 0x0000000000007918 */ /* 0x000fca0000000000 */
[----:B------:R-:W-:Y:S04]  /*49760*/  STL.64 [R1+0x940], R8 ;  /* 0x0009400801007387 */ /* 0x000fe80000100a00 */
[----:B------:R-:W-:Y:S04]  /*49770*/  STL.64 [R1+0x948], R10 ;  /* 0x0009480a01007387 */ /* 0x000fe80000100a00 */
[----:B--2---:R-:W0:Y:S04]  /*49780*/  LDSM.16.MT88.4 R8, [R3+UR4+0x2080] ;  /* 0x002080040308783b */ /* 0x004e280008004200 */
[----:B0-----:R-:W-:Y:S04]  /*49790*/  STL [R1+0x4fb8], R8 ;  /* 0x004fb80801007387 */ /* 0x001fe80000100800 */
[----:B------:R-:W-:Y:S04]  /*497a0*/  STL [R1+0x4fb4], R9 ;  /* 0x004fb40901007387 */ /* 0x000fe80000100800 */
[----:B------:R-:W-:Y:S04]  /*497b0*/  STL [R1+0x4fb0], R10 ;  /* 0x004fb00a01007387 */ /* 0x000fe80000100800 */
[----:B------:R-:W-:Y:S01]  /*497c0*/  STL [R1+0x4fac], R11 ;  /* 0x004fac0b01007387 */ /* 0x000fe20000100800 */
[----:B---3--:R-:W-:Y:S03]  /*497d0*/  HMMA.16816.F32.BF16 R24, R12, R26, R16 ;  /* 0x0000001a0c18723c */ /* 0x008fe60000041810 */
        /* <DEDUP_REMOVED lines=34> */
[----:B------:R0:W-:Y:S04]  /*49a00*/  STL.64 [R1+0x698], R10 ;  /* 0x0006980a01007387 */ /* 0x0001e80000100a00 */
[----:B0-----:R-:W3:Y:S01]  /*49a10*/  LDL.64 R10, [R1+0xa8] ;  /* 0x0000a800010a7983 */ /* 0x001ee20000100a00 */
[----:B--2---:R-:W-:Y:S03]  /*49a20*/  HMMA.16816.F32.BF16 R24, R12, R26, R16 ;  /* 0x0000001a0c18723c */ /* 0x004fe60000041810 */
[----:B---3--:R0:W-:Y:S04]  /*49a30*/  STL.64 [R1+0x5060], R10 ;  /* 0x0050600a01007387 */ /* 0x0081e80000100a00 */
[----:B------:R-:W2:Y:S04]  /*49a40*/  LDL.LU.64 R18, [R1+0x50c8] ;  /* 0x0050c80001127983 */ /* 0x000ea80000300a00 */
[----:B------:R-:W2:Y:S01]  /*49a50*/  LDL.LU.64 R16, [R1+0x50c0] ;  /* 0x0050c00001107983 */ /* 0x000ea20000300a00 */
[----:B0-----:R-:W-:-:S02]  /*49a60*/  IMAD.MOV.U32 R10, RZ, RZ, R2 ;  /* 0x000000ffff0a7224 */ /* 0x001fc400078e0002 */
[----:B------:R-:W-:-:S09]  /*49a70*/  IMAD.MOV.U32 R11, RZ, RZ, R0 ;  /* 0x000000ffff0b7224 */ /* 0x000fd200078e0000 */
[----:B------:R-:W-:Y:S04]  /*49a80*/  STL.64 [R1+0x6a0], R24 ;  /* 0x0006a01801007387 */ /* 0x000fe80000100a00 */
[----:B------:R0:W-:Y:S04]  /*49a90*/  STL.64 [R1+0x6a8], R26 ;  /* 0x0006a81a01007387 */ /* 0x0001e80000100a00 */
[----:B0-----:R-:W4:Y:S01]  /*49aa0*/  LDL.LU.64 R26, [R1+0x50b8] ;  /* 0x0050b800011a7983 */ /* 0x001f220000300a00 */
[----:B--2---:R-:W-:Y:S03]  /*49ab0*/  HMMA.16816.F32.BF16 R8, R12, R10, R16 ;  /* 0x0000000a0c08723c */ /* 0x004fe60000041810 */
[----:B------:R-:W2:-:S15]  /*49ac0*/  LDL.LU.64 R18, [R1+0x50b0] ;  /* 0x0050b00001127983 */ /* 0x000e9e0000300a00 */
[----:B------:R-:W-:-:S05]  /*49ad0*/  NOP ;  /* 0x0000000000007918 */ /* 0x000fca0000000000 */
[----:B------:R-:W-:Y:S04]  /*49ae0*/  STL.64 [R1+0x6b0], R8 ;  /* 0x0006b00801007387 */ /* 0x000fe80000100a00 */
[----:B------:R0:W-:Y:S04]  /*49af0*/  STL.64 [R1+0x6b8], R10 ;  /* 0x0006b80a01007387 */ /* 0x0001e80000100a00 */
[----:B0-----:R-:W3:Y:S04]  /*49b00*/  LDL.64 R10, [R1+0xc8] ;  /* 0x0000c800010a7983 */ /* 0x001ee80000100a00 */
[----:B---3--:R0:W-:Y:S04]  /*49b10*/  STL.64 [R1+0x5068], R10 ;  /* 0x0050680a01007387 */ /* 0x0081e80000100a00 */
[----:B0-----:R-:W3:Y:S01]  /*49b20*/  LDL.64 R10, [R1+0xd8] ;  /* 0x0000d800010a7983 */ /* 0x001ee20000100a00 */
[----:B--2---:R-:W-:Y:S03]  /*49b30*/  HMMA.16816.F32.BF16 R16, R12, R18, R4 ;  /* 0x000000120c10723c */ /* 0x004fe60000041804 */
[----:B---3--:R0:W-:Y:S04]  /*49b40*/  STL.64 [R1+0x5070], R10 ;  /* 0x0050700a01007387 */ /* 0x0081e80000100a00 */
[----:B0-----:R-:W2:Y:S04]  /*49b50*/  LDL.64 R10, [R1+0x8] ;  /* 0x00000800010a7983 */ /* 0x001ea80000100a00 */
[----:B------:R-:W3:-:S12]  /*49b60*/  LDL.LU.64 R6, [R1+0x50a8] ;  /* 0x0050a80001067983 */ /* 0x000ed80000300a00 */
[----:B------:R-:W-:Y:S04]  /*49b70*/  STL.64 [R1+0x930], R16 ;  /* 0x0009301001007387 */ /* 0x000fe80000100a00 */
[----:B------:R0:W-:Y:S04]  /*49b80*/  STL.64 [R1+0x938], R18 ;  /* 0x0009381201007387 */ /* 0x0001e80000100a00 */
[----:B0-----:R-:W3:Y:S04]  /*49b90*/  LDL.LU.64 R18, [R1+0x50a0] ;  /* 0x0050a00001127983 */ /* 0x001ee80000300a00 */
[----:B------:R-:W3:Y:S02]  /*49ba0*/  LDL.LU.64 R16, [R1+0x5098] ;  /* 0x0050980001107983 */ /* 0x000ee40000300a00 */
[----:B---3--:R-:W-:Y:S02]  /*49bb0*/  HMMA.16816.F32.BF16 R16, R12, R6, R16 ;  /* 0x000000060c10723c */ /* 0x008fe40000041810 */
[----:B------:R-:W4:Y:S04]  /*49bc0*/  LDL.LU.64 R6, [R1+0x5090] ;  /* 0x0050900001067983 */ /* 0x000f280000300a00 */
[----:B------:R-:W4:Y:S04]  /*49bd0*/  LDL.LU.64 R4, [R1+0x5088] ;  /* 0x0050880001047983 */ /* 0x000f280000300a00 */
[----:B------:R-:W3:-:S13]  /*49be0*/  LDL.LU R12, [R1+0x1d0] ;  /* 0x0001d000010c7983 */ /* 0x000eda0000300800 */
[----:B------:R0:W-:Y:S04]  /*49bf0*/  STL.64 [R1+0x8b0], R16 ;  /* 0x0008b01001007387 */ /* 0x0001e80000100a00 */
[----:B------:R1:W-:Y:S04]  /*49c00*/  STL.64 [R1+0x8b8], R18 ;  /* 0x0008b81201007387 */ /* 0x0003e80000100a00 */
[----:B------:R-:W3:Y:S04]  /*49c10*/  LDL.LU R13, [R1+0x1d4] ;  /* 0x0001d400010d7983 */ /* 0x000ee80000300800 */
[----:B------:R-:W3:Y:S04]  /*49c20*/  LDL.LU R14, [R1+0x1d8] ;  /* 0x0001d800010e7983 */ /* 0x000ee80000300800 */
[----:B------:R-:W3:Y:S04]  /*49c30*/  LDL.LU R15, [R1+0x1dc] ;  /* 0x0001dc00010f7983 */ /* 0x000ee80000300800 */
[----:B0-----:R-:W2:Y:S04]  /*49c40*/  LDL.LU R16, [R1+0x5a0] ;  /* 0x0005a00001107983 */ /* 0x001ea80000300800 */
[----:B------:R-:W2:Y:S04]  /*49c50*/  LDL.LU R17, [R1+0x5a4] ;  /* 0x0005a40001117983 */ /* 0x000ea80000300800 */
[----:B-1----:R-:W2:Y:S04]  /*49c60*/  LDL.LU R18, [R1+0x5a8] ;  /* 0x0005a80001127983 */ /* 0x002ea80000300800 */
[----:B------:R-:W2:Y:S01]  /*49c70*/  LDL.LU R19, [R1+0x5ac] ;  /* 0x0005ac0001137983 */ /* 0x000ea20000300800 */
[----:B----4-:R-:W-:-:S15]  /*49c80*/  HMMA.16816.F32.BF16 R20, R4, R26, R20 ;  /* 0x0000001a0414723c */ /* 0x010fde0000041814 */
[----:B------:R-:W-:-:S08]  /*49c90*/  NOP ;  /* 0x0000000000007918 */ /* 0x000fd00000000000 */
[----:B------:R-:W-:Y:S04]  /*49ca0*/  STL.64 [R1+0x900], R20 ;  /* 0x0009001401007387 */ /* 0x000fe80000100a00 */
[----:B------:R0:W-:Y:S04]  /*49cb0*/  STL.64 [R1+0x908], R22 ;  /* 0x0009081601007387 */ /* 0x0001e80000100a00 */
[----:B0-----:R-:W3:Y:S04]  /*49cc0*/  LDL.LU.64 R22, [R1+0x5080] ;  /* 0x0050800001167983 */ /* 0x001ee80000300a00 */
[----:B------:R-:W4:Y:S04]  /*49cd0*/  LDL.LU.64 R20, [R1+0x5078] ;  /* 0x0050780001147983 */ /* 0x000f280000300a00 */
[----:B------:R0:W-:Y:S04]  /*49ce0*/  STL [R1+0x4fc0], R26 ;  /* 0x004fc01a01007387 */ /* 0x0001e80000100800 */
[----:B------:R1:W-:Y:S04]  /*49cf0*/  STL [R1+0x4fbc], R27 ;  /* 0x004fbc1b01007387 */ /* 0x0003e80000100800 */
[----:B------:R-:W2:Y:S04]  /*49d00*/  LDL.LU R24, [R1+0x5c0] ;  /* 0x0005c00001187983 */ /* 0x000ea80000300800 */
[----:B------:R-:W2:Y:S04]  /*49d10*/  LDL.LU R25, [R1+0x5c4] ;  /* 0x0005c40001197983 */ /* 0x000ea80000300800 */
[----:B0-----:R-:W2:Y:S04]  /*49d20*/  LDL.LU R26, [R1+0x5c8] ;  /* 0x0005c800011a7983 */ /* 0x001ea80000300800 */
[----:B-1----:R-:W2:Y:S01]  /*49d30*/  LDL.LU R27, [R1+0x5cc] ;  /* 0x0005cc00011b7983 */ /* 0x002ea20000300800 */
[----:B---3--:R-:W-:Y:S06]  /*49d40*/  HMMA.16816.F32.BF16 R12, R4, R22, R12 ;  /* 0x00000016040c723c */ /* 0x008fec000004180c */
[----:B------:R-:W-:Y:S04]  /*49d50*/  STL.64 [R1+0x4f90], R22 ;  /* 0x004f901601007387 */ /* 0x000fe80000100a00 */
[----:B----4-:R0:W-:-:S13]  /*49d60*/  STL.64 [R1+0x4f88], R20 ;  /* 0x004f881401007387 */ /* 0x0101da0000100a00 */
[----:B------:R-:W-:Y:S04]  /*49d70*/  STL.64 [R1+0x8f0], R12 ;  /* 0x0008f00c01007387 */ /* 0x000fe80000100a00 */
[----:B------:R-:W-:Y:S04]  /*49d80*/  STL.64 [R1+0x8f8], R14 ;  /* 0x0008f80e01007387 */ /* 0x000fe80000100a00 */
[----:B0-----:R-:W2:Y:S04]  /*49d90*/  LDL.LU R20, [R1+0x5e0] ;  /* 0x0005e00001147983 */ /* 0x001ea80000300800 */
[----:B------:R-:W2:Y:S04]  /*49da0*/  LDL.LU R21, [R1+0x5e4] ;  /* 0x0005e40001157983 */ /* 0x000ea80000300800 */
[----:B------:R-:W2:Y:S04]  /*49db0*/  LDL.LU R22, [R1+0x5e8] ;  /* 0x0005e80001167983 */ /* 0x000ea80000300800 */
[----:B------:R-:W2:Y:S04]  /*49dc0*/  LDL.LU R23, [R1+0x5ec] ;  /* 0x0005ec0001177983 */ /* 0x000ea80000300800 */
[----:B------:R-:W0:Y:S04]  /*49dd0*/  LDSM.16.MT88.4 R12, [R3+UR4+0x2100] ;  /* 0x00210004030c783b */ /* 0x000e280008004200 */
[----:B0-----:R0:W-:Y:S04]  /*49de0*/  STL.64 [R1+0x4e50], R14 ;  /* 0x004e500e01007387 */ /* 0x0011e80000100a00 */
[----:B------:R-:W-:Y:S04]  /*49df0*/  STL.64 [R1+0x4e48], R12 ;  /* 0x004e480c01007387 */ /* 0x000fe80000100a00 */
[----:B0-----:R-:W3:Y:S01]  /*49e00*/  LDL.64 R14, [R1+0xb8] ;  /* 0x0000b800010e7983 */ /* 0x001ee20000100a00 */
        /* <DEDUP_REMOVED lines=12> */
[----:B------:R-:W2:Y:S02]  /*49ed0*/  LDL.LU R23, [R1+0x5dc] ;  /* 0x0005dc0001177983 */ /* 0x000ea40000300800 */
[----:B--2---:R-:W-:-:S15]  /*49ee0*/  HMMA.16816.F32.BF16 R20, R4, R10, R20 ;  /* 0x0000000a0414723c */ /* 0x004fde0000041814 */
[----:B------:R-:W-:-:S08]  /*49ef0*/  NOP ;  /* 0x0000000000007918 */ /* 0x000fd00000000000 */
[----:B------:R-:W-:Y:S04]  /*49f00*/  STL.64 [R1+0xca0], R20 ;  /* 0x000ca01401007387 */ /* 0x000fe80000100a00 */
[----:B------:R0:W-:Y:S02]  /*49f10*/  STL.64 [R1+0xca8], R22 ;  /* 0x000ca81601007387 */ /* 0x0001e40000100a00 */
[----:B0-----:R-:W-:Y:S02]  /*49f20*/  IMAD.MOV.U32 R23, RZ, RZ, R10 ;  /* 0x000000ffff177224 */ /* 0x001fe400078e000a */
[----:B------:R-:W-:Y:S02]  /*49f30*/  IMAD.MOV.U32 R22, RZ, RZ, R11 ;  /* 0x000000ffff167224 */ /* 0x000fe400078e000b */
[----:B------:R-:W2:Y:S04]  /*49f40*/  LDL.LU.64 R10, [R1+0x5068] ;  /* 0x00506800010a7983 */ /* 0x000ea80000300a00 */
[----:B------:R0:W-:Y:S04]  /*49f50*/  STL [R1+0x4fd0], R22 ;  /* 0x004fd01601007387 */ /* 0x0001e80000100800 */
[----:B------:R1:W-:Y:S04]  /*49f60*/  STL [R1+0x4fcc], R23 ;  /* 0x004fcc1701007387 */ /* 0x0003e80000100800 */
[----:B------:R-:W3:Y:S04]  /*49f70*/  LDL.LU R20, [R1+0x5b0] ;  /* 0x0005b00001147983 */ /* 0x000ee80000300800 */
[----:B------:R-:W3:Y:S04]  /*49f80*/  LDL.LU R21, [R1+0x5b4] ;  /* 0x0005b40001157983 */ /* 0x000ee80000300800 */
[----:B0-----:R-:W3:Y:S04]  /*49f90*/  LDL.LU R22, [R1+0x5b8] ;  /* 0x0005b80001167983 */ /* 0x001ee80000300800 */
[----:B-1----:R-:W3:Y:S01]  /*49fa0*/  LDL.LU R23, [R1+0x5bc] ;  /* 0x0005bc0001177983 */ /* 0x002ee20000300800 */
[----:B--2---:R-:W-:Y:S06]  /*49fb0*/  HMMA.16816.F32.BF16 R24, R4, R10, R24 ;  /* 0x0000000a0418723c */ /* 0x004fec0000041818 */
[----:B------:R-:W-:-:S15]  /*49fc0*/  IMAD.MOV.U32 R28, RZ, RZ, R11 ;  /* 0x000000ffff1c7224 */ /* 0x000fde00078e000b */
[----:B------:R-:W-:-:S02]  /*49fd0*/  NOP ;  /* 0x0000000000007918 */ /* 0x000fc40000000000 */
[----:B------:R0:W-:Y:S04]  /*49fe0*/  STL.64 [R1+0xc90], R24 ;  /* 0x000c901801007387 */ /* 0x0001e80000100a00 */
[----:B------:R-:W-:Y:S01]  /*49ff0*/  STL.64 [R1+0xc98], R26 ;  /* 0x000c981a01007387 */ /* 0x000fe20000100a00 */
[----:B0-----:R-:W-:-:S03]  /*4a000*/  IMAD.MOV.U32 R25, RZ, RZ, R10 ;  /* 0x000000ffff197224 */ /* 0x001fc600078e000a */
[----:B------:R-:W2:Y:S01]  /*4a010*/  LDL.LU.64 R10, [R1+0x5060] ;  /* 0x00506000010a7983 */ /* 0x000ea20000300a00 */
[----:B---3--:R-:W-:Y:S06]  /*4a020*/  HMMA.16816.F32.BF16 R20, R4, R14, R20 ;  /* 0x0000000e0414723c */ /* 0x008fec0000041814 */
[----:B------:R-:W-:Y:S02]  /*4a030*/  IMAD.MOV.U32 R2, RZ, RZ, R14 ;  /* 0x000000ffff027224 */ /* 0x000fe400078e000e */
[----:B------:R-:W-:-:S15]  /*4a040*/  IMAD.MOV.U32 R24, RZ, RZ, R15 ;  /* 0x000000ffff187224 */ /* 0x000fde00078e000f */
[----:B------:R-:W-:Y:S04]  /*4a050*/  STL.64 [R1+0xc80], R20 ;  /* 0x000c801401007387 */ /* 0x000fe80000100a00 */
[----:B------:R-:W-:Y:S04]  /*4a060*/  STL.64 [R1+0xc88], R22 ;  /* 0x000c881601007387 */ /* 0x000fe80000100a00 */
[----:B------:R-:W-:Y:S01]  /*4a070*/  STL.64 [R1+0x5038], R24 ;  /* 0x0050381801007387 */ /* 0x000fe20000100a00 */
[----:B--2---:R-:W-:Y:S06]  /*4a080*/  HMMA.16816.F32.BF16 R12, R4, R10, R16 ;  /* 0x0000000a040c723c */ /* 0x004fec0000041810 */
[----:B------:R-:W-:-:S02]  /*4a090*/  IMAD.MOV.U32 R29, RZ, RZ, R10 ;  /* 0x000000ffff1d7224 */ /* 0x000fc400078e000a */
[----:B------:R-:W-:-:S15]  /*4a0a0*/  IMAD.MOV.U32 R0, RZ, RZ, R11 ;  /* 0x000000ffff007224 */ /* 0x000fde00078e000b */
[----:B------:R0:W-:Y:S04]  /*4a0b0*/  STL.64 [R1+0xc70], R12 ;  /* 0x000c700c01007387 */ /* 0x0001e80000100a00 */
[----:B------:R1:W-:Y:S04]  /*4a0c0*/  STL.64 [R1+0xc78], R14 ;  /* 0x000c780e01007387 */ /* 0x0003e80000100a00 */
[----:B0-----:R-:W2:Y:S04]  /*4a0d0*/  LDL.LU R12, [R1+0x540] ;  /* 0x00054000010c7983 */ /* 0x001ea80000300800 */
[----:B------:R-:W2:Y:S04]  /*4a0e0*/  LDL.LU R13, [R1+0x544] ;  /* 0x00054400010d7983 */ /* 0x000ea80000300800 */
[----:B-1----:R-:W3:Y:S04]  /*4a0f0*/  LDL.LU R14, [R1+0x548] ;  /* 0x00054800010e7983 */ /* 0x002ee80000300800 */
[----:B------:R-:W3:Y:S04]  /*4a100*/  LDL.LU R15, [R1+0x54c] ;  /* 0x00054c00010f7983 */ /* 0x000ee80000300800 */
[----:B------:R-:W4:Y:S04]  /*4a110*/  LDL.LU R8, [R1+0x590] ;  /* 0x0005900001087983 */ /* 0x000f280000300800 */
[----:B------:R-:W4:Y:S04]  /*4a120*/  LDL.LU R9, [R1+0x594] ;  /* 0x0005940001097983 */ /* 0x000f280000300800 */
[----:B------:R-:W4:Y:S04]  /*4a130*/  LDL.LU R10, [R1+0x598] ;  /* 0x00059800010a7983 */ /* 0x000f280000300800 */
[----:B------:R-:W4:Y:S04]  /*4a140*/  LDL.LU R11, [R1+0x59c] ;  /* 0x00059c00010b7983 */ /* 0x000f280000300800 */
[----:B------:R-:W2:Y:S04]  /*4a150*/  LDL.LU R24, [R1+0x570] ;  /* 0x0005700001187983 */ /* 0x000ea80000300800 */
[----:B------:R-:W2:Y:S04]  /*4a160*/  LDL.LU R25, [R1+0x574] ;  /* 0x0005740001197983 */ /* 0x000ea80000300800 */
[----:B------:R-:W3:Y:S04]  /*4a170*/  LDL.LU R26, [R1+0x578] ;  /* 0x00057800011a7983 */ /* 0x000ee80000300800 */
[----:B------:R-:W3:Y:S04]  /*4a180*/  LDL.LU R27, [R1+0x57c] ;  /* 0x00057c00011b7983 */ /* 0x000ee80000300800 */
[----:B---3--:R0:W-:Y:S04]  /*4a190*/  STL.64 [R1+0x5048], R26 ;  /* 0x0050481a01007387 */ /* 0x0081e80000100a00 */
[----:B--2---:R-:W-:Y:S04]  /*4a1a0*/  STL.64 [R1+0x5040], R24 ;  /* 0x0050401801007387 */ /* 0x004fe80000100a00 */
[----:B0-----:R-:W2:Y:S04]  /*4a1b0*/  LDL.64 R26, [R1+0x88] ;  /* 0x00008800011a7983 */ /* 0x001ea80000100a00 */
[----:B--2---:R0:W-:Y:S04]  /*4a1c0*/  STL.64 [R1+0x5058], R26 ;  /* 0x0050581a01007387 */ /* 0x0041e80000100a00 */
[----:B0-----:R-:W4:Y:S04]  /*4a1d0*/  LDL.64 R26, [R1+0x98] ;  /* 0x00009800011a7983 */ /* 0x001f280000100a00 */
[----:B------:R-:W2:Y:S04]  /*4a1e0*/  LDL.LU R20, [R1+0x560] ;  /* 0x0005600001147983 */ /* 0x000ea80000300800 */
[----:B------:R-:W2:Y:S04]  /*4a1f0*/  LDL.LU R21, [R1+0x564] ;  /* 0x0005640001157983 */ /* 0x000ea80000300800 */
[----:B------:R-:W3:Y:S04]  /*4a200*/  LDL.LU R22, [R1+0x568] ;  /* 0x0005680001167983 */ /* 0x000ee80000300800 */
[----:B------:R-:W3:Y:S04]  /*4a210*/  LDL.LU R23, [R1+0x56c] ;  /* 0x00056c0001177983 */ /* 0x000ee80000300800 */
[----:B---3--:R0:W-:Y:S04]  /*4a220*/  STL.64 [R1+0x5030], R22 ;  /* 0x0050301601007387 */ /* 0x0081e80000100a00 */
[----:B--2---:R1:W-:Y:S04]  /*4a230*/  STL.64 [R1+0x5028], R20 ;  /* 0x0050281401007387 */ /* 0x0043e80000100a00 */
[----:B0-----:R-:W2:Y:S04]  /*4a240*/  LDL.64 R22, [R1+0x78] ;  /* 0x0000780001167983 */ /* 0x001ea80000100a00 */
[----:B--2---:R0:W-:Y:S04]  /*4a250*/  STL.64 [R1+0x5050], R22 ;  /* 0x0050501601007387 */ /* 0x0041e80000100a00 */
[----:B-1----:R-:W2:Y:S04]  /*4a260*/  LDL.LU R20, [R1+0x580] ;  /* 0x0005800001147983 */ /* 0x002ea80000300800 */
[----:B------:R-:W2:Y:S04]  /*4a270*/  LDL.LU R21, [R1+0x584] ;  /* 0x0005840001157983 */ /* 0x000ea80000300800 */
[----:B0-----:R-:W2:Y:S04]  /*4a280*/  LDL.LU R22, [R1+0x588] ;  /* 0x0005880001167983 */ /* 0x001ea80000300800 */
[----:B------:R-:W2:Y:S04]  /*4a290*/  LDL.LU R23, [R1+0x58c] ;  /* 0x00058c0001177983 */ /* 0x000ea80000300800 */
[----:B------:R0:W-:Y:S04]  /*4a2a0*/  STL.64 [R1+0x5010], R14 ;  /* 0x0050100e01007387 */ /* 0x0001e80000100a00 */
[----:B------:R-:W-:Y:S04]  /*4a2b0*/  STL.64 [R1+0x5008], R12 ;  /* 0x0050080c01007387 */ /* 0x000fe80000100a00 */
[----:B0-----:R-:W3:Y:S01]  /*4a2c0*/  LDL.64 R14, [R1+0x58] ;  /* 0x00005800010e7983 */ /* 0x001ee20000100a00 */
[----:B----4-:R-:W-:Y:S03]  /*4a2d0*/  HMMA.16816.F32.BF16 R8, R4, R26, R8 ;  /* 0x0000001a0408723c */ /* 0x010fe60000041808 */
[----:B---3--:R0:W-:Y:S04]  /*4a2e0*/  STL.64 [R1+0x5020], R14 ;  /* 0x0050200e01007387 */ /* 0x0081e80000100a00 */
[----:B------:R-:W3:Y:S04]  /*4a2f0*/  LDL.64 R18, [R1+0x48] ;  /* 0x0000480001127983 */ /* 0x000ee80000100a00 */
[----:B0-----:R-:W4:Y:S04]  /*4a300*/  LDL.64 R14, [R1+0x68] ;  /* 0x00006800010e7983 */ /* 0x001f280000100a00 */
[----:B---3--:R0:W-:Y:S04]  /*4a310*/  STL.64 [R1+0x5018], R18 ;  /* 0x0050181201007387 */ /* 0x0081e80000100a00 */
[----:B------:R-:W3:Y:S04]  /*4a320*/  LDL.LU R16, [R1+0x550] ;  /* 0x0005500001107983 */ /* 0x000ee80000300800 */
[----:B------:R-:W3:Y:S04]  /*4a330*/  LDL.LU R17, [R1+0x554] ;  /* 0x0005540001117983 */ /* 0x000ee80000300800 */
[----:B0-----:R-:W3:Y:S04]  /*4a340*/  LDL.LU R18, [R1+0x558] ;  /* 0x0005580001127983 */ /* 0x001ee80000300800 */
[----:B------:R-:W3:Y:S04]  /*4a350*/  LDL.LU R19, [R1+0x55c] ;  /* 0x00055c0001137983 */ /* 0x000ee80000300800 */
[----:B------:R-:W-:Y:S04]  /*4a360*/  STL.64 [R1+0xc60], R8 ;  /* 0x000c600801007387 */ /* 0x000fe80000100a00 */
[----:B------:R0:W-:Y:S02]  /*4a370*/  STL.64 [R1+0xc68], R10 ;  /* 0x000c680a01007387 */ /* 0x0001e40000100a00 */
[----:B0-----:R-:W-:-:S02]  /*4a380*/  IMAD.MOV.U32 R10, RZ, RZ, R26 ;  /* 0x000000ffff0a7224 */ /* 0x001fc400078e001a */
        /* <DEDUP_REMOVED lines=14> */
[----:B------:R-:W3:Y:S04]  /*4a470*/  LDL.LU R10, [R1+0x538] ;  /* 0x00053800010a7983 */ /* 0x000ee80000300800 */
[----:B------:R-:W3:Y:S01]  /*4a480*/  LDL.LU R11, [R1+0x53c] ;  /* 0x00053c00010b7983 */ /* 0x000ee20000300800 */
[----:B--2---:R-:W-:Y:S03]  /*4a490*/  HMMA.16816.F32.BF16 R24, R4, R22, R24 ;  /* 0x000000160418723c */ /* 0x004fe60000041818 */
[----:B---3--:R0:W-:Y:S04]  /*4a4a0*/  STL.64 [R1+0x4ff0], R10 ;  /* 0x004ff00a01007387 */ /* 0x0081e80000100a00 */
[----:B----4-:R-:W-:Y:S04]  /*4a4b0*/  STL.64 [R1+0x4fe8], R8 ;  /* 0x004fe80801007387 */ /* 0x010fe80000100a00 */
[----:B0-----:R-:W2:-:S12]  /*4a4c0*/  LDL.64 R10, [R1+0x28] ;  /* 0x00002800010a7983 */ /* 0x001e980000100a00 */
[----:B------:R0:W-:Y:S04]  /*4a4d0*/  STL.64 [R1+0xc40], R24 ;  /* 0x000c401801007387 */ /* 0x0001e80000100a00 */
[----:B------:R1:W-:Y:S04]  /*4a4e0*/  STL.64 [R1+0xc48], R26 ;  /* 0x000c481a01007387 */ /* 0x0003e80000100a00 */
[----:B0-----:R-:W3:Y:S01]  /*4a4f0*/  LDL.LU.64 R24, [R1+0x5038] ;  /* 0x0050380001187983 */ /* 0x001ee20000300a00 */
[----:B-1----:R-:W-:Y:S02]  /*4a500*/  IMAD.MOV.U32 R26, RZ, RZ, R22 ;  /* 0x000000ffff1a7224 */ /* 0x002fe400078e0016 */
[----:B------:R-:W-:-:S02]  /*4a510*/  IMAD.MOV.U32 R27, RZ, RZ, R23 ;  /* 0x000000ffff1b7224 */ /* 0x000fc400078e0017 */
[----:B------:R-:W4:Y:S04]  /*4a520*/  LDL.LU.64 R22, [R1+0x5030] ;  /* 0x0050300001167983 */ /* 0x000f280000300a00 */
[----:B------:R-:W4:Y:S04]  /*4a530*/  LDL.LU.64 R20, [R1+0x5028] ;  /* 0x0050280001147983 */ /* 0x000f280000300a00 */
[----:B------:R-:W-:Y:S01]  /*4a540*/  STL.64 [R1+0x5000], R26 ;  /* 0x0050001a01007387 */ /* 0x000fe20000100a00 */
[----:B----4-:R-:W-:Y:S03]  /*4a550*/  HMMA.16816.F32.BF16 R20, R4, R14, R20 ;  /* 0x0000000e0414723c */ /* 0x010fe60000041814 */
[----:B---3--:R0:W-:Y:S04]  /*4a560*/  STL.64 [R1+0x4ff8], R24 ;  /* 0x004ff81801007387 */ /* 0x0081e80000100a00 */
[----:B0-----:R-:W3:Y:S04]  /*4a570*/  LDL.LU R24, [R1+0x6e0] ;  /* 0x0006e00001187983 */ /* 0x001ee80000300800 */
[----:B------:R-:W3:Y:S04]  /*4a580*/  LDL.LU R25, [R1+0x6e4] ;  /* 0x0006e40001197983 */ /* 0x000ee80000300800 */
[----:B------:R-:W3:Y:S04]  /*4a590*/  LDL.LU R26, [R1+0x6e8] ;  /* 0x0006e800011a7983 */ /* 0x000ee80000300800 */
[----:B------:R-:W3:Y:S04]  /*4a5a0*/  LDL.LU R27, [R1+0x6ec] ;  /* 0x0006ec00011b7983 */ /* 0x000ee80000300800 */
[----:B------:R0:W-:Y:S04]  /*4a5b0*/  STL.64 [R1+0xc30], R20 ;  /* 0x000c301401007387 */ /* 0x0001e80000100a00 */
[----:B------:R1:W-:Y:S01]  /*4a5c0*/  STL.64 [R1+0xc38], R22 ;  /* 0x000c381601007387 */ /* 0x0003e20000100a00 */
[----:B0-----:R-:W-:-:S02]  /*4a5d0*/  IMAD.MOV.U32 R20, RZ, RZ, R14 ;  /* 0x000000ffff147224 */ /* 0x001fc400078e000e */
[----:B------:R-:W-:Y:S02]  /*4a5e0*/  IMAD.MOV.U32 R21, RZ, RZ, R15 ;  /* 0x000000ffff157224 */ /* 0x000fe400078e000f */
[----:B------:R-:W4:Y:S02]  /*4a5f0*/  LDL.LU.64 R14, [R1+0x5020] ;  /* 0x00502000010e7983 */ /* 0x000f240000300a00 */
[----:B----4-:R-:W-:Y:S06]  /*4a600*/  HMMA.16816.F32.BF16 R16, R4, R14, R16 ;  /* 0x0000000e0410723c */ /* 0x010fec0000041810 */
[----:B-1----:R-:W-:-:S02]  /*4a610*/  IMAD.MOV.U32 R22, RZ, RZ, R14 ;  /* 0x000000ffff167224 */ /* 0x002fc400078e000e */
[----:B------:R-:W-:-:S15]  /*4a620*/  IMAD.MOV.U32 R23, RZ, RZ, R15 ;  /* 0x000000ffff177224 */ /* 0x000fde00078e000f */
[----:B------:R-:W-:Y:S04]  /*4a630*/  STL.64 [R1+0xc20], R16 ;  /* 0x000c201001007387 */ /* 0x000fe80000100a00 */
[----:B------:R0:W-:Y:S04]  /*4a640*/  STL.64 [R1+0xc28], R18 ;  /* 0x000c281201007387 */ /* 0x0001e80000100a00 */
[----:B0-----:R-:W4:Y:S04]  /*4a650*/  LDL.LU.64 R18, [R1+0x5018] ;  /* 0x0050180001127983 */ /* 0x001f280000300a00 */
[----:B------:R-:W4:Y:S04]  /*4a660*/  LDL.LU.64 R14, [R1+0x5010] ;  /* 0x00501000010e7983 */ /* 0x000f280000300a00 */
[----:B------:R-:W4:Y:S02]  /*4a670*/  LDL.LU.64 R12, [R1+0x5008] ;  /* 0x00500800010c7983 */ /* 0x000f240000300a00 */
[----:B----4-:R-:W-:-:S15]  /*4a680*/  HMMA.16816.F32.BF16 R12, R4, R18, R12 ;  /* 0x00000012040c723c */ /* 0x010fde000004180c */
[----:B------:R-:W-:-:S08]  /*4a690*/  NOP ;  /* 0x0000000000007918 */ /* 0x000fd00000000000 */
[----:B------:R0:W-:Y:S04]  /*4a6a0*/  STL.64 [R1+0xc10], R12 ;  /* 0x000c100c01007387 */ /* 0x0001e80000100a00 */
[----:B------:R1:W-:Y:S04]  /*4a6b0*/  STL.64 [R1+0xc18], R14 ;  /* 0x000c180e01007387 */ /* 0x0003e80000100a00 */
[----:B0-----:R-:W4:Y:S04]  /*4a6c0*/  LDL.LU R12, [R1+0x370] ;  /* 0x00037000010c7983 */ /* 0x001f280000300800 */
[----:B------:R-:W4:Y:S04]  /*4a6d0*/  LDL.LU R13, [R1+0x374] ;  /* 0x00037400010d7983 */ /* 0x000f280000300800 */
[----:B-1----:R-:W2:Y:S04]  /*4a6e0*/  LDL.LU R14, [R1+0x378] ;  /* 0x00037800010e7983 */ /* 0x002ea80000300800 */
[----:B------:R-:W2:Y:S01]  /*4a6f0*/  LDL.LU R15, [R1+0x37c] ;  /* 0x00037c00010f7983 */ /* 0x000ea20000300800 */
[----:B------:R-:W-:-:S02]  /*4a700*/  IMAD.MOV.U32 R9, RZ, RZ, R18 ;  /* 0x000000ffff097224 */ /* 0x000fc400078e0012 */
[----:B------:R-:W-:Y:S02]  /*4a710*/  IMAD.MOV.U32 R8, RZ, RZ, R19 ;  /* 0x000000ffff087224 */ /* 0x000fe400078e0013 */
[----:B------:R-:W0:Y:S04]  /*4a720*/  LDSM.16.MT88.4 R16, [R3+UR4+0x2180] ;  /* 0x002180040310783b */ /* 0x000e280008004200 */
[----:B--2---:R1:W-:Y:S04]  /*4a730*/  STL.64 [R1+0x4e60], R14 ;  /* 0x004e600e01007387 */ /* 0x0043e80000100a00 */
[----:B----4-:R-:W-:Y:S04]  /*4a740*/  STL.64 [R1+0x4e58], R12 ;  /* 0x004e580c01007387 */ /* 0x010fe80000100a00 */
[----:B-1----:R-:W3:Y:S04]  /*4a750*/  LDL R14, [R1+0x38] ;  /* 0x00003800010e7983 */ /* 0x002ee80000100800 */
[----:B------:R-:W3:Y:S04]  /*4a760*/  LDL R15, [R1+0x3c] ;  /* 0x00003c00010f7983 */ /* 0x000ee80000100800 */
[----:B0-----:R0:W-:Y:S04]  /*4a770*/  STL.64 [R1+0x4d88], R18 ;  /* 0x004d881201007387 */ /* 0x0011e80000100a00 */
[----:B------:R-:W-:Y:S04]  /*4a780*/  STL.64 [R1+0x4d80], R16 ;  /* 0x004d801001007387 */ /* 0x000fe80000100a00 */
[----:B0-----:R-:W2:Y:S04]  /*4a790*/  LDL.64 R18, [R1+0x18] ;  /* 0x0000180001127983 */ /* 0x001ea80000100a00 */
[----:B------:R-:W-:Y:S01]  /*4a7a0*/  STL [R1+0x4af0], R3 ;  /* 0x004af00301007387 */ /* 0x000fe20000100800 */
[----:B---3--:R-:W-:-:S15]  /*4a7b0*/  HMMA.16816.F32.BF16 R24, R4, R14, R24 ;  /* 0x0000000e0418723c */ /* 0x008fde0000041818 */
[----:B------:R-:W-:-:S08]  /*4a7c0*/  NOP ;  /* 0x0000000000007918 */ /* 0x000fd00000000000 */
[----:B------:R-:W-:Y:S04]  /*4a7d0*/  STL.64 [R1+0xc00], R24 ;  /* 0x000c001801007387 */ /* 0x000fe80000100a00 */
[----:B------:R0:W-:Y:S04]  /*4a7e0*/  STL.64 [R1+0xc08], R26 ;  /* 0x000c081a01007387 */ /* 0x0001e80000100a00 */
[----:B0-----:R-:W3:Y:S04]  /*4a7f0*/  LDL.LU.64 R26, [R1+0x5000] ;  /* 0x00500000011a7983 */ /* 0x001ee80000300a00 */
[----:B------:R-:W4:Y:S04]  /*4a800*/  LDL.LU.64 R24, [R1+0x4ff8] ;  /* 0x004ff80001187983 */ /* 0x000f280000300a00 */
[----:B------:R0:W-:Y:S02]  /*4a810*/  STL.64 [R1+0x4e70], R14 ;  /* 0x004e700e01007387 */ /* 0x0001e40000100a00 */
[----:B0-----:R-:W-:-:S02]  /*4a820*/  IMAD.MOV.U32 R14, RZ, RZ, R9 ;  /* 0x000000ffff0e7224 */ /* 0x001fc400078e0009 */
[----:B------:R-:W-:-:S05]  /*4a830*/  IMAD.MOV.U32 R15, RZ, RZ, R8 ;  /* 0x000000ffff0f7224 */ /* 0x000fca00078e0008 */
[----:B------:R0:W-:Y:S04]  /*4a840*/  STL.64 [R1+0x4e88], R14 ;  /* 0x004e880e01007387 */ /* 0x0001e80000100a00 */
[----:B------:R-:W2:Y:S04]  /*4a850*/  LDL.LU R12, [R1+0x6d0] ;  /* 0x0006d000010c7983 */ /* 0x000ea80000300800 */
[----:B------:R-:W2:Y:S04]  /*4a860*/  LDL.LU R13, [R1+0x6d4] ;  /* 0x0006d400010d7983 */ /* 0x000ea80000300800 */
[----:B0-----:R-:W2:Y:S04]  /*4a870*/  LDL.LU R14, [R1+0x6d8] ;  /* 0x0006d800010e7983 */ /* 0x001ea80000300800 */
[----:B------:R-:W2:Y:S01]  /*4a880*/  LDL.LU R15, [R1+0x6dc] ;  /* 0x0006dc00010f7983 */ /* 0x000ea20000300800 */
[----:B------:R-:W-:Y:S01]  /*4a890*/  IMAD.MOV.U32 R3, RZ, RZ, R11 ;  /* 0x000000ffff037224 */ /* 0x000fe200078e000b */
[----:B--2---:R-:W-:-:S15]  /*4a8a0*/  HMMA.16816.F32.BF16 R12, R4, R10, R12 ;  /* 0x0000000a040c723c */ /* 0x004fde000004180c */
[----:B------:R-:W-:-:S08]  /*4a8b0*/  NOP ;  /* 0x0000000000007918 */ /* 0x000fd00000000000 */
[----:B------:R0:W-:Y:S04]  /*4a8c0*/  STL.64 [R1+0xbf0], R12 ;  /* 0x000bf00c01007387 */ /* 0x0001e80000100a00 */
[----:B------:R1:W-:Y:S01]  /*4a8d0*/  STL.64 [R1+0xbf8], R14 ;  /* 0x000bf80e01007387 */ /* 0x0003e20000100a00 */
[----:B0-----:R-:W-:-:S03]  /*4a8e0*/  IMAD.MOV.U32 R12, RZ, RZ, R10 ;  /* 0x000000ffff0c7224 */ /* 0x001fc600078e000a */
[----:B------:R-:W2:Y:S04]  /*4a8f0*/  LDL.LU.64 R10, [R1+0x4ff0] ;  /* 0x004ff000010a7983 */ /* 0x000ea80000300a00 */
[----:B------:R-:W2:Y:S01]  /*4a900*/  LDL.LU.64 R8, [R1+0x4fe8] ;  /* 0x004fe80001087983 */ /* 0x000ea20000300a00 */
[----:B-1----:R-:W-:Y:S02]  /*4a910*/  IMAD.MOV.U32 R14, RZ, RZ, R22 ;  /* 0x000000ffff0e7224 */ /* 0x002fe400078e0016 */
[----:B------:R-:W-:Y:S01]  /*4a920*/  IMAD.MOV.U32 R15, RZ, RZ, R23 ;  /* 0x000000ffff0f7224 */ /* 0x000fe200078e0017 */
[----:B--2---:R-:W-:Y:S01]  /*4a930*/  HMMA.16816.F32.BF16 R4, R4, R18, R8 ;  /* 0x000000120404723c */ /* 0x004fe20000041808 */
[----:B------:R-:W2:Y:S04]  /*4a940*/  LDL.LU.64 R10, [R1+0x4fe0] ;  /* 0x004fe000010a7983 */ /* 0x000ea80000300a00 */
[----:B------:R-:W4:Y:S04]  /*4a950*/  LDL.LU.64 R8, [R1+0x4fd8] ;  /* 0x004fd80001087983 */ /* 0x000f280000300a00 */
[----:B------:R-:W2:-:S14]  /*4a960*/  LDL.LU R22, [R1+0x4fd0] ;  /* 0x004fd00001167983 */ /* 0x000e9c0000300800 */
[----:B------:R-:W-:Y:S04]  /*4a970*/  STL.64 [R1+0x8e0], R4 ;  /* 0x0008e00401007387 */ /* 0x000fe80000100a00 */
[----:B------:R-:W-:Y:S04]  /*4a980*/  STL.64 [R1+0x8e8], R6 ;  /* 0x0008e80601007387 */ /* 0x000fe80000100a00 */
[----:B------:R-:W2:Y:S04]  /*4a990*/  LDL.LU R23, [R1+0x4fcc] ;  /* 0x004fcc0001177983 */ /* 0x000ea80000300800 */
[----:B------:R-:W-:Y:S04]  /*4a9a0*/  STL.64 [R1+0x4ea0], R14 ;  /* 0x004ea00e01007387 */ /* 0x000fe80000100a00 */
[----:B------:R0:W-:Y:S04]  /*4a9b0*/  STL.64 [R1+0x4e68], R18 ;  /* 0x004e681201007387 */ /* 0x0001e80000100a00 */
[----:B------:R-:W4:Y:S04]  /*4a9c0*/  LDL.LU R16, [R1+0x380] ;  /* 0x0003800001107983 */ /* 0x000f280000300800 */
[----:B------:R-:W4:Y:S04]  /*4a9d0*/  LDL.LU R17, [R1+0x384] ;  /* 0x0003840001117983 */ /* 0x000f280000300800 */
[----:B0-----:R-:W2:Y:S04]  /*4a9e0*/  LDL.LU R18, [R1+0x388] ;  /* 0x0003880001127983 */ /* 0x001ea80000300800 */
[----:B------:R-:W2:Y:S01]  /*4a9f0*/  LDL.LU R19, [R1+0x38c] ;  /* 0x00038c0001137983 */ /* 0x000ea20000300800 */
[----:B------:R-:W-:Y:S01]  /*4aa00*/  IMAD.MOV.U32 R14, RZ, RZ, R20 ;  /* 0x000000ffff0e7224 */ /* 0x000fe200078e0014 */
[----:B------:R-:W-:-:S02]  /*4aa10*/  MOV R15, R21 ;  /* 0x00000015000f7202 */ /* 0x000fc40000000f00 */
[----:B------:R-:W4:Y:S04]  /*4aa20*/  LDL.LU R20, [R1+0x4fc8] ;  /* 0x004fc80001147983 */ /* 0x000f280000300800 */
[----:B------:R-:W4:Y:S04]  /*4aa30*/  LDL.LU R21, [R1+0x4fc4] ;  /* 0x004fc40001157983 */ /* 0x000f280000300800 */
[----:B------:R3:W-:Y:S02]  /*4aa40*/  STL.64 [R1+0x4eb8], R14 ;  /* 0x004eb80e01007387 */ /* 0x0007e40000100a00 */
[----:B---3--:R-:W-:-:S02]  /*4aa50*/  IMAD.MOV.U32 R14, RZ, RZ, R26 ;  /* 0x000000ffff0e7224 */ /* 0x008fc400078e001a */
        /* <DEDUP_REMOVED lines=57> */
[----:B------:R0:W-:Y:S02]  /*4adf0*/  STL.64 [R1+0x4f48], R14 ;  /* 0x004f480e01007387 */ /* 0x0001e40000100a00 */
[----:B0-----:R-:W-:Y:S02]  /*4ae00*/  IMAD.MOV.U32 R14, RZ, RZ, R23 ;  /* 0x000000ffff0e7224 */ /* 0x001fe400078e0017 */
[----:B------:R-:W-:-:S05]  /*4ae10*/  IMAD.MOV.U32 R15, RZ, RZ, R22 ;  /* 0x000000ffff0f7224 */ /* 0x000fca00078e0016 */
        /* <DEDUP_REMOVED lines=8> */
[----:B------:R-:W-:-:S05]  /*4aea0*/  IMAD.MOV.U32 R15, RZ, RZ, R20 ;  /* 0x000000ffff0f7224 */ /* 0x000fca00078e0014 */
[----:B------:R-:W-:Y:S04]  /*4aeb0*/  STL.64 [R1+0x4f80], R14 ;  /* 0x004f800e01007387 */ /* 0x000fe80000100a00 */
[----:B------:R0:W-:Y:S04]  /*4aec0*/  STL [R1+0x4f78], R12 ;  /* 0x004f780c01007387 */ /* 0x0001e80000100800 */
        /* <DEDUP_REMOVED lines=8> */
[----:B----4-:R-:W-:Y:S04]  /*4af50*/  STL.64 [R1+0x4f10], R18 ;  /* 0x004f101201007387 */ /* 0x010fe80000100a00 */
[----:B--2---:R0:W-:Y:S04]  /*4af60*/  STL.64 [R1+0x4f08], R16 ;  /* 0x004f081001007387 */ /* 0x0041e80000100a00 */
[----:B0-----:R-:W2:Y:S04]  /*4af70*/  LDL.LU R16, [R1+0x3f0] ;  /* 0x0003f00001107983 */ /* 0x001ea80000300800 */
[----:B------:R-:W2:Y:S04]  /*4af80*/  LDL.LU R17, [R1+0x3f4] ;  /* 0x0003f40001117983 */ /* 0x000ea80000300800 */
[----:B------:R-:W4:Y:S04]  /*4af90*/  LDL.LU R18, [R1+0x3f8] ;  /* 0x0003f80001127983 */ /* 0x000f280000300800 */
[----:B------:R-:W4:Y:S04]  /*4afa0*/  LDL.LU R19, [R1+0x3fc] ;  /* 0x0003fc0001137983 */ /* 0x000f280000300800 */
        /* <DEDUP_REMOVED lines=11> */
[----:B------:R-:W4:Y:S01]  /*4b060*/  LDL.LU R19, [R1+0x41c] ;  /* 0x00041c0001137983 */ /* 0x000f220000300800 */
[C---:B---3--:R-:W-:Y:S03]  /*4b070*/  HMMA.16816.F32.BF16 R20, R8.reuse, R26, R20 ;  /* 0x0000001a0814723c */ /* 0x048fe60000041814 */
        /* <DEDUP_REMOVED lines=16> */
[----:B------:R-:W-:Y:S04]  /*4b180*/  STL.64 [R1+0x8d0], R20 ;  /* 0x0008d01401007387 */ /* 0x000fe80000100a00 */
[----:B------:R0:W-:Y:S04]  /*4b190*/  STL.64 [R1+0x8d8], R22 ;  /* 0x0008d81601007387 */ /* 0x0001e80000100a00 */
[----:B0-----:R-:W4:Y:S04]  /*4b1a0*/  LDL.LU.64 R22, [R1+0x4f90] ;  /* 0x004f900001167983 */ /* 0x001f280000300a00 */
[----:B------:R-:W2:Y:S01]  /*4b1b0*/  LDL.LU.64 R20, [R1+0x4f88] ;  /* 0x004f880001147983 */ /* 0x000ea20000300a00 */
[----:B----4-:R-:W-:-:S15]  /*4b1c0*/  HMMA.16816.F32.BF16 R12, R8, R22, R12 ;  /* 0x00000016080c723c */ /* 0x010fde000004180c */
[----:B------:R-:W-:-:S08]  /*4b1d0*/  NOP ;  /* 0x0000000000007918 */ /* 0x000fd00000000000 */
[----:B------:R-:W-:Y:S04]  /*4b1e0*/  STL.64 [R1+0x8c0], R12 ;  /* 0x0008c00c01007387 */ /* 0x000fe80000100a00 */
[----:B------:R0:W-:Y:S04]  /*4b1f0*/  STL.64 [R1+0x8c8], R14 ;  /* 0x0008c80e01007387 */ /* 0x0001e80000100a00 */
[----:B0-----:R-:W4:Y:S04]  /*4b200*/  LDL.LU.64 R14, [R1+0x4f80] ;  /* 0x004f8000010e7983 */ /* 0x001f280000300a00 */
[----:B------:R-:W3:Y:S04]  /*4b210*/  LDL.LU R12, [R1+0x4f78] ;  /* 0x004f7800010c7983 */ /* 0x000ee80000300800 */
[----:B------:R3:W-:Y:S04]  /*4b220*/  STL.64 [R1+0x4e40], R22 ;  /* 0x004e401601007387 */ /* 0x0007e80000100a00 */
[----:B--2---:R-:W-:Y:S01]  /*4b230*/  STL.64 [R1+0x4e38], R20 ;  /* 0x004e381401007387 */ /* 0x004fe20000100a00 */
[----:B---3--:R-:W-:-:S02]  /*4b240*/  IMAD.MOV.U32 R22, RZ, RZ, R12 ;  /* 0x000000ffff167224 */ /* 0x008fc400078e000c */
[----:B----4-:R-:W-:Y:S01]  /*4b250*/  HMMA.16816.F32.BF16 R12, R8, R14, R16 ;  /* 0x0000000e080c723c */ /* 0x010fe20000041810 */
[----:B------:R-:W2:Y:S04]  /*4b260*/  LDL.LU.64 R18, [R1+0x4f70] ;  /* 0x004f700001127983 */ /* 0x000ea80000300a00 */
[----:B------:R-:W2:-:S15]  /*4b270*/  LDL.LU.64 R16, [R1+0x4f68] ;  /* 0x004f680001107983 */ /* 0x000e9e0000300a00 */
[----:B------:R-:W-:-:S03]  /*4b280*/  NOP ;  /* 0x0000000000007918 */ /* 0x000fc60000000000 */
        /* <DEDUP_REMOVED lines=78> */
[----:B0-----:R-:W3:Y:S04]  /*4b770*/  LDL.LU.64 R14, [R1+0x4e60] ;  /* 0x004e6000010e7983 */ /* 0x001ee80000300a00 */
[----:B------:R-:W3:Y:S01]  /*4b780*/  LDL.LU.64 R12, [R1+0x4e58] ;  /* 0x004e5800010c7983 */ /* 0x000ee20000300a00 */
[----:B------:R-:W-:-:S07]  /*4b790*/  IMAD.MOV.U32 R23, RZ, RZ, R3 ;  /* 0x000000ffff177224 */ /* 0x000fce00078e0003 */
[C---:B---3--:R-:W-:Y:S06]  /*4b7a0*/  HMMA.16816.F32.BF16 R20, R8.reuse, R22, R12 ;  /* 0x000000160814723c */ /* 0x048fec000004180c */
[----:B--2---:R-:W-:Y:S01]  /*4b7b0*/  HMMA.16816.F32.BF16 R8, R8, R18, R4 ;  /* 0x000000120808723c */ /* 0x004fe20000041804 */
[----:B------:R-:W2:Y:S04]  /*4b7c0*/  LDL.LU.64 R14, [R1+0x4e50] ;  /* 0x004e5000010e7983 */ /* 0x000ea80000300a00 */
[----:B------:R-:W2:-:S12]  /*4b7d0*/  LDL.LU.64 R12, [R1+0x4e48] ;  /* 0x004e4800010c7983 */ /* 0x000e980000300a00 */
[----:B------:R0:W-:Y:S04]  /*4b7e0*/  STL.64 [R1+0xa50], R20 ;  /* 0x000a501401007387 */ /* 0x0001e80000100a00 */
[----:B------:R1:W-:Y:S04]  /*4b7f0*/  STL.64 [R1+0xa58], R22 ;  /* 0x000a581601007387 */ /* 0x0003e80000100a00 */
[----:B0-----:R-:W2:Y:S04]  /*4b800*/  LDL.LU R20, [R1+0x150] ;  /* 0x0001500001147983 */ /* 0x001ea80000300800 */
[----:B------:R-:W2:Y:S04]  /*4b810*/  LDL.LU R21, [R1+0x154] ;  /* 0x0001540001157983 */ /* 0x000ea80000300800 */
[----:B-1----:R-:W2:Y:S04]  /*4b820*/  LDL.LU R22, [R1+0x158] ;  /* 0x0001580001167983 */ /* 0x002ea80000300800 */
[----:B------:R-:W2:Y:S04]  /*4b830*/  LDL.LU R23, [R1+0x15c] ;  /* 0x00015c0001177983 */ /* 0x000ea80000300800 */
[----:B------:R-:W3:Y:S04]  /*4b840*/  LDL.LU R4, [R1+0x6f0] ;  /* 0x0006f00001047983 */ /* 0x000ee80000300800 */
[----:B------:R-:W-:Y:S04]  /*4b850*/  STL.64 [R1+0x550], R8 ;  /* 0x0005500801007387 */ /* 0x000fe80000100a00 */
[----:B------:R-:W-:Y:S04]  /*4b860*/  STL.64 [R1+0x558], R10 ;  /* 0x0005580a01007387 */ /* 0x000fe80000100a00 */
        /* <DEDUP_REMOVED lines=9> */
[----:B------:R-:W4:Y:S04]  /*4b900*/  LDL.LU R8, [R1+0x700] ;  /* 0x0007000001087983 */ /* 0x000f280000300800 */
[----:B------:R-:W4:Y:S04]  /*4b910*/  LDL.LU R9, [R1+0x704] ;  /* 0x0007040001097983 */ /* 0x000f280000300800 */
[----:B------:R-:W2:Y:S04]  /*4b920*/  LDL.LU R10, [R1+0x708] ;  /* 0x00070800010a7983 */ /* 0x000ea80000300800 */
[----:B------:R-:W2:Y:S04]  /*4b930*/  LDL.LU R11, [R1+0x70c] ;  /* 0x00070c00010b7983 */ /* 0x000ea80000300800 */
[----:B--2---:R0:W-:Y:S04]  /*4b940*/  STL.64 [R1+0x4e20], R10 ;  /* 0x004e200a01007387 */ /* 0x0041e80000100a00 */
[----:B----4-:R-:W-:Y:S04]  /*4b950*/  STL.64 [R1+0x4e18], R8 ;  /* 0x004e180801007387 */ /* 0x010fe80000100a00 */
[----:B0-----:R-:W2:Y:S04]  /*4b960*/  LDL.LU.64 R10, [R1+0x8] ;  /* 0x00000800010a7983 */ /* 0x001ea80000300a00 */
[----:B------:R0:W-:Y:S04]  /*4b970*/  STL.64 [R1+0x4da0], R18 ;  /* 0x004da01201007387 */ /* 0x0001e80000100a00 */
[----:B0-----:R-:W4:Y:S04]  /*4b980*/  LDL.LU.64 R18, [R1+0x98] ;  /* 0x0000980001127983 */ /* 0x001f280000300a00 */
[----:B----4-:R0:W-:Y:S04]  /*4b990*/  STL.64 [R1+0x4df8], R18 ;  /* 0x004df81201007387 */ /* 0x0101e80000100a00 */
[----:B0-----:R-:W4:Y:S01]  /*4b9a0*/  LDL.LU.64 R18, [R1+0xb8] ;  /* 0x0000b80001127983 */ /* 0x001f220000300a00 */
[C---:B------:R-:W-:Y:S03]  /*4b9b0*/  HMMA.16816.F32.BF16 R20, R12.reuse, R26, R20 ;  /* 0x0000001a0c14723c */ /* 0x040fe60000041814 */
[----:B----4-:R0:W-:Y:S04]  /*4b9c0*/  STL.64 [R1+0x4e00], R18 ;  /* 0x004e001201007387 */ /* 0x0101e80000100a00 */
[----:B------:R-:W4:Y:S04]  /*4b9d0*/  LDL.LU R16, [R1+0x710] ;  /* 0x0007100001107983 */ /* 0x000f280000300800 */
[----:B------:R-:W4:Y:S04]  /*4b9e0*/  LDL.LU R17, [R1+0x714] ;  /* 0x0007140001117983 */ /* 0x000f280000300800 */
[----:B0-----:R-:W3:Y:S04]  /*4b9f0*/  LDL.LU R18, [R1+0x718] ;  /* 0x0007180001127983 */ /* 0x001ee80000300800 */
[----:B------:R-:W3:Y:S04]  /*4ba00*/  LDL.LU R19, [R1+0x71c] ;  /* 0x00071c0001137983 */ /* 0x000ee80000300800 */
[----:B---3--:R0:W-:Y:S04]  /*4ba10*/  STL.64 [R1+0x4e10], R18 ;  /* 0x004e101201007387 */ /* 0x0081e80000100a00 */
[----:B----4-:R-:W-:Y:S04]  /*4ba20*/  STL.64 [R1+0x4e08], R16 ;  /* 0x004e081001007387 */ /* 0x010fe80000100a00 */
[----:B0-----:R-:W3:Y:S04]  /*4ba30*/  LDL.LU.64 R18, [R1+0xd8] ;  /* 0x0000d80001127983 */ /* 0x001ee80000300a00 */
[----:B------:R-:W-:Y:S04]  /*4ba40*/  STL.64 [R1+0x480], R20 ;  /* 0x0004801401007387 */ /* 0x000fe80000100a00 */
[----:B------:R0:W-:Y:S04]  /*4ba50*/  STL.64 [R1+0x488], R22 ;  /* 0x0004881601007387 */ /* 0x0001e80000100a00 */
[----:B0-----:R-:W4:Y:S04]  /*4ba60*/  LDL.LU.64 R22, [R1+0x4e40] ;  /* 0x004e400001167983 */ /* 0x001f280000300a00 */
[----:B------:R-:W2:Y:S04]  /*4ba70*/  LDL.LU.64 R20, [R1+0x4e38] ;  /* 0x004e380001147983 */ /* 0x000ea80000300a00 */
[----:B------:R-:W-:Y:S04]  /*4ba80*/  STL.64 [R1+0x4d98], R26 ;  /* 0x004d981a01007387 */ /* 0x000fe80000100a00 */
[----:B------:R0:W-:Y:S04]  /*4ba90*/  STL.64 [R1+0x4d90], R24 ;  /* 0x004d901801007387 */ /* 0x0001e80000100a00 */
[----:B0-----:R-:W3:Y:S04]  /*4baa0*/  LDL.LU R24, [R1+0x740] ;  /* 0x0007400001187983 */ /* 0x001ee80000300800 */
[----:B------:R-:W3:Y:S04]  /*4bab0*/  LDL.LU R25, [R1+0x744] ;  /* 0x0007440001197983 */ /* 0x000ee80000300800 */
[----:B------:R-:W3:Y:S04]  /*4bac0*/  LDL.LU R26, [R1+0x748] ;  /* 0x00074800011a7983 */ /* 0x000ee80000300800 */
[----:B------:R-:W3:Y:S01]  /*4bad0*/  LDL.LU R27, [R1+0x74c] ;  /* 0x00074c00011b7983 */ /* 0x000ee20000300800 */
[----:B----4-:R-:W-:-:S15]  /*4bae0*/  HMMA.16816.F32.BF16 R4, R12, R22, R4 ;  /* 0x000000160c04723c */ /* 0x010fde0000041804 */
[----:B------:R-:W-:-:S08]  /*4baf0*/  NOP ;  /* 0x0000000000007918 */ /* 0x000fd00000000000 */
[----:B------:R-:W-:Y:S04]  /*4bb00*/  STL.64 [R1+0x470], R4 ;  /* 0x0004700401007387 */ /* 0x000fe80000100a00 */
[----:B------:R0:W-:Y:S04]  /*4bb10*/  STL.64 [R1+0x478], R6 ;  /* 0x0004780601007387 */ /* 0x0001e80000100a00 */
[----:B0-----:R-:W4:Y:S04]  /*4bb20*/  LDL.LU.64 R6, [R1+0x4e30] ;  /* 0x004e300001067983 */ /* 0x001f280000300a00 */
[----:B------:R-:W4:Y:S04]  /*4bb30*/  LDL.LU.64 R4, [R1+0x4e28] ;  /* 0x004e280001047983 */ /* 0x000f280000300a00 */
[----:B------:R0:W-:Y:S04]  /*4bb40*/  STL.64 [R1+0x4d78], R22 ;  /* 0x004d781601007387 */ /* 0x0001e80000100a00 */
[----:B--2---:R-:W-:Y:S04]  /*4bb50*/  STL.64 [R1+0x4d70], R20 ;  /* 0x004d701401007387 */ /* 0x004fe80000100a00 */
[----:B0-----:R-:W2:Y:S01]  /*4bb60*/  LDL.64 R22, [R1+0xa8] ;  /* 0x0000a80001167983 */ /* 0x001ea20000100a00 */
[----:B----4-:R-:W-:-:S15]  /*4bb70*/  HMMA.16816.F32.BF16 R4, R12, R10, R4 ;  /* 0x0000000a0c04723c */ /* 0x010fde0000041804 */
[----:B------:R-:W-:-:S08]  /*4bb80*/  NOP ;  /* 0x0000000000007918 */ /* 0x000fd00000000000 */
[----:B------:R0:W-:Y:S04]  /*4bb90*/  STL.64 [R1+0x460], R4 ;  /* 0x0004600401007387 */ /* 0x0001e80000100a00 */
[----:B------:R-:W-:Y:S01]  /*4bba0*/  STL.64 [R1+0x468], R6 ;  /* 0x0004680601007387 */ /* 0x000fe20000100a00 */
[----:B0-----:R-:W-:Y:S02]  /*4bbb0*/  IMAD.MOV.U32 R5, RZ, RZ, R10 ;  /* 0x000000ffff057224 */ /* 0x001fe400078e000a */
[----:B------:R-:W-:Y:S02]  /*4bbc0*/  IMAD.MOV.U32 R4, RZ, RZ, R11 ;  /* 0x000000ffff047224 */ /* 0x000fe400078e000b */
[----:B------:R-:W3:Y:S04]  /*4bbd0*/  LDL.LU.64 R10, [R1+0x4e20] ;  /* 0x004e2000010a7983 */ /* 0x000ee80000300a00 */
[----:B------:R-:W3:Y:S04]  /*4bbe0*/  LDL.LU.64 R8, [R1+0x4e18] ;  /* 0x004e180001087983 */ /* 0x000ee80000300a00 */
[----:B------:R0:W-:Y:S04]  /*4bbf0*/  STL.64 [R1+0x4da8], R4 ;  /* 0x004da80401007387 */ /* 0x0001e80000100a00 */
[----:B0-----:R-:W2:Y:S04]  /*4bc00*/  LDL.LU R4, [R1+0x730] ;  /* 0x0007300001047983 */ /* 0x001ea80000300800 */
[----:B------:R-:W2:Y:S04]  /*4bc10*/  LDL.LU R5, [R1+0x734] ;  /* 0x0007340001057983 */ /* 0x000ea80000300800 */
[----:B------:R-:W2:Y:S04]  /*4bc20*/  LDL.LU R6, [R1+0x738] ;  /* 0x0007380001067983 */ /* 0x000ea80000300800 */
[----:B------:R-:W2:Y:S01]  /*4bc30*/  LDL.LU R7, [R1+0x73c] ;  /* 0x00073c0001077983 */ /* 0x000ea20000300800 */
[----:B---3--:R-:W-:-:S15]  /*4bc40*/  HMMA.16816.F32.BF16 R8, R12, R18, R8 ;  /* 0x000000120c08723c */ /* 0x008fde0000041808 */
[----:B------:R-:W-:-:S08]  /*4bc50*/  NOP ;  /* 0x0000000000007918 */ /* 0x000fd00000000000 */
[----:B------:R0:W-:Y:S04]  /*4bc60*/  STL.64 [R1+0x540], R8 ;  /* 0x0005400801007387 */ /* 0x0001e80000100a00 */
[----:B------:R1:W-:Y:S01]  /*4bc70*/  STL.64 [R1+0x548], R10 ;  /* 0x0005480a01007387 */ /* 0x0003e20000100a00 */
[----:B0-----:R-:W-:Y:S02]  /*4bc80*/  IMAD.MOV.U32 R9, RZ, RZ, R19 ;  /* 0x000000ffff097224 */ /* 0x001fe400078e0013 */
[----:B-1----:R-:W-:Y:S02]  /*4bc90*/  IMAD.MOV.U32 R10, RZ, RZ, R18 ;  /* 0x000000ffff0a7224 */ /* 0x002fe400078e0012 */
[----:B------:R-:W3:Y:S04]  /*4bca0*/  LDL.LU.64 R18, [R1+0x4e10] ;  /* 0x004e100001127983 */ /* 0x000ee80000300a00 */
[----:B------:R-:W3:Y:S04]  /*4bcb0*/  LDL.LU.64 R16, [R1+0x4e08] ;  /* 0x004e080001107983 */ /* 0x000ee80000300a00 */
[----:B------:R-:W-:Y:S04]  /*4bcc0*/  STL [R1+0x4d34], R9 ;  /* 0x004d340901007387 */ /* 0x000fe80000100800 */
[----:B------:R0:W-:Y:S04]  /*4bcd0*/  STL [R1+0x4d30], R10 ;  /* 0x004d300a01007387 */ /* 0x0001e80000100800 */
[----:B0-----:R-:W3:Y:S02]  /*4bce0*/  LDL.64 R10, [R1+0xc8] ;  /* 0x0000c800010a7983 */ /* 0x001ee40000100a00 */
[----:B---3--:R-:W-:-:S15]  /*4bcf0*/  HMMA.16816.F32.BF16 R16, R12, R10, R16 ;  /* 0x0000000a0c10723c */ /* 0x008fde0000041810 */
[----:B------:R-:W-:-:S08]  /*4bd00*/  NOP ;  /* 0x0000000000007918 */ /* 0x000fd00000000000 */
[----:B------:R-:W-:Y:S04]  /*4bd10*/  STL.64 [R1+0x530], R16 ;  /* 0x0005301001007387 */ /* 0x000fe80000100a00 */
[----:B------:R0:W-:Y:S04]  /*4bd20*/  STL.64 [R1+0x538], R18 ;  /* 0x0005381201007387 */ /* 0x0001e80000100a00 */
[----:B0-----:R-:W3:Y:S04]  /*4bd30*/  LDL.LU.64 R18, [R1+0x4e00] ;  /* 0x004e000001127983 */ /* 0x001ee80000300a00 */
[----:B------:R0:W-:Y:S04]  /*4bd40*/  STL [R1+0x4d38], R11 ;  /* 0x004d380b01007387 */ /* 0x0001e80000100800 */
[----:B------:R-:W3:Y:S04]  /*4bd50*/  LDL.LU R8, [R1+0x720] ;  /* 0x0007200001087983 */ /* 0x000ee80000300800 */
[----:B------:R-:W3:Y:S04]  /*4bd60*/  LDL.LU R9, [R1+0x724] ;  /* 0x0007240001097983 */ /* 0x000ee80000300800 */
[----:B------:R-:W3:Y:S04]  /*4bd70*/  LDL.LU R10, [R1+0x728] ;  /* 0x00072800010a7983 */ /* 0x000ee80000300800 */
[----:B0-----:R-:W3:Y:S02]  /*4bd80*/  LDL.LU R11, [R1+0x72c] ;  /* 0x00072c00010b7983 */ /* 0x001ee40000300800 */
[----:B---3--:R-:W-:-:S15]  /*4bd90*/  HMMA.16816.F32.BF16 R8, R12, R18, R8 ;  /* 0x000000120c08723c */ /* 0x008fde0000041808 */
[----:B------:R-:W-:-:S08]  /*4bda0*/  NOP ;  /* 0x0000000000007918 */ /* 0x000fd00000000000 */
[----:B------:R0:W-:Y:S04]  /*4bdb0*/  STL.64 [R1+0x520], R8 ;  /* 0x0005200801007387 */ /* 0x0001e80000100a00 */
[----:B------:R1:W-:Y:S01]  /*4bdc0*/  STL.64 [R1+0x528], R10 ;  /* 0x0005280a01007387 */ /* 0x0003e20000100a00 */
[----:B0-----:R-:W-:Y:S02]  /*4bdd0*/  IMAD.MOV.U32 R9, RZ, RZ, R18 ;  /* 0x000000ffff097224 */ /* 0x001fe400078e0012 */
[----:B-1----:R-:W-:Y:S02]  /*4bde0*/  IMAD.MOV.U32 R10, RZ, RZ, R19 ;  /* 0x000000ffff0a7224 */ /* 0x002fe400078e0013 */
[----:B------:R-:W3:Y:S01]  /*4bdf0*/  LDL.LU.64 R18, [R1+0x4df8] ;  /* 0x004df80001127983 */ /* 0x000ee20000300a00 */
[C---:B--2---:R-:W-:Y:S06]  /*4be00*/  HMMA.16816.F32.BF16 R4, R12.reuse, R22, R4 ;  /* 0x000000160c04723c */ /* 0x044fec0000041804 */
[----:B------:R-:W-:Y:S01]  /*4be10*/  IMAD.MOV.U32 R11, RZ, RZ, R23 ;  /* 0x000000ffff0b7224 */ /* 0x000fe200078e0017 */
[----:B------:R-:W-:Y:S04]  /*4be20*/  STL [R1+0x4d40], R10 ;  /* 0x004d400a01007387 */ /* 0x000fe80000100800 */
[----:B------:R-:W-:Y:S04]  /*4be30*/  STL [R1+0x4d3c], R9 ;  /* 0x004d3c0901007387 */ /* 0x000fe80000100800 */
[----:B------:R-:W-:Y:S08]  /*4be40*/  STL [R1+0x4d44], R11 ;  /* 0x004d440b01007387 */ /* 0x000ff00000100800 */
[----:B------:R-:W-:Y:S04]  /*4be50*/  STL.64 [R1+0x510], R4 ;  /* 0x0005100401007387 */ /* 0x000fe80000100a00 */
[----:B------:R3:W-:Y:S02]  /*4be60*/  STL.64 [R1+0x518], R6 ;  /* 0x0005180601007387 */ /* 0x0007e40000100a00 */
[----:B---3--:R-:W-:-:S15]  /*4be70*/  HMMA.16816.F32.BF16 R4, R12, R18, R24 ;  /* 0x000000120c04723c */ /* 0x008fde0000041818 */
[----:B------:R-:W-:-:S08]  /*4be80*/  NOP ;  /* 0x0000000000007918 */ /* 0x000fd00000000000 */
[----:B------:R0:W-:Y:S04]  /*4be90*/  STL.64 [R1+0x500], R4 ;  /* 0x0005000401007387 */ /* 0x0001e80000100a00 */
[----:B------:R1:W-:Y:S04]  /*4bea0*/  STL.64 [R1+0x508], R6 ;  /* 0x0005080601007387 */ /* 0x0003e80000100a00 */
[----:B0-----:R-:W2:Y:S04]  /*4beb0*/  LDL.LU R4, [R1+0x7c0] ;  /* 0x0007c00001047983 */ /* 0x001ea80000300800 */
[----:B------:R-:W2:Y:S04]  /*4bec0*/  LDL.LU R5, [R1+0x7c4] ;  /* 0x0007c40001057983 */ /* 0x000ea80000300800 */
[----:B-1----:R-:W3:Y:S04]  /*4bed0*/  LDL.LU R6, [R1+0x7c8] ;  /* 0x0007c80001067983 */ /* 0x002ee80000300800 */
[----:B------:R-:W3:Y:S04]  /*4bee0*/  LDL.LU R7, [R1+0x7cc] ;  /* 0x0007cc0001077983 */ /* 0x000ee80000300800 */
[----:B---3--:R0:W-:Y:S04]  /*4bef0*/  STL.64 [R1+0x4db8], R6 ;  /* 0x004db80601007387 */ /* 0x0081e80000100a00 */
[----:B--2---:R1:W-:Y:S04]  /*4bf00*/  STL.64 [R1+0x4db0], R4 ;  /* 0x004db00401007387 */ /* 0x0043e80000100a00 */
[----:B0-----:R-:W2:Y:S04]  /*4bf10*/  LDL.LU.64 R6, [R1+0x38] ;  /* 0x0000380001067983 */ /* 0x001ea80000300a00 */
[----:B--2---:R0:W-:Y:S04]  /*4bf20*/  STL.64 [R1+0x4dc0], R6 ;  /* 0x004dc00601007387 */ /* 0x0041e80000100a00 */
[----:B-1----:R-:W2:Y:S04]  /*4bf30*/  LDL.LU R4, [R1+0x790] ;  /* 0x0007900001047983 */ /* 0x002ea80000300800 */
[----:B------:R-:W2:Y:S04]  /*4bf40*/  LDL.LU R5, [R1+0x794] ;  /* 0x0007940001057983 */ /* 0x000ea80000300800 */
[----:B0-----:R-:W3:Y:S04]  /*4bf50*/  LDL.LU R6, [R1+0x798] ;  /* 0x0007980001067983 */ /* 0x001ee80000300800 */
        /* <DEDUP_REMOVED lines=11> */
[----:B0-----:R-:W2:Y:S01]  /*4c010*/  LDL.LU.64 R6, [R1+0x78] ;  /* 0x0000780001067983 */ /* 0x001ea20000300a00 */
[----:B------:R-:W-:-:S02]  /*4c020*/  IMAD.MOV.U32 R10, RZ, RZ, R18 ;  /* 0x000000ffff0a7224 */ /* 0x000fc400078e0012 */
[----:B------:R-:W-:Y:S01]  /*4c030*/  IMAD.MOV.U32 R9, RZ, RZ, R19 ;  /* 0x000000ffff097224 */ /* 0x000fe200078e0013 */
[----:B--2---:R0:W-:Y:S04]  /*4c040*/  STL.64 [R1+0x4df0], R6 ;  /* 0x004df00601007387 */ /* 0x0041e80000100a00 */
[----:B-1----:R-:W2:Y:S04]  /*4c050*/  LDL.LU R4, [R1+0x750] ;  /* 0x0007500001047983 */ /* 0x002ea80000300800 */
[----:B------:R-:W2:Y:S04]  /*4c060*/  LDL.LU R5, [R1+0x754] ;  /* 0x0007540001057983 */ /* 0x000ea80000300800 */
[----:B0-----:R-:W2:Y:S04]  /*4c070*/  LDL.LU R6, [R1+0x758] ;  /* 0x0007580001067983 */ /* 0x001ea80000300800 */
[----:B------:R-:W2:Y:S04]  /*4c080*/  LDL.LU R7, [R1+0x75c] ;  /* 0x00075c0001077983 */ /* 0x000ea80000300800 */
[----:B------:R-:W3:Y:S04]  /*4c090*/  LDL.64 R18, [R1+0x28] ;  /* 0x0000280001127983 */ /* 0x000ee80000100a00 */
        /* <DEDUP_REMOVED lines=8> */
[----:B------:R-:W-:Y:S04]  /*4c120*/  STL [R1+0x4d4c], R9 ;  /* 0x004d4c0901007387 */ /* 0x000fe80000100800 */
[----:B------:R0:W-:Y:S04]  /*4c130*/  STL [R1+0x4d48], R10 ;  /* 0x004d480a01007387 */ /* 0x0001e80000100800 */
[----:B0-----:R-:W2:Y:S02]  /*4c140*/  LDL.64 R10, [R1+0x88] ;  /* 0x00008800010a7983 */ /* 0x001ea40000100a00 */
[----:B--2---:R-:W-:-:S15]  /*4c150*/  HMMA.16816.F32.BF16 R4, R12, R10, R4 ;  /* 0x0000000a0c04723c */ /* 0x004fde0000041804 */
[----:B------:R-:W-:-:S08]  /*4c160*/  NOP ;  /* 0x0000000000007918 */ /* 0x000fd00000000000 */
[----:B------:R-:W-:Y:S04]  /*4c170*/  STL.64 [R1+0x4f0], R4 ;  /* 0x0004f00401007387 */ /* 0x000fe80000100a00 */
[----:B------:R0:W-:Y:S04]  /*4c180*/  STL.64 [R1+0x4f8], R6 ;  /* 0x0004f80601007387 */ /* 0x0001e80000100a00 */
[----:B0-----:R-:W2:Y:S04]  /*4c190*/  LDL.LU.64 R6, [R1+0x4df0] ;  /* 0x004df00001067983 */ /* 0x001ea80000300a00 */
[----:B------:R0:W-:Y:S04]  /*4c1a0*/  STL [R1+0x4d50], R11 ;  /* 0x004d500b01007387 */ /* 0x0001e80000100800 */
[----:B------:R-:W2:Y:S04]  /*4c1b0*/  LDL.LU R8, [R1+0x760] ;  /* 0x0007600001087983 */ /* 0x000ea80000300800 */
[----:B------:R-:W2:Y:S04]  /*4c1c0*/  LDL.LU R9, [R1+0x764] ;  /* 0x0007640001097983 */ /* 0x000ea80000300800 */
[----:B------:R-:W2:Y:S04]  /*4c1d0*/  LDL.LU R10, [R1+0x768] ;  /* 0x00076800010a7983 */ /* 0x000ea80000300800 */
[----:B0-----:R-:W2:Y:S02]  /*4c1e0*/  LDL.LU R11, [R1+0x76c] ;  /* 0x00076c00010b7983 */ /* 0x001ea40000300800 */
[----:B--2---:R-:W-:-:S15]  /*4c1f0*/  HMMA.16816.F32.BF16 R8, R12, R6, R8 ;  /* 0x000000060c08723c */ /* 0x004fde0000041808 */
[----:B------:R-:W-:-:S08]  /*4c200*/  NOP ;  /* 0x0000000000007918 */ /* 0x000fd00000000000 */
[----:B------:R0:W-:Y:S04]  /*4c210*/  STL.64 [R1+0x4e0], R8 ;  /* 0x0004e00801007387 */ /* 0x0001e80000100a00 */
[----:B------:R1:W-:Y:S01]  /*4c220*/  STL.64 [R1+0x4e8], R10 ;  /* 0x0004e80a01007387 */ /* 0x0003e20000100a00 */
[----:B0-----:R-:W-:Y:S02]  /*4c230*/  IMAD.MOV.U32 R9, RZ, RZ, R6 ;  /* 0x000000ffff097224 */ /* 0x001fe400078e0006 */
[----:B-1----:R-:W-:Y:S02]  /*4c240*/  IMAD.MOV.U32 R10, RZ, RZ, R7 ;  /* 0x000000ffff0a7224 */ /* 0x002fe400078e0007 */
[----:B------:R-:W2:Y:S04]  /*4c250*/  LDL.LU.64 R6, [R1+0x4de8] ;  /* 0x004de80001067983 */ /* 0x000ea80000300a00 */
[----:B------:R-:W2:Y:S04]  /*4c260*/  LDL.LU.64 R4, [R1+0x4de0] ;  /* 0x004de00001047983 */ /* 0x000ea80000300a00 */
[----:B------:R0:W-:Y:S04]  /*4c270*/  STL [R1+0x4d58], R10 ;  /* 0x004d580a01007387 */ /* 0x0001e80000100800 */
[----:B------:R-:W-:Y:S04]  /*4c280*/  STL [R1+0x4d54], R9 ;  /* 0x004d540901007387 */ /* 0x000fe80000100800 */
        /* <DEDUP_REMOVED lines=39> */
[----:B------:R-:W2:Y:S01]  /*4c500*/  LDL.LU.64 R4, [R1+0x4db0] ;  /* 0x004db00001047983 */ /* 0x000ea20000300a00 */
[----:B---3--:R-:W-:Y:S01]  /*4c510*/  IMAD.MOV.U32 R11, RZ, RZ, R19 ;  /* 0x000000ffff0b7224 */ /* 0x008fe200078e0013 */
[----:B--2---:R-:W-:-:S15]  /*4c520*/  HMMA.16816.F32.BF16 R4, R12, R18, R4 ;  /* 0x000000120c04723c */ /* 0x004fde0000041804 */
[----:B------:R-:W-:-:S08]  /*4c530*/  NOP ;  /* 0x0000000000007918 */ /* 0x000fd00000000000 */
[----:B------:R0:W-:Y:S04]  /*4c540*/  STL.64 [R1+0x490], R4 ;  /* 0x0004900401007387 */ /* 0x0001e80000100a00 */
[----:B------:R-:W-:Y:S04]  /*4c550*/  STL.64 [R1+0x498], R6 ;  /* 0x0004980601007387 */ /* 0x000fe80000100a00 */
[----:B0-----:R-:W2:Y:S04]  /*4c560*/  LDL.LU.64 R4, [R1+0x4da8] ;  /* 0x004da80001047983 */ /* 0x001ea80000300a00 */
[----:B------:R-:W4:Y:S02]  /*4c570*/  LDL.LU.64 R18, [R1+0x4da0] ;  /* 0x004da00001127983 */ /* 0x000f240000300a00 */
[----:B----4-:R-:W-:Y:S02]  /*4c580*/  HMMA.16816.F32.BF16 R12, R12, R18, R24 ;  /* 0x000000120c0c723c */ /* 0x010fe40000041818 */
[----:B------:R-:W3:Y:S04]  /*4c590*/  LDL.LU.64 R26, [R1+0x4d98] ;  /* 0x004d9800011a7983 */ /* 0x000ee80000300a00 */
[----:B------:R-:W4:Y:S01]  /*4c5a0*/  LDL.LU.64 R24, [R1+0x4d90] ;  /* 0x004d900001187983 */ /* 0x000f220000300a00 */
[----:B------:R-:W-:-:S03]  /*4c5b0*/  IMAD.MOV.U32 R3, RZ, RZ, R19 ;  /* 0x000000ffff037224 */ /* 0x000fc600078e0013 */
[----:B------:R-:W3:-:S13]  /*4c5c0*/  LDL.LU.64 R18, [R1+0x4d88] ;  /* 0x004d880001127983 */ /* 0x000eda0000300a00 */
[----:B------:R0:W-:Y:S04]  /*4c5d0*/  STL.64 [R1+0x450], R12 ;  /* 0x0004500c01007387 */ /* 0x0001e80000100a00 */
[----:B------:R1:W-:Y:S04]  /*4c5e0*/  STL.64 [R1+0x458], R14 ;  /* 0x0004580e01007387 */ /* 0x0003e80000100a00 */
[----:B------:R-:W3:Y:S04]  /*4c5f0*/  LDL.LU.64 R16, [R1+0x4d80] ;  /* 0x004d800001107983 */ /* 0x000ee80000300a00 */
[----:B0-----:R-:W2:Y:S04]  /*4c600*/  LDL.LU R12, [R1+0x7e0] ;  /* 0x0007e000010c7983 */ /* 0x001ea80000300800 */
[----:B------:R-:W2:Y:S04]  /*4c610*/  LDL.LU R13, [R1+0x7e4] ;  /* 0x0007e400010d7983 */ /* 0x000ea80000300800 */
[----:B-1----:R-:W2:Y:S04]  /*4c620*/  LDL.LU R14, [R1+0x7e8] ;  /* 0x0007e800010e7983 */ /* 0x002ea80000300800 */
[----:B------:R-:W2:Y:S01]  /*4c630*/  LDL.LU R15, [R1+0x7ec] ;  /* 0x0007ec00010f7983 */ /* 0x000ea20000300800 */
[----:B---3--:R-:W-:-:S15]  /*4c640*/  HMMA.16816.F32.BF16 R20, R16, R26, R20 ;  /* 0x0000001a1014723c */ /* 0x008fde0000041814 */
[----:B------:R-:W-:-:S08]  /*4c650*/  NOP ;  /* 0x0000000000007918 */ /* 0x000fd00000000000 */
[----:B------:R-:W-:Y:S04]  /*4c660*/  STL.64 [R1+0x440], R20 ;  /* 0x0004401401007387 */ /* 0x000fe80000100a00 */
[----:B------:R0:W-:Y:S04]  /*4c670*/  STL.64 [R1+0x448], R22 ;  /* 0x0004481601007387 */ /* 0x0001e80000100a00 */
[----:B0-----:R-:W2:Y:S04]  /*4c680*/  LDL.LU.64 R22, [R1+0x4d78] ;  /* 0x004d780001167983 */ /* 0x001ea80000300a00 */
[----:B------:R-:W3:Y:S01]  /*4c690*/  LDL.LU.64 R20, [R1+0x4d70] ;  /* 0x004d700001147983 */ /* 0x000ee20000300a00 */
[----:B------:R-:W0:Y:S01]  /*4c6a0*/  S2R R7, SR_TID.X ;  /* 0x0000000000077919 */ /* 0x000e220000002100 */
[----:B--2---:R-:W-:Y:S02]  /*4c6b0*/  HMMA.16816.F32.BF16 R12, R16, R22, R12 ;  /* 0x00000016100c723c */ /* 0x004fe4000004180c */
[----:B---3--:R-:W-:-:S15]  /*4c6c0*/  STL.64 [R1+0x4aa8], R20 ;  /* 0x004aa81401007387 */ /* 0x008fde0000100a00 */
[----:B------:R-:W-:-:S06]  /*4c6d0*/  NOP ;  /* 0x0000000000007918 */ /* 0x000fcc0000000000 */
[----:B------:R-:W-:Y:S04]  /*4c6e0*/  STL.64 [R1+0x430], R12 ;  /* 0x0004300c01007387 */ /* 0x000fe80000100a00 */
[----:B------:R-:W-:Y:S04]  /*4c6f0*/  STL.64 [R1+0x438], R14 ;  /* 0x0004380e01007387 */ /* 0x000fe80000100a00 */
[----:B------:R-:W1:Y:S04]  /*4c700*/  LDSM.16.MT88.4 R12, [R29+UR4+0x4000] ;  /* 0x004000041d0c783b */ /* 0x000e680008004200 */
[----:B-1----:R-:W-:Y:S04]  /*4c710*/  STL.64 [R1+0x4c10], R14 ;  /* 0x004c100e01007387 */ /* 0x002fe80000100a00 */
[----:B------:R1:W-:Y:S04]  /*4c720*/  STL.64 [R1+0x4c08], R12 ;  /* 0x004c080c01007387 */ /* 0x0003e80000100a00 */
[----:B-1----:R-:W2:Y:S04]  /*4c730*/  LDL.LU R12, [R1+0x7f0] ;  /* 0x0007f000010c7983 */ /* 0x002ea80000300800 */
[----:B------:R-:W2:Y:S01]  /*4c740*/  LDL.LU R13, [R1+0x7f4] ;  /* 0x0007f400010d7983 */ /* 0x000ea20000300800 */
[C---:B0-----:R-:W-:Y:S01]  /*4c750*/  LOP3.LUT R28, R7.reuse, 0x7, RZ, 0xc0, !PT ;  /* 0x00000007071c7812 */ /* 0x041fe200078ec0ff */
[----:B------:R-:W-:-:S04]  /*4c760*/  IMAD.SHL.U32 R8, R7, 0x2, RZ ;  /* 0x0000000207087824 */ /* 0x000fc800078e00ff */
[----:B------:R-:W-:-:S05]  /*4c770*/  IMAD R28, R28, 0x110, RZ ;  /* 0x000001101c1c7824 */ /* 0x000fca00078e02ff */
[----:B------:R-:W-:-:S04]  /*4c780*/  LOP3.LUT R8, R28, 0x30, R8, 0x78, !PT ;  /* 0x000000301c087812 */ /* 0x000fc800078e7808 */
[----:B------:R-:W-:Y:S01]  /*4c790*/  LOP3.LUT R8, R8, 0x40, RZ, 0x3c, !PT ;  /* 0x0000004008087812 */ /* 0x000fe200078e3cff */
[----:B----4-:R-:W-:Y:S02]  /*4c7a0*/  IMAD.MOV.U32 R14, RZ, RZ, R25 ;  /* 0x000000ffff0e7224 */ /* 0x010fe400078e0019 */
[----:B------:R-:W-:Y:S02]  /*4c7b0*/  IMAD.MOV.U32 R15, RZ, RZ, R24 ;  /* 0x000000ffff0f7224 */ /* 0x000fe400078e0018 */
[----:B------:R-:W-:Y:S01]  /*4c7c0*/  IMAD.MOV.U32 R22, RZ, RZ, R5 ;  /* 0x000000ffff167224 */ /* 0x000fe200078e0005 */
[----:B------:R-:W0:Y:S01]  /*4c7d0*/  LDSM.16.M88.4 R24, [R8+UR4+0x10000] ;  /* 0x010000040818783b */ /* 0x000e220008000200 */
[----:B------:R-:W-:-:S03]  /*4c7e0*/  IMAD.MOV.U32 R23, RZ, RZ, R4 ;  /* 0x000000ffff177224 */ /* 0x000fc600078e0004 */
[----:B------:R-:W1:Y:S04]  /*4c7f0*/  LDSM.16.M88.4 R4, [R8+UR4+0x10800] ;  /* 0x010800040804783b */ /* 0x000e680008000200 */
[----:B0-----:R-:W-:Y:S04]  /*4c800*/  STL [R1+0x463c], R26 ;  /* 0x00463c1a01007387 */ /* 0x001fe80000100800 */
[----:B------:R-:W-:Y:S04]  /*4c810*/  STL [R1+0x4638], R27 ;  /* 0x0046381b01007387 */ /* 0x000fe80000100800 */
[----:B------:R-:W-:Y:S04]  /*4c820*/  STL.64 [R1+0x4c18], R24 ;  /* 0x004c181801007387 */ /* 0x000fe80000100a00 */
[----:B-1----:R-:W-:Y:S04]  /*4c830*/  STL [R1+0x43bc], R6 ;  /* 0x0043bc0601007387 */ /* 0x002fe80000100800 */
[----:B------:R-:W-:Y:S04]  /*4c840*/  STL [R1+0x43b8], R7 ;  /* 0x0043b80701007387 */ /* 0x000fe80000100800 */
[----:B------:R-:W-:Y:S04]  /*4c850*/  STL.64 [R1+0x4d28], R4 ;  /* 0x004d280401007387 */ /* 0x000fe80000100a00 */
[----:B------:R-:W-:Y:S04]  /*4c860*/  LDSM.16.M88.4 R4, [R8+UR4+0x11800] ;  /* 0x011800040804783b */ /* 0x000fe80008000200 */
[----:B------:R-:W-:Y:S01]  /*4c870*/  LDSM.16.M88.4 R24, [R8+UR4+0x12800] ;  /* 0x012800040818783b */ /* 0x000fe20008000200 */
[----:B--2---:R-:W-:Y:S03]  /*4c880*/  HMMA.16816.F32.BF16 R20, R16, R22, R12 ;  /* 0x000000161014723c */ /* 0x004fe6000004180c */
[----:B------:R-:W0:-:S15]  /*4c890*/  LDSM.16.M88.4 R12, [R8+UR4+0x11000] ;  /* 0x01100004080c783b */ /* 0x000e1e0008000200 */
[----:B------:R-:W-:-:S05]  /*4c8a0*/  NOP ;  /* 0x0000000000007918 */ /* 0x000fca0000000000 */
[----:B------:R-:W-:Y:S04]  /*4c8b0*/  STL.64 [R1+0x420], R20 ;  /* 0x0004201401007387 */ /* 0x000fe80000100a00 */
[----:B------:R-:W-:Y:S04]  /*4c8c0*/  STL.64 [R1+0x428], R22 ;  /* 0x0004281601007387 */ /* 0x000fe80000100a00 */
[----:B------:R-:W1:Y:S04]  /*4c8d0*/  LDSM.16.M88.4 R20, [R8+UR4+0x12000] ;  /* 0x012000040814783b */ /* 0x000e680008000200 */
[----:B0-----:R-:W-:Y:S04]  /*4c8e0*/  STL.64 [R1], R12 ;  /* 0x0000000c01007387 */ /* 0x001fe80000100a00 */
[----:B------:R-:W-:Y:S04]  /*4c8f0*/  STL.64 [R1+0x8], R14 ;  /* 0x0000080e01007387 */ /* 0x000fe80000100a00 */
[----:B------:R-:W0:Y:S04]  /*4c900*/  LDSM.16.M88.4 R12, [R8+UR4+0x13000] ;  /* 0x01300004080c783b */ /* 0x000e280008000200 */
[----:B------:R-:W-:Y:S04]  /*4c910*/  STL.64 [R1+0x1a0], R4 ;  /* 0x0001a00401007387 */ /* 0x000fe80000100a00 */
[----:B------:R-:W-:Y:S04]  /*4c920*/  STL.64 [R1+0x1a8], R6 ;  /* 0x0001a80601007387 */ /* 0x000fe80000100a00 */
[----:B------:R-:W2:Y:S04]  /*4c930*/  LDSM.16.M88.4 R4, [R8+UR4+0x13800] ;  /* 0x013800040804783b */ /* 0x000ea80008000200 */
[----:B------:R-:W-:Y:S04]  /*4c940*/  STL.64 [R1+0x180], R24 ;  /* 0x0001801801007387 */ /* 0x000fe80000100a00 */
[----:B------:R-:W-:Y:S04]  /*4c950*/  STL.64 [R1+0x188], R26 ;  /* 0x0001881a01007387 */ /* 0x000fe80000100a00 */
[----:B-1----:R-:W-:Y:S04]  /*4c960*/  STL.64 [R1+0x190], R20 ;  /* 0x0001901401007387 */ /* 0x002fe80000100a00 */
[----:B0-----:R-:W-:Y:S04]  /*4c970*/  STL.64 [R1+0x170], R12 ;  /* 0x0001700c01007387 */ /* 0x001fe80000100a00 */
[----:B------:R-:W-:Y:S04]  /*4c980*/  STL.64 [R1+0x178], R14 ;  /* 0x0001780e01007387 */ /* 0x000fe80000100a00 */
[----:B------:R-:W-:Y:S04]  /*4c990*/  STL.64 [R1+0x198], R22 ;  /* 0x0001981601007387 */ /* 0x000fe80000100a00 */
[----:B--2---:R-:W-:Y:S04]  /*4c9a0*/  STL.64 [R1+0x160], R4 ;  /* 0x0001600401007387 */ /* 0x004fe80000100a00 */
[----:B------:R-:W-:Y:S04]  /*4c9b0*/  STL.64 [R1+0x168], R6 ;  /* 0x0001680601007387 */ /* 0x000fe80000100a00 */
[----:B------:R-:W-:Y:S04]  /*4c9c0*/  STL.64 [R1+0x4c00], R20 ;  /* 0x004c001401007387 */ /* 0x000fe80000100a00 */
[----:B------:R-:W0:Y:S04]  /*4c9d0*/  LDSM.16.M88.4 R20, [R8+UR4+0x14000] ;  /* 0x014000040814783b */ /* 0x000e280008000200 */
[----:B------:R-:W1:Y:S04]  /*4c9e0*/  LDSM.16.M88.4 R12, [R8+UR4+0x14800] ;  /* 0x01480004080c783b */ /* 0x000e680008000200 */
[----:B------:R-:W2:Y:S04]  /*4c9f0*/  LDSM.16.M88.4 R4, [R8+UR4+0x15000] ;  /* 0x015000040804783b */ /* 0x000ea80008000200 */
[----:B0-----:R-:W-:Y:S04]  /*4ca00*/  STL.64 [R1+0x150], R20 ;  /* 0x0001501401007387 */ /* 0x001fe80000100a00 */
[----:B------:R-:W-:Y:S04]  /*4ca10*/  STL.64 [R1+0x158], R22 ;  /* 0x0001581601007387 */ /* 0x000fe80000100a00 */
[----:B------:R-:W0:Y:S04]  /*4ca20*/  LDSM.16.M88.4 R20, [R8+UR4+0x15800] ;  /* 0x015800040814783b */ /* 0x000e280008000200 */
[----:B-1----:R-:W-:Y:S04]  /*4ca30*/  STL.64 [R1+0x140], R12 ;  /* 0x0001400c01007387 */ /* 0x002fe80000100a00 */
[----:B------:R-:W-:Y:S04]  /*4ca40*/  STL.64 [R1+0x148], R14 ;  /* 0x0001480e01007387 */ /* 0x000fe80000100a00 */
[----:B------:R-:W1:Y:S04]  /*4ca50*/  LDSM.16.M88.4 R12, [R8+UR4+0x16000] ;  /* 0x01600004080c783b */ /* 0x000e680008000200 */
[----:B--2---:R-:W-:Y:S04]  /*4ca60*/  STL.64 [R1+0x130], R4 ;  /* 0x0001300401007387 */ /* 0x004fe80000100a00 */
[----:B------:R-:W-:Y:S04]  /*4ca70*/  STL.64 [R1+0x138], R6 ;  /* 0x0001380601007387 */ /* 0x000fe80000100a00 */
[----:B------:R-:W2:Y:S04]  /*4ca80*/  LDSM.16.M88.4 R4, [R8+UR4+0x16800] ;  /* 0x016800040804783b */ /* 0x000ea80008000200 */
[----:B0-----:R0:W-:Y:S04]  /*4ca90*/  STL.64 [R1+0x120], R20 ;  /* 0x0001201401007387 */ /* 0x0011e80000100a00 */
[----:B------:R3:W-:Y:S04]  /*4caa0*/  STL.64 [R1+0x128], R22 ;  /* 0x0001281601007387 */ /* 0x0007e80000100a00 */
[----:B0-----:R-:W4:Y:S04]  /*4cab0*/  LDL.LU R20, [R1+0x210] ;  /* 0x0002100001147983 */ /* 0x001f280000300800 */
[----:B-1----:R-:W-:Y:S04]  /*4cac0*/  STL.64 [R1+0x110], R12 ;  /* 0x0001100c01007387 */ /* 0x002fe80000100a00 */
[----:B------:R-:W-:Y:S04]  /*4cad0*/  STL.64 [R1+0x118], R14 ;  /* 0x0001180e01007387 */ /* 0x000fe80000100a00 */
[----:B--2---:R-:W-:Y:S04]  /*4cae0*/  STL.64 [R1+0x100], R4 ;  /* 0x0001000401007387 */ /* 0x004fe80000100a00 */
[----:B------:R-:W-:Y:S04]  /*4caf0*/  STL.64 [R1+0x108], R6 ;  /* 0x0001080601007387 */ /* 0x000fe80000100a00 */
[----:B------:R-:W4:Y:S04]  /*4cb00*/  LDL.LU R21, [R1+0x214] ;  /* 0x0002140001157983 */ /* 0x000f280000300800 */
[----:B------:R-:W0:Y:S01]  /*4cb10*/  LDSM.16.M88.4 R4, [R8+UR4+0x17000] ;  /* 0x017000040804783b */ /* 0x000e220008000200 */
[----:B---3--:R-:W-:-:S02]  /*4cb20*/  IMAD.MOV.U32 R22, RZ, RZ, R2 ;  /* 0x000000ffff167224 */ /* 0x008fc400078e0002 */
[----:B------:R-:W-:-:S05]  /*4cb30*/  IMAD.MOV.U32 R23, RZ, RZ, R0 ;  /* 0x000000ffff177224 */ /* 0x000fca00078e0000 */
[----:B------:R-:W-:Y:S04]  /*4cb40*/  STL.64 [R1+0x4c28], R22 ;  /* 0x004c281601007387 */ /* 0x000fe80000100a00 */
[----:B----4-:R1:W-:Y:S04]  /*4cb50*/  STL.64 [R1+0x4c20], R20 ;  /* 0x004c201401007387 */ /* 0x0103e80000100a00 */
[----:B0-----:R-:W-:Y:S04]  /*4cb60*/  STL.64 [R1+0xf0], R4 ;  /* 0x0000f00401007387 */ /* 0x001fe80000100a00 */
[----:B------:R-:W-:Y:S04]  /*4cb70*/  STL.64 [R1+0xf8], R6 ;  /* 0x0000f80601007387 */ /* 0x000fe80000100a00 */
[----:B------:R-:W2:Y:S01]  /*4cb80*/  LDL.LU R26, [R1+0x28] ;  /* 0x00002800011a7983 */ /* 0x000ea20000300800 */
[----:B------:R-:W-:-:S03]  /*4cb90*/  IMAD.MOV.U32 R27, RZ, RZ, R11 ;  /* 0x000000ffff1b7224 */ /* 0x000fc600078e000b */
[----:B------:R-:W3:Y:S04]  /*4cba0*/  LDL.LU R11, [R1+0x4d68] ;  /* 0x004d6800010b7983 */ /* 0x000ee80000300800 */
[----:B--2---:R0:W-:Y:S04]  /*4cbb0*/  STL.64 [R1+0x4c30], R26 ;  /* 0x004c301a01007387 */ /* 0x0041e80000100a00 */
[----:B-1----:R-:W2:Y:S04]  /*4cbc0*/  LDL.LU R20, [R1+0x920] ;  /* 0x0009200001147983 */ /* 0x002ea80000300800 */
[----:B------:R-:W2:Y:S04]  /*4cbd0*/  LDL.LU R21, [R1+0x924] ;  /* 0x0009240001157983 */ /* 0x000ea80000300800 */
[----:B------:R-:W4:Y:S04]  /*4cbe0*/  LDL.LU R22, [R1+0x928] ;  /* 0x0009280001167983 */ /* 0x000f280000300800 */
[----:B------:R-:W4:Y:S01]  /*4cbf0*/  LDL.LU R23, [R1+0x92c] ;  /* 0x00092c0001177983 */ /* 0x000f220000300800 */
[----:B0-----:R-:W-:-:S02]  /*4cc00*/  IMAD.MOV.U32 R26, RZ, RZ, R9 ;  /* 0x000000ffff1a7224 */ /* 0x001fc400078e0009 */
[----:B------:R-:W-:Y:S01]  /*4cc10*/  IMAD.MOV.U32 R27, RZ, RZ, R10 ;  /* 0x000000ffff1b7224 */ /* 0x000fe200078e000a */
[----:B----4-:R-:W-:Y:S04]  /*4cc20*/  STL.64 [R1+0x4c40], R22 ;  /* 0x004c401601007387 */ /* 0x010fe80000100a00 */
[----:B--2---:R0:W-:Y:S04]  /*4cc30*/  STL.64 [R1+0x4c38], R20 ;  /* 0x004c381401007387 */ /* 0x0041e80000100a00 */
[----:B------:R-:W2:Y:S04]  /*4cc40*/  LDL.LU R9, [R1+0x4d64] ;  /* 0x004d640001097983 */ /* 0x000ea80000300800 */
[----:B------:R-:W4:Y:S04]  /*4cc50*/  LDL.LU R10, [R1+0x4d60] ;  /* 0x004d6000010a7983 */ /* 0x000f280000300800 */
[----:B------:R3:W-:Y:S04]  /*4cc60*/  STL.64 [R1+0x4c48], R26 ;  /* 0x004c481a01007387 */ /* 0x0007e80000100a00 */
[----:B0-----:R-:W2:Y:S04]  /*4cc70*/  LDL.LU R20, [R1+0x8a0] ;  /* 0x0008a00001147983 */ /* 0x001ea80000300800 */
[----:B------:R-:W2:Y:S04]  /*4cc80*/  LDL.LU R21, [R1+0x8a4] ;  /* 0x0008a40001157983 */ /* 0x000ea80000300800 */
[----:B------:R-:W4:Y:S04]  /*4cc90*/  LDL.LU R22, [R1+0x8a8] ;  /* 0x0008a80001167983 */ /* 0x000f280000300800 */
[----:B------:R-:W4:Y:S01]  /*4cca0*/  LDL.LU R23, [R1+0x8ac] ;  /* 0x0008ac0001177983 */ /* 0x000f220000300800 */
[----:B---3--:R-:W-:-:S03]  /*4ccb0*/  IMAD.MOV.U32 R27, RZ, RZ, R11 ;  /* 0x000000ffff1b7224 */ /* 0x008fc600078e000b */
[----:B----4-:R-:W-:Y:S04]  /*4ccc0*/  STL.64 [R1+0x4c58], R22 ;  /* 0x004c581601007387 */ /* 0x010fe80000100a00 */
[----:B--2---:R0:W-:Y:S04]  /*4ccd0*/  STL.64 [R1+0x4c50], R20 ;  /* 0x004c501401007387 */ /* 0x0041e80000100a00 */
[----:B------:R-:W2:Y:S04]  /*4cce0*/  LDL.LU R26, [R1+0x48] ;  /* 0x00004800011a7983 */ /* 0x000ea80000300800 */
[----:B------:R-:W3:Y:S04]  /*4ccf0*/  LDL.LU R11, [R1+0x4d5c] ;  /* 0x004d5c00010b7983 */ /* 0x000ee80000300800 */
[----:B--2---:R1:W-:Y:S04]  /*4cd00*/  STL.64 [R1+0x4c60], R26 ;  /* 0x004c601a01007387 */ /* 0x0043e80000100a00 */
[----:B0-----:R-:W2:Y:S04]  /*4cd10*/  LDL.LU R20, [R1+0x890] ;  /* 0x0008900001147983 */ /* 0x001ea80000300800 */
[----:B------:R-:W2:Y:S04]  /*4cd20*/  LDL.LU R21, [R1+0x894] ;  /* 0x0008940001157983 */ /* 0x000ea80000300800 */
[----:B------:R-:W4:Y:S04]  /*4cd30*/  LDL.LU R22, [R1+0x898] ;  /* 0x0008980001167983 */ /* 0x000f280000300800 */
[----:B------:R-:W4:Y:S01]  /*4cd40*/  LDL.LU R23, [R1+0x89c] ;  /* 0x00089c0001177983 */ /* 0x000f220000300800 */
[----:B-1----:R-:W-:-:S02]  /*4cd50*/  IMAD.MOV.U32 R26, RZ, RZ, R10 ;  /* 0x000000ffff1a7224 */ /* 0x002fc400078e000a */
[----:B------:R-:W-:Y:S01]  /*4cd60*/  IMAD.MOV.U32 R27, RZ, RZ, R9 ;  /* 0x000000ffff1b7224 */ /* 0x000fe200078e0009 */
[----:B----4-:R-:W-:Y:S04]  /*4cd70*/  STL.64 [R1+0x4c70], R22 ;  /* 0x004c701601007387 */ /* 0x010fe80000100a00 */
[----:B--2---:R-:W-:Y:S04]  /*4cd80*/  STL.64 [R1+0x4c68], R20 ;  /* 0x004c681401007387 */ /* 0x004fe80000100a00 */
[----:B------:R-:W2:Y:S04]  /*4cd90*/  LDL.LU R10, [R1+0x4d58] ;  /* 0x004d5800010a7983 */ /* 0x000ea80000300800 */
[----:B------:R-:W4:Y:S04]  /*4cda0*/  LDL.LU R9, [R1+0x4d54] ;  /* 0x004d540001097983 */ /* 0x000f280000300800 */
[----:B------:R0:W-:Y:S04]  /*4cdb0*/  STL.64 [R1+0x4c78], R26 ;  /* 0x004c781a01007387 */ /* 0x0001e80000100a00 */
[----:B0-----:R-:W2:Y:S01]  /*4cdc0*/  LDL.LU R26, [R1+0x68] ;  /* 0x00006800011a7983 */ /* 0x001ea20000300800 */
[----:B---3--:R-:W-:-:S03]  /*4cdd0*/  IMAD.MOV.U32 R27, RZ, RZ, R11 ;  /* 0x000000ffff1b7224 */ /* 0x008fc600078e000b */
[----:B------:R-:W3:Y:S04]  /*4cde0*/  LDL.LU R11, [R1+0x4d50] ;  /* 0x004d5000010b7983 */ /* 0x000ee80000300800 */
[----:B--2---:R4:W-:Y:S04]  /*4cdf0*/  STL.64 [R1+0x4c90], R26 ;  /* 0x004c901a01007387 */ /* 0x0049e80000100a00 */
[----:B------:R-:W2:Y:S04]  /*4ce00*/  LDL.LU R20, [R1+0x880] ;  /* 0x0008800001147983 */ /* 0x000ea80000300800 */
[----:B------:R-:W2:Y:S04]  /*4ce10*/  LDL.LU R21, [R1+0x884] ;  /* 0x0008840001157983 */ /* 0x000ea80000300800 */
[----:B------:R-:W3:Y:S04]  /*4ce20*/  LDL.LU R22, [R1+0x888] ;  /* 0x0008880001167983 */ /* 0x000ee80000300800 */
[----:B------:R-:W3:Y:S01]  /*4ce30*/  LDL.LU R23, [R1+0x88c] ;  /* 0x00088c0001177983 */ /* 0x000ee20000300800 */
[----:B----4-:R-:W-:-:S02]  /*4ce40*/  IMAD.MOV.U32 R26, RZ, RZ, R9 ;  /* 0x000000ffff1a7224 */ /* 0x010fc400078e0009 */
[----:B------:R-:W-:Y:S01]  /*4ce50*/  IMAD.MOV.U32 R27, RZ, RZ, R10 ;  /* 0x000000ffff1b7224 */ /* 0x000fe200078e000a */
[----:B------:R-:W4:Y:S04]  /*4ce60*/  LDL.LU R9, [R1+0x4d4c] ;  /* 0x004d4c0001097983 */ /* 0x000f280000300800 */
[----:B------:R-:W4:Y:S04]  /*4ce70*/  LDL.LU R10, [R1+0x4d48] ;  /* 0x004d4800010a7983 */ /* 0x000f280000300800 */
[----:B------:R-:W-:Y:S04]  /*4ce80*/  STL.64 [R1+0x4ca8], R26 ;  /* 0x004ca81a01007387 */ /* 0x000fe80000100a00 */
[----:B---3--:R-:W-:Y:S04]  /*4ce90*/  STL.64 [R1+0x4c88], R22 ;  /* 0x004c881601007387 */ /* 0x008fe80000100a00 */
[----:B--2---:R0:W-:Y:S04]  /*4cea0*/  STL.64 [R1+0x4c80], R20 ;  /* 0x004c801401007387 */ /* 0x0041e80000100a00 */
[----:B0-----:R-:W2:Y:S04]  /*4ceb0*/  LDL.LU R20, [R1+0x870] ;  /* 0x0008700001147983 */ /* 0x001ea80000300800 */
[----:B------:R-:W2:Y:S04]  /*4cec0*/  LDL.LU R21, [R1+0x874] ;  /* 0x0008740001157983 */ /* 0x000ea80000300800 */
[----:B------:R-:W3:Y:S04]  /*4ced0*/  LDL.LU R22, [R1+0x878] ;  /* 0x0008780001167983 */ /* 0x000ee80000300800 */
[----:B------:R-:W3:Y:S04]  /*4cee0*/  LDL.LU R23, [R1+0x87c] ;  /* 0x00087c0001177983 */ /* 0x000ee80000300800 */
[----:B------:R-:W4:Y:S01]  /*4cef0*/  LDL.LU R26, [R1+0x88] ;  /* 0x00008800011a7983 */ /* 0x000f220000300800 */
[----:B------:R-:W-:-:S03]  /*4cf00*/  IMAD.MOV.U32 R27, RZ, RZ, R11 ;  /* 0x000000ffff1b7224 */ /* 0x000fc600078e000b */
[----:B------:R-:W2:Y:S04]  /*4cf10*/  LDL.LU R11, [R1+0x4d44] ;  /* 0x004d4400010b7983 */ /* 0x000ea80000300800 */
[----:B----4-:R0:W-:Y:S04]  /*4cf20*/  STL.64 [R1+0x4cc0], R26 ;  /* 0x004cc01a01007387 */ /* 0x0101e80000100a00 */
[----:B---3--:R-:W-:Y:S04]  /*4cf30*/  STL.64 [R1+0x4ca0], R22 ;  /* 0x004ca01601007387 */ /* 0x008fe80000100a00 */
[----:B--2---:R1:W-:Y:S01]  /*4cf40*/  STL.64 [R1+0x4c98], R20 ;  /* 0x004c981401007387 */ /* 0x0043e20000100a00 */
[----:B0-----:R-:W-:-:S02]  /*4cf50*/  IMAD.MOV.U32 R26, RZ, RZ, R10 ;  /* 0x000000ffff1a7224 */ /* 0x001fc400078e000a */
[----:B------:R-:W-:Y:S01]  /*4cf60*/  IMAD.MOV.U32 R27, RZ, RZ, R9 ;  /* 0x000000ffff1b7224 */ /* 0x000fe200078e0009 */
[----:B-1----:R-:W2:Y:S04]  /*4cf70*/  LDL.LU R20, [R1+0x860] ;  /* 0x0008600001147983 */ /* 0x002ea80000300800 */
[----:B------:R-:W2:Y:S04]  /*4cf80*/  LDL.LU R21, [R1+0x864] ;  /* 0x0008640001157983 */ /* 0x000ea80000300800 */
[----:B------:R-:W3:Y:S04]  /*4cf90*/  LDL.LU R22, [R1+0x868] ;  /* 0x0008680001167983 */ /* 0x000ee80000300800 */
[----:B------:R-:W3:Y:S04]  /*4cfa0*/  LDL.LU R23, [R1+0x86c] ;  /* 0x00086c0001177983 */ /* 0x000ee80000300800 */
[----:B------:R-:W4:Y:S04]  /*4cfb0*/  LDL.LU R10, [R1+0x4d40] ;  /* 0x004d4000010a7983 */ /* 0x000f280000300800 */
[----:B------:R-:W4:Y:S04]  /*4cfc0*/  LDL.LU R9, [R1+0x4d3c] ;  /* 0x004d3c0001097983 */ /* 0x000f280000300800 */
[----:B------:R0:W-:Y:S04]  /*4cfd0*/  STL.64 [R1+0x4cd8], R26 ;  /* 0x004cd81a01007387 */ /* 0x0001e80000100a00 */
[----:B0-----:R-:W2:Y:S01]  /*4cfe0*/  LDL.LU R26, [R1+0xa8] ;  /* 0x0000a800011a7983 */ /* 0x001ea20000300800 */
[----:B------:R-:W-:-:S03]  /*4cff0*/  IMAD.MOV.U32 R27, RZ, RZ, R11 ;  /* 0x000000ffff1b7224 */ /* 0x000fc600078e000b */
[----:B------:R-:W4:Y:S04]  /*4d000*/  LDL.LU R11, [R1+0x4d38] ;  /* 0x004d3800010b7983 */ /* 0x000f280000300800 */
[----:B--2---:R4:W-:Y:S04]  /*4d010*/  STL.64 [R1+0x4cf0], R26 ;  /* 0x004cf01a01007387 */ /* 0x0049e80000100a00 */
[----:B---3--:R-:W-:Y:S04]  /*4d020*/  STL.64 [R1+0x4cb8], R22 ;  /* 0x004cb81601007387 */ /* 0x008fe80000100a00 */
[----:B------:R0:W-:Y:S01]  /*4d030*/  STL.64 [R1+0x4cb0], R20 ;  /* 0x004cb01401007387 */ /* 0x0001e20000100a00 */
[----:B----4-:R-:W-:-:S02]  /*4d040*/  IMAD.MOV.U32 R26, RZ, RZ, R9 ;  /* 0x000000ffff1a7224 */ /* 0x010fc400078e0009 */
[----:B------:R-:W-:Y:S01]  /*4d050*/  IMAD.MOV.U32 R27, RZ, RZ, R10 ;  /* 0x000000ffff1b7224 */ /* 0x000fe200078e000a */
[----:B0-----:R-:W2:Y:S04]  /*4d060*/  LDL.LU R20, [R1+0x850] ;  /* 0x0008500001147983 */ /* 0x001ea80000300800 */
[----:B------:R-:W2:Y:S04]  /*4d070*/  LDL.LU R21, [R1+0x854] ;  /* 0x0008540001157983 */ /* 0x000ea80000300800 */
[----:B------:R-:W3:Y:S04]  /*4d080*/  LDL.LU R22, [R1+0x858] ;  /* 0x0008580001167983 */ /* 0x000ee80000300800 */
[----:B------:R-:W3:Y:S04]  /*4d090*/  LDL.LU R23, [R1+0x85c] ;  /* 0x00085c0001177983 */ /* 0x000ee80000300800 */
[----:B------:R-:W4:Y:S04]  /*4d0a0*/  LDL.LU R9, [R1+0x4d34] ;  /* 0x004d340001097983 */ /* 0x000f280000300800 */
[----:B------:R-:W4:Y:S04]  /*4d0b0*/  LDL.LU R10, [R1+0x4d30] ;  /* 0x004d3000010a7983 */ /* 0x000f280000300800 */
[----:B------:R0:W-:Y:S04]  /*4d0c0*/  STL.64 [R1+0x4d08], R26 ;  /* 0x004d081a01007387 */ /* 0x0001e80000100a00 */
[----:B0-----:R-:W2:Y:S01]  /*4d0d0*/  LDL.LU R26, [R1+0xc8] ;  /* 0x0000c800011a7983 */ /* 0x001ea20000300800 */
[----:B------:R-:W-:-:S05]  /*4d0e0*/  IMAD.MOV.U32 R27, RZ, RZ, R11 ;  /* 0x000000ffff1b7224 */ /* 0x000fca00078e000b */
[----:B--2---:R-:W-:Y:S04]  /*4d0f0*/  STL.64 [R1+0x4d20], R26 ;  /* 0x004d201a01007387 */ /* 0x004fe80000100a00 */
[----:B---3--:R-:W-:Y:S04]  /*4d100*/  STL.64 [R1+0x4cd0], R22 ;  /* 0x004cd01601007387 */ /* 0x008fe80000100a00 */
[----:B------:R0:W-:Y:S04]  /*4d110*/  STL.64 [R1+0x4cc8], R20 ;  /* 0x004cc81401007387 */ /* 0x0001e80000100a00 */
[----:B0-----:R-:W2:Y:S04]  /*4d120*/  LDL.LU R20, [R1+0x840] ;  /* 0x0008400001147983 */ /* 0x001ea80000300800 */
[----:B------:R-:W2:Y:S04]  /*4d130*/  LDL.LU R21, [R1+0x844] ;  /* 0x0008440001157983 */ /* 0x000ea80000300800 */
[----:B------:R-:W3:Y:S04]  /*4d140*/  LDL.LU R22, [R1+0x848] ;  /* 0x0008480001167983 */ /* 0x000ee80000300800 */
[----:B------:R-:W3:Y:S01]  /*4d150*/  LDL.LU R23, [R1+0x84c] ;  /* 0x00084c0001177983 */ /* 0x000ee20000300800 */
[----:B------:R-:W-:-:S03]  /*4d160*/  IMAD.MOV.U32 R28, RZ, RZ, R5 ;  /* 0x000000ffff1c7224 */ /* 0x000fc600078e0005 */
[----:B------:R-:W4:Y:S01]  /*4d170*/  LDL.LU R4, [R1+0x800] ;  /* 0x0008000001047983 */ /* 0x000f220000300800 */
[----:B------:R-:W-:-:S03]  /*4d180*/  IMAD.MOV.U32 R2, RZ, RZ, R6 ;  /* 0x000000ffff027224 */ /* 0x000fc600078e0006 */
[----:B------:R-:W4:Y:S01]  /*4d190*/  LDL.LU R5, [R1+0x804] ;  /* 0x0008040001057983 */ /* 0x000f220000300800 */
[----:B------:R-:W-:-:S03]  /*4d1a0*/  IMAD.MOV.U32 R0, RZ, RZ, R7 ;  /* 0x000000ffff007224 */ /* 0x000fc600078e0007 */
[----:B------:R-:W4:Y:S04]  /*4d1b0*/  LDL.LU R6, [R1+0x808] ;  /* 0x0008080001067983 */ /* 0x000f280000300800 */
[----:B------:R-:W4:Y:S04]  /*4d1c0*/  LDL.LU R7, [R1+0x80c] ;  /* 0x00080c0001077983 */ /* 0x000f280000300800 */
[----:B---3--:R-:W-:Y:S04]  /*4d1d0*/  STL.64 [R1+0x4ce8], R22 ;  /* 0x004ce81601007387 */ /* 0x008fe80000100a00 */
[----:B--2---:R0:W-:Y:S04]  /*4d1e0*/  STL.64 [R1+0x4ce0], R20 ;  /* 0x004ce01401007387 */ /* 0x0041e80000100a00 */
[----:B0-----:R-:W2:Y:S04]  /*4d1f0*/  LDL.LU R20, [R1+0x830] ;  /* 0x0008300001147983 */ /* 0x001ea80000300800 */
[----:B------:R-:W2:Y:S04]  /*4d200*/  LDL.LU R21, [R1+0x834] ;  /* 0x0008340001157983 */ /* 0x000ea80000300800 */
[----:B------:R-:W3:Y:S04]  /*4d210*/  LDL.LU R22, [R1+0x838] ;  /* 0x0008380001167983 */ /* 0x000ee80000300800 */
[----:B------:R-:W3:Y:S01]  /*4d220*/  LDL.LU R23, [R1+0x83c] ;  /* 0x00083c0001177983 */ /* 0x000ee20000300800 */
[----:B----4-:R-:W-:-:S02]  /*4d230*/  IMAD.MOV.U32 R26, RZ, RZ, R10 ;  /* 0x000000ffff1a7224 */ /* 0x010fc400078e000a */
[----:B------:R-:W-:Y:S02]  /*4d240*/  IMAD.MOV.U32 R27, RZ, RZ, R9 ;  /* 0x000000ffff1b7224 */ /* 0x000fe400078e0009 */
[----:B------:R-:W0:Y:S04]  /*4d250*/  LDSM.16.M88.4 R8, [R8+UR4+0x17800] ;  /* 0x017800040808783b */ /* 0x000e280008000200 */
[----:B---3--:R-:W-:Y:S04]  /*4d260*/  STL.64 [R1+0x4d00], R22 ;  /* 0x004d001601007387 */ /* 0x008fe80000100a00 */
[----:B--2---:R1:W-:Y:S04]  /*4d270*/  STL.64 [R1+0x4cf8], R20 ;  /* 0x004cf81401007387 */ /* 0x0043e80000100a00 */
[----:B-1----:R-:W2:Y:S04]  /*4d280*/  LDL.LU R20, [R1+0x820] ;  /* 0x0008200001147983 */ /* 0x002ea80000300800 */
[----:B------:R-:W2:Y:S04]  /*4d290*/  LDL.LU R21, [R1+0x824] ;  /* 0x0008240001157983 */ /* 0x000ea80000300800 */
[----:B------:R-:W3:Y:S04]  /*4d2a0*/  LDL.LU R22, [R1+0x828] ;  /* 0x0008280001167983 */ /* 0x000ee80000300800 */
[----:B------:R-:W3:Y:S01]  /*4d2b0*/  LDL.LU R23, [R1+0x82c] ;  /* 0x00082c0001177983 */ /* 0x000ee20000300800 */
[----:B------:R-:W-:-:S15]  /*4d2c0*/  HMMA.16816.F32.BF16 R24, R16, R26, R4 ;  /* 0x0000001a1018723c */ /* 0x000fde0000041804 */
[----:B------:R-:W-:-:S09]  /*4d2d0*/  NOP ;  /* 0x0000000000007918 */ /* 0x000fd20000000000 */
[----:B------:R-:W-:Y:S01]  /*4d2e0*/  IMAD.MOV.U32 R7, RZ, RZ, R26 ;  /* 0x000000ffff077224 */ /* 0x000fe200078e001a */
[----:B---3--:R-:W-:Y:S04]  /*4d2f0*/  STL.64 [R1+0x4d18], R22 ;  /* 0x004d181601007387 */ /* 0x008fe80000100a00 */
[----:B--2---:R1:W-:Y:S04]  /*4d300*/  STL.64 [R1+0x4d10], R20 ;  /* 0x004d101401007387 */ /* 0x0043e80000100a00 */
[----:B-1----:R-:W2:Y:S04]  /*4d310*/  LDL.LU R20, [R1+0x810] ;  /* 0x0008100001147983 */ /* 0x002ea80000300800 */
        /* <DEDUP_REMOVED lines=8> */
[----:B------:R-:W-:Y:S04]  /*4d3a0*/  STL [R1+0x4280], R2 ;  /* 0x0042800201007387 */ /* 0x000fe80000100800 */
[----:B0-----:R-:W-:Y:S04]  /*4d3b0*/  STL.64 [R1+0xe0], R8 ;  /* 0x0000e00801007387 */ /* 0x001fe80000100a00 */
[----:B------:R-:W-:Y:S04]  /*4d3c0*/  STL.64 [R1+0xe8], R10 ;  /* 0x0000e80a01007387 */ /* 0x000fe80000100a00 */
[----:B------:R-:W0:Y:S04]  /*4d3d0*/  LDSM.16.MT88.4 R8, [R29+UR4+0x4080] ;  /* 0x004080041d08783b */ /* 0x000e280008004200 */
[----:B0-----:R0:W-:Y:S04]  /*4d3e0*/  STL.64 [R1+0x4b30], R10 ;  /* 0x004b300a01007387 */ /* 0x0011e80000100a00 */
[----:B------:R-:W-:Y:S04]  /*4d3f0*/  STL.64 [R1+0x4b28], R8 ;  /* 0x004b280801007387 */ /* 0x000fe80000100a00 */
[----:B0-----:R-:W3:Y:S04]  /*4d400*/  LDL.LU R10, [R1+0x18] ;  /* 0x00001800010a7983 */ /* 0x001ee80000300800 */
[----:B------:R-:W4:Y:S04]  /*4d410*/  LDL.LU.64 R4, [R1+0x4d28] ;  /* 0x004d280001047983 */ /* 0x000f280000300a00 */
[----:B------:R-:W-:Y:S04]  /*4d420*/  STL [R1+0x410], R24 ;  /* 0x0004101801007387 */ /* 0x000fe80000100800 */
[----:B------:R0:W-:Y:S04]  /*4d430*/  STL [R1+0x41c], R27 ;  /* 0x00041c1b01007387 */ /* 0x0001e80000100800 */
[----:B0-----:R-:W2:Y:S01]  /*4d440*/  LDL.LU.64 R26, [R1+0x4d20] ;  /* 0x004d2000011a7983 */ /* 0x001ea20000300a00 */
[----:B------:R-:W-:-:S03]  /*4d450*/  IMAD.MOV.U32 R6, RZ, RZ, R25 ;  /* 0x000000ffff067224 */ /* 0x000fc600078e0019 */
[----:B------:R-:W-:Y:S04]  /*4d460*/  STL [R1+0x43c4], R7 ;  /* 0x0043c40701007387 */ /* 0x000fe80000100800 */
        /* <DEDUP_REMOVED lines=12> */
[----:B------:R2:W-:Y:S01]  /*4d530*/  STL.64 [R1+0x3f0], R24 ;  /* 0x0003f01801007387 */ /* 0x0005e20000100a00 */
[----:B------:R-:W-:Y:S02]  /*4d540*/  IMAD.MOV.U32 R7, RZ, RZ, R26 ;  /* 0x000000ffff077224 */ /* 0x000fe400078e001a */
[----:B------:R-:W-:Y:S02]  /*4d550*/  IMAD.MOV.U32 R6, RZ, RZ, R27 ;  /* 0x000000ffff067224 */ /* 0x000fe400078e001b */
[----:B------:R-:W2:Y:S04]  /*4d560*/  LDL.LU.64 R26, [R1+0x4cf0] ;  /* 0x004cf000011a7983 */ /* 0x000ea80000300a00 */
        /* <DEDUP_REMOVED lines=14> */
[----:B------:R0:W-:Y:S01]  /*4d650*/  STL [R1+0x3d8], R26 ;  /* 0x0003d81a01007387 */ /* 0x0001e20000100800 */
[----:B------:R-:W-:-:S03]  /*4d660*/  IMAD.MOV.U32 R6, RZ, RZ, R27 ;  /* 0x000000ffff067224 */ /* 0x000fc600078e001b */
[----:B0-----:R-:W2:Y:S04]  /*4d670*/  LDL.LU.64 R26, [R1+0x4cc0] ;  /* 0x004cc000011a7983 */ /* 0x001ea80000300a00 */
        /* <DEDUP_REMOVED lines=42> */
[----:B0-----:R-:W2:Y:S01]  /*4d920*/  LDL.LU.64 R26, [R1+0x4c30] ;  /* 0x004c3000011a7983 */ /* 0x001ea20000300a00 */
[----:B------:R-:W-:Y:S01]  /*4d930*/  IMAD.MOV.U32 R11, RZ, RZ, R3 ;  /* 0x000000ffff0b7224 */ /* 0x000fe200078e0003 */
[C---:B--2---:R-:W-:Y:S02]  /*4d940*/  HMMA.16816.F32.BF16 R24, R16.reuse, R26, R20 ;  /* 0x0000001a1018723c */ /* 0x044fe40000041814 */
[----:B------:R-:W2:Y:S04]  /*4d950*/  LDL.LU.64 R22, [R1+0x4c28] ;  /* 0x004c280001167983 */ /* 0x000ea80000300a00 */
[----:B------:R-:W2:Y:S01]  /*4d960*/  LDL.LU.64 R20, [R1+0x4c20] ;  /* 0x004c200001147983 */ /* 0x000ea20000300a00 */
[----:B---3--:R-:W-:-:S15]  /*4d970*/  HMMA.16816.F32.BF16 R16, R16, R10, R12 ;  /* 0x0000000a1010723c */ /* 0x008fde000004180c */
[----:B------:R-:W-:-:S01]  /*4d980*/  NOP ;  /* 0x0000000000007918 */ /* 0x000fc20000000000 */
[----:B------:R0:W-:Y:S04]  /*4d990*/  STL.64 [R1+0x310], R24 ;  /* 0x0003101801007387 */ /* 0x0001e80000100a00 */
[----:B------:R-:W-:Y:S04]  /*4d9a0*/  STL.64 [R1+0x318], R26 ;  /* 0x0003181a01007387 */ /* 0x000fe80000100a00 */
[----:B0-----:R-:W2:Y:S04]  /*4d9b0*/  LDL.LU.64 R24, [R1+0x4c18] ;  /* 0x004c180001187983 */ /* 0x001ea80000300a00 */
[----:B------:R-:W2:Y:S04]  /*4d9c0*/  LDL.LU.64 R14, [R1+0x4c10] ;  /* 0x004c1000010e7983 */ /* 0x000ea80000300a00 */
[----:B------:R-:W2:Y:S04]  /*4d9d0*/  LDL.LU.64 R12, [R1+0x4c08] ;  /* 0x004c0800010c7983 */ /* 0x000ea80000300a00 */
[----:B------:R0:W-:Y:S04]  /*4d9e0*/  STL.64 [R1+0x80], R16 ;  /* 0x0000801001007387 */ /* 0x0001e80000100a00 */
[----:B------:R1:W-:Y:S04]  /*4d9f0*/  STL.64 [R1+0x88], R18 ;  /* 0x0000881201007387 */ /* 0x0003e80000100a00 */
[----:B0-----:R-:W4:Y:S01]  /*4da00*/  LDL.LU R16, [R1+0x200] ;  /* 0x0002000001107983 */ /* 0x001f220000300800 */
[----:B--2---:R-:W-:-:S15]  /*4da10*/  HMMA.16816.F32.BF16 R8, R12, R24, R20 ;  /* 0x000000180c08723c */ /* 0x004fde0000041814 */
[----:B------:R-:W-:-:S08]  /*4da20*/  NOP ;  /* 0x0000000000007918 */ /* 0x000fd00000000000 */
[----:B------:R0:W-:Y:S04]  /*4da30*/  STL.64 [R1+0x70], R8 ;  /* 0x0000700801007387 */ /* 0x0001e80000100a00 */
[----:B------:R-:W-:Y:S04]  /*4da40*/  STL.64 [R1+0x78], R10 ;  /* 0x0000780a01007387 */ /* 0x000fe80000100a00 */
[----:B------:R-:W4:Y:S04]  /*4da50*/  LDL.LU R17, [R1+0x204] ;  /* 0x0002040001117983 */ /* 0x000f280000300800 */
[----:B-1----:R-:W4:Y:S04]  /*4da60*/  LDL.LU R18, [R1+0x208] ;  /* 0x0002080001127983 */ /* 0x002f280000300800 */
[----:B------:R-:W4:Y:S04]  /*4da70*/  LDL.LU R19, [R1+0x20c] ;  /* 0x00020c0001137983 */ /* 0x000f280000300800 */
[----:B------:R-:W2:Y:S04]  /*4da80*/  LDL.LU R20, [R1+0xd80] ;  /* 0x000d800001147983 */ /* 0x000ea80000300800 */
[----:B------:R-:W2:Y:S04]  /*4da90*/  LDL.LU R21, [R1+0xd84] ;  /* 0x000d840001157983 */ /* 0x000ea80000300800 */
[----:B------:R-:W2:Y:S04]  /*4daa0*/  LDL.LU R22, [R1+0xd88] ;  /* 0x000d880001167983 */ /* 0x000ea80000300800 */
[----:B------:R-:W2:Y:S04]  /*4dab0*/  LDL.LU R23, [R1+0xd8c] ;  /* 0x000d8c0001177983 */ /* 0x000ea80000300800 */
[----:B0-----:R-:W3:Y:S04]  /*4dac0*/  LDL.64 R8, [R1+0x160] ;  /* 0x0001600001087983 */ /* 0x001ee80000100a00 */
[----:B---3--:R-:W-:Y:S04]  /*4dad0*/  STL.64 [R1+0x4bc8], R8 ;  /* 0x004bc80801007387 */ /* 0x008fe80000100a00 */
[----:B------:R0:W-:Y:S04]  /*4dae0*/  STL.64 [R1+0x4b38], R24 ;  /* 0x004b381801007387 */ /* 0x0001e80000100a00 */
        /* <DEDUP_REMOVED lines=9> */
[----:B------:R-:W4:Y:S01]  /*4db80*/  LDL.LU R27, [R1+0xd6c] ;  /* 0x000d6c00011b7983 */ /* 0x000f220000300800 */
[C---:B------:R-:W-:Y:S03]  /*4db90*/  HMMA.16816.F32.BF16 R16, R12.reuse, R4, R16 ;  /* 0x000000040c10723c */ /* 0x040fe60000041810 */
        /* <DEDUP_REMOVED lines=10> */
[----:B--2---:R-:W-:Y:S04]  /*4dc40*/  STL.64 [R1+0x4bf8], R10 ;  /* 0x004bf80a01007387 */ /* 0x004fe80000100a00 */
[----:B----4-:R0:W-:Y:S04]  /*4dc50*/  STL.64 [R1+0x4bf0], R8 ;  /* 0x004bf00801007387 */ /* 0x0101e80000100a00 */
[----:B0-----:R-:W3:Y:S04]  /*4dc60*/  LDL.64 R8, [R1+0x1a0] ;  /* 0x0001a00001087983 */ /* 0x001ee80000100a00 */
[----:B------:R-:W-:Y:S04]  /*4dc70*/  STL [R1+0x4af8], R4 ;  /* 0x004af80401007387 */ /* 0x000fe80000100800 */
[----:B------:R0:W-:Y:S04]  /*4dc80*/  STL [R1+0x4af4], R5 ;  /* 0x004af40501007387 */ /* 0x0001e80000100800 */
[----:B------:R-:W-:Y:S04]  /*4dc90*/  STL.64 [R1+0x60], R16 ;  /* 0x0000601001007387 */ /* 0x000fe80000100a00 */
[----:B------:R-:W-:Y:S04]  /*4dca0*/  STL.64 [R1+0x68], R18 ;  /* 0x0000681201007387 */ /* 0x000fe80000100a00 */
[----:B------:R-:W1:Y:S04]  /*4dcb0*/  LDSM.16.MT88.4 R16, [R29+UR4+0x4100] ;  /* 0x004100041d10783b */ /* 0x000e680008004200 */
[----:B0-----:R-:W2:Y:S04]  /*4dcc0*/  LDL.64 R4, [R1] ;  /* 0x0000000001047983 */ /* 0x001ea80000100a00 */
[----:B------:R-:W-:Y:S04]  /*4dcd0*/  STL [R1+0x4afc], R29 ;  /* 0x004afc1d01007387 */ /* 0x000fe80000100800 */
[----:B-1----:R-:W-:Y:S04]  /*4dce0*/  STL.64 [R1+0x49c0], R18 ;  /* 0x0049c01201007387 */ /* 0x002fe80000100a00 */
[----:B------:R0:W-:Y:S04]  /*4dcf0*/  STL.64 [R1+0x49b8], R16 ;  /* 0x0049b81001007387 */ /* 0x0001e80000100a00 */
[----:B0-----:R-:W4:Y:S01]  /*4dd00*/  LDL.64 R16, [R1+0x170] ;  /* 0x0001700001107983 */ /* 0x001f220000100a00 */
[C---:B---3--:R-:W-:Y:S06]  /*4dd10*/  HMMA.16816.F32.BF16 R24, R12.reuse, R8, R24 ;  /* 0x000000080c18723c */ /* 0x048fec0000041818 */
[----:B--2---:R-:W-:Y:S01]  /*4dd20*/  HMMA.16816.F32.BF16 R20, R12, R4, R20 ;  /* 0x000000040c14723c */ /* 0x004fe20000041814 */
[----:B------:R-:W-:-:S15]  /*4dd30*/  IMAD.MOV.U32 R3, RZ, RZ, R9 ;  /* 0x000000ffff037224 */ /* 0x000fde00078e0009 */
[----:B------:R-:W-:-:S07]  /*4dd40*/  NOP ;  /* 0x0000000000007918 */ /* 0x000fce0000000000 */
[----:B------:R0:W-:Y:S04]  /*4dd50*/  STL.64 [R1+0x2f0], R20 ;  /* 0x0002f01401007387 */ /* 0x0001e80000100a00 */
[----:B------:R1:W-:Y:S01]  /*4dd60*/  STL.64 [R1+0x2f8], R22 ;  /* 0x0002f81601007387 */ /* 0x0003e20000100a00 */
[----:B------:R-:W-:Y:S02]  /*4dd70*/  IMAD.MOV.U32 R2, RZ, RZ, R26 ;  /* 0x000000ffff027224 */ /* 0x000fe400078e001a */
[----:B------:R-:W-:Y:S01]  /*4dd80*/  IMAD.MOV.U32 R0, RZ, RZ, R25 ;  /* 0x000000ffff007224 */ /* 0x000fe200078e0019 */
[----:B0-----:R-:W2:Y:S01]  /*4dd90*/  LDL.LU.64 R20, [R1+0x4c00] ;  /* 0x004c000001147983 */ /* 0x001ea20000300a00 */
[----:B-1----:R-:W-:Y:S02]  /*4dda0*/  IMAD.MOV.U32 R22, RZ, RZ, R5 ;  /* 0x000000ffff167224 */ /* 0x002fe400078e0005 */
[----:B------:R-:W-:-:S02]  /*4ddb0*/  IMAD.MOV.U32 R23, RZ, RZ, R4 ;  /* 0x000000ffff177224 */ /* 0x000fc400078e0004 */
[----:B------:R-:W-:Y:S01]  /*4ddc0*/  IMAD.MOV.U32 R5, RZ, RZ, R8 ;  /* 0x000000ffff057224 */ /* 0x000fe200078e0008 */
[----:B------:R-:W-:Y:S04]  /*4ddd0*/  STL [R1+0x4b04], R22 ;  /* 0x004b041601007387 */ /* 0x000fe80000100800 */
[----:B------:R-:W-:Y:S04]  /*4dde0*/  STL [R1+0x4b00], R23 ;  /* 0x004b001701007387 */ /* 0x000fe80000100800 */
[----:B------:R-:W3:Y:S04]  /*4ddf0*/  LDL.LU.64 R10, [R1+0x4bf8] ;  /* 0x004bf800010a7983 */ /* 0x000ee80000300a00 */
[----:B------:R-:W3:Y:S04]  /*4de00*/  LDL.LU.64 R8, [R1+0x4bf0] ;  /* 0x004bf00001087983 */ /* 0x000ee80000300a00 */
[----:B------:R-:W-:Y:S04]  /*4de10*/  STL [R1+0x2e0], R24 ;  /* 0x0002e01801007387 */ /* 0x000fe80000100800 */
[----:B------:R0:W-:Y:S04]  /*4de20*/  STL [R1+0x2ec], R27 ;  /* 0x0002ec1b01007387 */ /* 0x0001e80000100800 */
[----:B0-----:R-:W2:Y:S04]  /*4de30*/  LDL.LU.64 R26, [R1+0x4be8] ;  /* 0x004be800011a7983 */ /* 0x001ea80000300a00 */
[----:B------:R-:W2:Y:S04]  /*4de40*/  LDL.LU.64 R24, [R1+0x4be0] ;  /* 0x004be00001187983 */ /* 0x000ea80000300a00 */
[----:B------:R-:W-:Y:S04]  /*4de50*/  STL [R1+0x4b0c], R3 ;  /* 0x004b0c0301007387 */ /* 0x000fe80000100800 */
[----:B------:R0:W-:Y:S04]  /*4de60*/  STL [R1+0x4b08], R5 ;  /* 0x004b080501007387 */ /* 0x0001e80000100800 */
[----:B------:R-:W4:Y:S04]  /*4de70*/  LDL.LU R4, [R1+0xd40] ;  /* 0x000d400001047983 */ /* 0x000f280000300800 */
[----:B0-----:R-:W4:Y:S04]  /*4de80*/  LDL.LU R5, [R1+0xd44] ;  /* 0x000d440001057983 */ /* 0x001f280000300800 */
[----:B------:R-:W4:Y:S04]  /*4de90*/  LDL.LU R6, [R1+0xd48] ;  /* 0x000d480001067983 */ /* 0x000f280000300800 */
[----:B------:R-:W4:Y:S04]  /*4dea0*/  LDL.LU R7, [R1+0xd4c] ;  /* 0x000d4c0001077983 */ /* 0x000f280000300800 */
[----:B------:R-:W-:Y:S04]  /*4deb0*/  STL [R1+0x43d8], R2 ;  /* 0x0043d80201007387 */ /* 0x000fe80000100800 */
[----:B------:R-:W-:Y:S01]  /*4dec0*/  STL [R1+0x43d0], R0 ;  /* 0x0043d00001007387 */ /* 0x000fe20000100800 */
[----:B--2---:R-:W-:-:S15]  /*4ded0*/  HMMA.16816.F32.BF16 R24, R12, R20, R24 ;  /* 0x000000140c18723c */ /* 0x004fde0000041818 */
[----:B------:R-:W-:-:S08]  /*4dee0*/  NOP ;  /* 0x0000000000007918 */ /* 0x000fd00000000000 */
[----:B------:R-:W-:Y:S04]  /*4def0*/  STL.64 [R1+0x2d0], R24 ;  /* 0x0002d01801007387 */ /* 0x000fe80000100a00 */
[----:B------:R0:W-:Y:S04]  /*4df00*/  STL.64 [R1+0x2d8], R26 ;  /* 0x0002d81a01007387 */ /* 0x0001e80000100a00 */
[----:B0-----:R-:W2:Y:S04]  /*4df10*/  LDL.LU.64 R26, [R1+0x4bd8] ;  /* 0x004bd800011a7983 */ /* 0x001ea80000300a00 */
[----:B------:R-:W2:Y:S04]  /*4df20*/  LDL.LU.64 R24, [R1+0x4bd0] ;  /* 0x004bd00001187983 */ /* 0x000ea80000300a00 */
[----:B------:R0:W-:Y:S04]  /*4df30*/  STL.64 [R1+0x4ac0], R20 ;  /* 0x004ac01401007387 */ /* 0x0001e80000100a00 */
[----:B0-----:R-:W3:Y:S04]  /*4df40*/  LDL R20, [R1+0x180] ;  /* 0x0001800001147983 */ /* 0x001ee80000100800 */
[----:B------:R-:W3:Y:S01]  /*4df50*/  LDL R21, [R1+0x184] ;  /* 0x0001840001157983 */ /* 0x000ee20000100800 */
[C---:B----4-:R-:W-:Y:S06]  /*4df60*/  HMMA.16816.F32.BF16 R4, R12.reuse, R16, R4 ;  /* 0x000000100c04723c */ /* 0x050fec0000041804 */
[----:B---3--:R-:W-:Y:S01]  /*4df70*/  HMMA.16816.F32.BF16 R20, R12, R20, R8 ;  /* 0x000000140c14723c */ /* 0x008fe20000041808 */
[----:B------:R-:W2:Y:S01]  /*4df80*/  LDL.LU.64 R8, [R1+0x4bc8] ;  /* 0x004bc80001087983 */ /* 0x000ea20000300a00 */
[----:B------:R-:W-:-:S15]  /*4df90*/  IMAD.MOV.U32 R0, RZ, RZ, R17 ;  /* 0x000000ffff007224 */ /* 0x000fde00078e0011 */
[----:B------:R-:W-:-:S06]  /*4dfa0*/  NOP ;  /* 0x0000000000007918 */ /* 0x000fcc0000000000 */
[----:B------:R-:W-:Y:S04]  /*4dfb0*/  STL.64 [R1+0x2c0], R20 ;  /* 0x0002c01401007387 */ /* 0x000fe80000100a00 */
[----:B------:R-:W-:Y:S04]  /*4dfc0*/  STL.64 [R1+0x2c8], R22 ;  /* 0x0002c81601007387 */ /* 0x000fe80000100a00 */
[----:B------:R-:W-:Y:S04]  /*4dfd0*/  STL.64 [R1+0x2b0], R4 ;  /* 0x0002b00401007387 */ /* 0x000fe80000100a00 */
[----:B------:R2:W-:Y:S01]  /*4dfe0*/  STL.64 [R1+0x2b8], R6 ;  /* 0x0002b80601007387 */ /* 0x0005e20000100a00 */
[----:B------:R-:W-:-:S03]  /*4dff0*/  MOV R2, R16 ;  /* 0x0000001000027202 */ /* 0x000fc60000000f00 */
[----:B------:R-:W-:Y:S04]  /*4e000*/  STL [R1+0x4b14], R0 ;  /* 0x004b140001007387 */ /* 0x000fe80000100800 */
[----:B------:R-:W-:Y:S01]  /*4e010*/  STL [R1+0x4b10], R2 ;  /* 0x004b100201007387 */ /* 0x000fe20000100800 */
[----:B--2---:R-:W-:-:S15]  /*4e020*/  HMMA.16816.F32.BF16 R4, R12, R8, R24 ;  /* 0x000000080c04723c */ /* 0x004fde0000041818 */
[----:B------:R-:W-:-:S08]  /*4e030*/  NOP ;  /* 0x0000000000007918 */ /* 0x000fd00000000000 */
[----:B------:R-:W-:Y:S04]  /*4e040*/  STL.64 [R1+0x2a0], R4 ;  /* 0x0002a00401007387 */ /* 0x000fe80000100a00 */
[----:B------:R-:W-:Y:S04]  /*4e050*/  STL.64 [R1+0x2a8], R6 ;  /* 0x0002a80601007387 */ /* 0x000fe80000100a00 */
[----:B------:R-:W2:Y:S04]  /*4e060*/  LDL.LU R24, [R1+0x1f0] ;  /* 0x0001f00001187983 */ /* 0x000ea80000300800 */
[----:B------:R-:W2:Y:S04]  /*4e070*/  LDL.LU R25, [R1+0x1f4] ;  /* 0x0001f40001197983 */ /* 0x000ea80000300800 */
[----:B------:R-:W3:Y:S04]  /*4e080*/  LDL.LU R26, [R1+0x1f8] ;  /* 0x0001f800011a7983 */ /* 0x000ee80000300800 */
[----:B------:R-:W3:Y:S04]  /*4e090*/  LDL.LU R27, [R1+0x1fc] ;  /* 0x0001fc00011b7983 */ /* 0x000ee80000300800 */
[----:B---3--:R-:W-:Y:S04]  /*4e0a0*/  STL.64 [R1+0x4b48], R26 ;  /* 0x004b481a01007387 */ /* 0x008fe80000100a00 */
[----:B--2---:R0:W-:Y:S04]  /*4e0b0*/  STL.64 [R1+0x4b40], R24 ;  /* 0x004b401801007387 */ /* 0x0041e80000100a00 */
[----:B0-----:R-:W2:Y:S01]  /*4e0c0*/  LDL R24, [R1+0xf0] ;  /* 0x0000f00001187983 */ /* 0x001ea20000100800 */
[----:B------:R-:W-:-:S03]  /*4e0d0*/  IMAD.MOV.U32 R25, RZ, RZ, R28 ;  /* 0x000000ffff197224 */ /* 0x000fc600078e001c */
[----:B------:R-:W3:Y:S04]  /*4e0e0*/  LDL.LU R28, [R1+0x4bc4] ;  /* 0x004bc400011c7983 */ /* 0x000ee80000300800 */
[----:B--2---:R0:W-:Y:S04]  /*4e0f0*/  STL.64 [R1+0x4b58], R24 ;  /* 0x004b581801007387 */ /* 0x0041e80000100a00 */
[----:B0-----:R-:W2:Y:S04]  /*4e100*/  LDL.64 R24, [R1+0x100] ;  /* 0x0001000001187983 */ /* 0x001ea80000100a00 */
[----:B--2---:R0:W-:Y:S04]  /*4e110*/  STL.64 [R1+0x4b70], R24 ;  /* 0x004b701801007387 */ /* 0x0041e80000100a00 */
[----:B0-----:R-:W2:Y:S04]  /*4e120*/  LDL.LU R24, [R1+0xce0] ;  /* 0x000ce00001187983 */ /* 0x001ea80000300800 */
[----:B------:R-:W2:Y:S04]  /*4e130*/  LDL.LU R25, [R1+0xce4] ;  /* 0x000ce40001197983 */ /* 0x000ea80000300800 */
[----:B------:R-:W4:Y:S04]  /*4e140*/  LDL.LU R26, [R1+0xce8] ;  /* 0x000ce800011a7983 */ /* 0x000f280000300800 */
[----:B------:R-:W4:Y:S04]  /*4e150*/  LDL.LU R27, [R1+0xcec] ;  /* 0x000cec00011b7983 */ /* 0x000f280000300800 */
[----:B----4-:R-:W-:Y:S04]  /*4e160*/  STL.64 [R1+0x4b90], R26 ;  /* 0x004b901a01007387 */ /* 0x010fe80000100a00 */
[----:B--2---:R0:W-:Y:S04]  /*4e170*/  STL.64 [R1+0x4b88], R24 ;  /* 0x004b881801007387 */ /* 0x0041e80000100a00 */
[----:B0-----:R-:W2:Y:S04]  /*4e180*/  LDL.64 R24, [R1+0x120] ;  /* 0x0001200001187983 */ /* 0x001ea80000100a00 */
[----:B--2---:R0:W-:Y:S04]  /*4e190*/  STL.64 [R1+0x4ba0], R24 ;  /* 0x004ba01801007387 */ /* 0x0041e80000100a00 */
[----:B0-----:R-:W2:Y:S04]  /*4e1a0*/  LDL.LU R24, [R1+0xd00] ;  /* 0x000d000001187983 */ /* 0x001ea80000300800 */
[----:B------:R-:W2:Y:S04]  /*4e1b0*/  LDL.LU R25, [R1+0xd04] ;  /* 0x000d040001197983 */ /* 0x000ea80000300800 */
[----:B------:R-:W4:Y:S04]  /*4e1c0*/  LDL.LU R26, [R1+0xd08] ;  /* 0x000d0800011a7983 */ /* 0x000f280000300800 */
[----:B------:R-:W4:Y:S04]  /*4e1d0*/  LDL.LU R27, [R1+0xd0c] ;  /* 0x000d0c00011b7983 */ /* 0x000f280000300800 */
[----:B------:R-:W3:Y:S04]  /*4e1e0*/  LDL.64 R4, [R1+0x150] ;  /* 0x0001500001047983 */ /* 0x000ee80000100a00 */
[----:B----4-:R-:W-:Y:S04]  /*4e1f0*/  STL.64 [R1+0x4bb0], R26 ;  /* 0x004bb01a01007387 */ /* 0x010fe80000100a00 */
[----:B--2---:R0:W-:Y:S04]  /*4e200*/  STL.64 [R1+0x4ba8], R24 ;  /* 0x004ba81801007387 */ /* 0x0041e80000100a00 */
[----:B0-----:R-:W2:Y:S01]  /*4e210*/  LDL.64 R24, [R1+0x140] ;  /* 0x0001400001187983 */ /* 0x001ea20000100a00 */
[----:B------:R-:W-:-:S02]  /*4e220*/  IMAD.MOV.U32 R21, RZ, RZ, R8 ;  /* 0x000000ffff157224 */ /* 0x000fc400078e0008 */
[----:B------:R-:W-:Y:S01]  /*4e230*/  IMAD.MOV.U32 R20, RZ, RZ, R9 ;  /* 0x000000ffff147224 */ /* 0x000fe200078e0009 */
[----:B--2---:R0:W-:Y:S04]  /*4e240*/  STL.64 [R1+0x4bb8], R24 ;  /* 0x004bb81801007387 */ /* 0x0041e80000100a00 */
[----:B0-----:R-:W3:Y:S04]  /*4e250*/  LDL.LU R24, [R1+0xd20] ;  /* 0x000d200001187983 */ /* 0x001ee80000300800 */
[----:B------:R-:W3:Y:S04]  /*4e260*/  LDL.LU R25, [R1+0xd24] ;  /* 0x000d240001197983 */ /* 0x000ee80000300800 */
[----:B------:R-:W3:Y:S04]  /*4e270*/  LDL.LU R26, [R1+0xd28] ;  /* 0x000d2800011a7983 */ /* 0x000ee80000300800 */
[----:B------:R-:W3:Y:S04]  /*4e280*/  LDL.LU R27, [R1+0xd2c] ;  /* 0x000d2c00011b7983 */ /* 0x000ee80000300800 */
[----:B------:R-:W2:Y:S04]  /*4e290*/  LDL.64 R8, [R1+0xe0] ;  /* 0x0000e00001087983 */ /* 0x000ea80000100a00 */
        /* <DEDUP_REMOVED lines=14> */
[----:B0-----:R-:W2:Y:S01]  /*4e380*/  LDL.64 R8, [R1+0x110] ;  /* 0x0001100001087983 */ /* 0x001ea20000100a00 */
[----:B------:R-:W-:-:S03]  /*4e390*/  IMAD.MOV.U32 R18, RZ, RZ, R28 ;  /* 0x000000ffff127224 */ /* 0x000fc600078e001c */
[----:B--2---:R0:W-:Y:S04]  /*4e3a0*/  STL.64 [R1+0x4b98], R8 ;  /* 0x004b980801007387 */ /* 0x0041e80000100a00 */
[----:B0-----:R-:W2:Y:S04]  /*4e3b0*/  LDL.LU R8, [R1+0xcf0] ;  /* 0x000cf00001087983 */ /* 0x001ea80000300800 */
[----:B------:R-:W2:Y:S04]  /*4e3c0*/  LDL.LU R9, [R1+0xcf4] ;  /* 0x000cf40001097983 */ /* 0x000ea80000300800 */
[----:B------:R-:W2:Y:S04]  /*4e3d0*/  LDL.LU R10, [R1+0xcf8] ;  /* 0x000cf800010a7983 */ /* 0x000ea80000300800 */
[----:B------:R-:W2:Y:S04]  /*4e3e0*/  LDL.LU R11, [R1+0xcfc] ;  /* 0x000cfc00010b7983 */ /* 0x000ea80000300800 */
[----:B------:R-:W3:Y:S04]  /*4e3f0*/  LDL.LU R16, [R1+0x1c0] ;  /* 0x0001c00001107983 */ /* 0x000ee80000300800 */
[----:B------:R-:W3:Y:S04]  /*4e400*/  LDL.LU R17, [R1+0x1c4] ;  /* 0x0001c40001117983 */ /* 0x000ee80000300800 */
[----:B------:R-:W4:Y:S04]  /*4e410*/  LDL.LU R28, [R1+0x4bc0] ;  /* 0x004bc000011c7983 */ /* 0x000f280000300800 */
[----:B------:R-:W3:Y:S04]  /*4e420*/  LDL.LU R19, [R1+0x1cc] ;  /* 0x0001cc0001137983 */ /* 0x000ee80000300800 */
[----:B------:R0:W-:Y:S04]  /*4e430*/  STL [R1+0x4b1c], R20 ;  /* 0x004b1c1401007387 */ /* 0x0001e80000100800 */
[----:B------:R1:W-:Y:S04]  /*4e440*/  STL [R1+0x4b18], R21 ;  /* 0x004b181501007387 */ /* 0x0003e80000100800 */
[----:B0-----:R-:W2:Y:S04]  /*4e450*/  LDL.LU R20, [R1+0xd10] ;  /* 0x000d100001147983 */ /* 0x001ea80000300800 */
[----:B-1----:R-:W2:Y:S04]  /*4e460*/  LDL.LU R21, [R1+0xd14] ;  /* 0x000d140001157983 */ /* 0x002ea80000300800 */
[----:B------:R-:W2:Y:S04]  /*4e470*/  LDL.LU R22, [R1+0xd18] ;  /* 0x000d180001167983 */ /* 0x000ea80000300800 */
[----:B------:R0:W-:Y:S04]  /*4e480*/  STL.64 [R1+0x290], R24 ;  /* 0x0002901801007387 */ /* 0x0001e80000100a00 */
[----:B------:R-:W-:Y:S04]  /*4e490*/  STL.64 [R1+0x298], R26 ;  /* 0x0002981a01007387 */ /* 0x000fe80000100a00 */
[----:B0-----:R-:W2:Y:S01]  /*4e4a0*/  LDL.LU.64 R24, [R1+0x4bb8] ;  /* 0x004bb80001187983 */ /* 0x001ea20000300a00 */
[----:B------:R-:W-:-:S02]  /*4e4b0*/  IMAD.MOV.U32 R29, RZ, RZ, R4 ;  /* 0x000000ffff1d7224 */ /* 0x000fc400078e0004 */
[----:B------:R-:W-:-:S05]  /*4e4c0*/  IMAD.MOV.U32 R4, RZ, RZ, R5 ;  /* 0x000000ffff047224 */ /* 0x000fca00078e0005 */
[----:B------:R0:W-:Y:S04]  /*4e4d0*/  STL [R1+0x4b24], R4 ;  /* 0x004b240401007387 */ /* 0x0001e80000100800 */
[----:B0-----:R-:W3:Y:S04]  /*4e4e0*/  LDL.64 R4, [R1+0x130] ;  /* 0x0001300001047983 */ /* 0x001ee80000100a00 */
[----:B------:R-:W-:Y:S01]  /*4e4f0*/  STL [R1+0x4b20], R29 ;  /* 0x004b201d01007387 */ /* 0x000fe20000100800 */
[----:B----4-:R-:W-:-:S07]  /*4e500*/  IMAD.MOV.U32 R23, RZ, RZ, R28 ;  /* 0x000000ffff177224 */ /* 0x010fce00078e001c */
[----:B--2---:R-:W-:-:S15]  /*4e510*/  HMMA.16816.F32.BF16 R20, R12, R24, R20 ;  /* 0x000000180c14723c */ /* 0x004fde0000041814 */
[----:B------:R-:W-:-:S08]  /*4e520*/  NOP ;  /* 0x0000000000007918 */ /* 0x000fd00000000000 */
[----:B------:R-:W-:Y:S04]  /*4e530*/  STL.64 [R1+0x280], R20 ;  /* 0x0002801401007387 */ /* 0x000fe80000100a00 */
[----:B------:R0:W-:Y:S04]  /*4e540*/  STL.64 [R1+0x288], R22 ;  /* 0x0002881601007387 */ /* 0x0001e80000100a00 */
[----:B------:R-:W3:Y:S01]  /*4e550*/  LDL.LU.64 R26, [R1+0x4bb0] ;  /* 0x004bb000011a7983 */ /* 0x000ee20000300a00 */
[----:B0-----:R-:W-:Y:S02]  /*4e560*/  IMAD.MOV.U32 R22, RZ, RZ, R24 ;  /* 0x000000ffff167224 */ /* 0x001fe400078e0018 */
[----:B------:R-:W-:-:S02]  /*4e570*/  IMAD.MOV.U32 R23, RZ, RZ, R25 ;  /* 0x000000ffff177224 */ /* 0x000fc400078e0019 */
[----:B------:R-:W3:Y:S02]  /*4e580*/  LDL.LU.64 R24, [R1+0x4ba8] ;  /* 0x004ba80001187983 */ /* 0x000ee40000300a00 */
[----:B---3--:R-:W-:-:S15]  /*4e590*/  HMMA.16816.F32.BF16 R24, R12, R4, R24 ;  /* 0x000000040c18723c */ /* 0x008fde0000041818 */
[----:B------:R-:W-:-:S08]  /*4e5a0*/  NOP ;  /* 0x0000000000007918 */ /* 0x000fd00000000000 */
[----:B------:R0:W-:Y:S04]  /*4e5b0*/  STL.64 [R1+0x270], R24 ;  /* 0x0002701801007387 */ /* 0x0001e80000100a00 */
[----:B------:R-:W-:Y:S04]  /*4e5c0*/  STL.64 [R1+0x278], R26 ;  /* 0x0002781a01007387 */ /* 0x000fe80000100a00 */
[----:B0-----:R-:W2:Y:S02]  /*4e5d0*/  LDL.LU.64 R24, [R1+0x4ba0] ;  /* 0x004ba00001187983 */ /* 0x001ea40000300a00 */
[----:B--2---:R-:W-:Y:S06]  /*4e5e0*/  HMMA.16816.F32.BF16 R8, R12, R24, R8 ;  /* 0x000000180c08723c */ /* 0x004fec0000041808 */
[----:B------:R-:W-:-:S02]  /*4e5f0*/  IMAD.MOV.U32 R0, RZ, RZ, R24 ;  /* 0x000000ffff007224 */ /* 0x000fc400078e0018 */
[----:B------:R-:W-:-:S15]  /*4e600*/  IMAD.MOV.U32 R2, RZ, RZ, R25 ;  /* 0x000000ffff027224 */ /* 0x000fde00078e0019 */
[----:B------:R0:W-:Y:S04]  /*4e610*/  STL.64 [R1+0x260], R8 ;  /* 0x0002600801007387 */ /* 0x0001e80000100a00 */
[----:B------:R1:W-:Y:S04]  /*4e620*/  STL.64 [R1+0x268], R10 ;  /* 0x0002680a01007387 */ /* 0x0003e80000100a00 */
[----:B0-----:R-:W2:Y:S04]  /*4e630*/  LDL.LU.64 R8, [R1+0x4b98] ;  /* 0x004b980001087983 */ /* 0x001ea80000300a00 */
[----:B------:R-:W2:Y:S04]  /*4e640*/  LDL.LU.64 R26, [R1+0x4b90] ;  /* 0x004b9000011a7983 */ /* 0x000ea80000300a00 */
[----:B------:R-:W2:Y:S04]  /*4e650*/  LDL.LU.64 R24, [R1+0x4b88] ;  /* 0x004b880001187983 */ /* 0x000ea80000300a00 */
[----:B-1----:R-:W3:Y:S01]  /*4e660*/  LDL.LU.64 R10, [R1+0x4b80] ;  /* 0x004b8000010a7983 */ /* 0x002ee20000300a00 */
[----:B--2---:R-:W-:Y:S06]  /*4e670*/  HMMA.16816.F32.BF16 R24, R12, R8, R24 ;  /* 0x000000080c18723c */ /* 0x004fec0000041818 */
[----:B------:R-:W-:-:S02]  /*4e680*/  IMAD.MOV.U32 R20, RZ, RZ, R8 ;  /* 0x000000ffff147224 */ /* 0x000fc400078e0008 */
[----:B------:R-:W-:Y:S02]  /*4e690*/  IMAD.MOV.U32 R21, RZ, RZ, R9 ;  /* 0x000000ffff157224 */ /* 0x000fe400078e0009 */
[----:B------:R-:W3:-:S13]  /*4e6a0*/  LDL.LU.64 R8, [R1+0x4b78] ;  /* 0x004b780001087983 */ /* 0x000eda0000300a00 */
[----:B------:R0:W-:Y:S04]  /*4e6b0*/  STL.64 [R1+0x250], R24 ;  /* 0x0002501801007387 */ /* 0x0001e80000100a00 */
[----:B------:R-:W-:Y:S04]  /*4e6c0*/  STL [R1+0x258], R26 ;  /* 0x0002581a01007387 */ /* 0x000fe80000100800 */
[----:B0-----:R-:W3:Y:S01]  /*4e6d0*/  LDL.LU.64 R24, [R1+0x4b70] ;  /* 0x004b700001187983 */ /* 0x001ee20000300a00 */
[----:B------:R-:W-:Y:S02]  /*4e6e0*/  IMAD.MOV.U32 R28, RZ, RZ, R27 ;  /* 0x000000ffff1c7224 */ /* 0x000fe400078e001b */
[----:B------:R-:W-:-:S03]  /*4e6f0*/  IMAD.MOV.U32 R3, RZ, RZ, R4 ;  /* 0x000000ffff037224 */ /* 0x000fc600078e0004 */
[----:B------:R-:W-:Y:S01]  /*4e700*/  STL [R1+0x4268], R28 ;  /* 0x0042681c01007387 */ /* 0x000fe20000100800 */
[----:B---3--:R-:W-:Y:S06]  /*4e710*/  HMMA.16816.F32.BF16 R8, R12, R24, R8 ;  /* 0x000000180c08723c */ /* 0x008fec0000041808 */
[----:B------:R-:W-:Y:S02]  /*4e720*/  IMAD.MOV.U32 R4, RZ, RZ, R24 ;  /* 0x000000ffff047224 */ /* 0x000fe400078e0018 */
[----:B------:R-:W-:-:S15]  /*4e730*/  IMAD.MOV.U32 R29, RZ, RZ, R25 ;  /* 0x000000ffff1d7224 */ /* 0x000fde00078e0019 */
[----:B------:R-:W-:Y:S04]  /*4e740*/  STL.64 [R1+0x240], R8 ;  /* 0x0002400801007387 */ /* 0x000fe80000100a00 */
[----:B------:R0:W-:Y:S04]  /*4e750*/  STL.64 [R1+0x248], R10 ;  /* 0x0002480a01007387 */ /* 0x0001e80000100a00 */
[----:B0-----:R-:W2:Y:S04]  /*4e760*/  LDL.LU.64 R10, [R1+0x4b68] ;  /* 0x004b6800010a7983 */ /* 0x001ea80000300a00 */
[----:B------:R-:W2:Y:S04]  /*4e770*/  LDL.LU.64 R8, [R1+0x4b60] ;  /* 0x004b600001087983 */ /* 0x000ea80000300a00 */
[----:B------:R-:W2:Y:S02]  /*4e780*/  LDL.LU.64 R24, [R1+0x4b58] ;  /* 0x004b580001187983 */ /* 0x000ea40000300a00 */
[----:B--2---:R-:W-:Y:S02]  /*4e790*/  HMMA.16816.F32.BF16 R24, R12, R24, R8 ;  /* 0x000000180c18723c */ /* 0x004fe40000041808 */
[----:B------:R-:W2:-:S15]  /*4e7a0*/  LDL.LU.64 R8, [R1+0x4b50] ;  /* 0x004b500001087983 */ /* 0x000e9e0000300a00 */
[----:B------:R-:W-:-:S06]  /*4e7b0*/  NOP ;  /* 0x0000000000007918 */ /* 0x000fcc0000000000 */
[----:B------:R-:W-:Y:S04]  /*4e7c0*/  STL.64 [R1+0x230], R24 ;  /* 0x0002301801007387 */ /* 0x000fe80000100a00 */
[----:B------:R0:W-:Y:S01]  /*4e7d0*/  STL [R1+0x238], R26 ;  /* 0x0002381a01007387 */ /* 0x0001e20000100800 */
[----:B------:R-:W-:-:S03]  /*4e7e0*/  IMAD.MOV.U32 R28, RZ, RZ, R27 ;  /* 0x000000ffff1c7224 */ /* 0x000fc600078e001b */
[----:B0-----:R-:W3:Y:S04]  /*4e7f0*/  LDL.LU.64 R26, [R1+0x4b48] ;  /* 0x004b4800011a7983 */ /* 0x001ee80000300a00 */
[----:B------:R-:W3:Y:S04]  /*4e800*/  LDL.LU.64 R24, [R1+0x4b40] ;  /* 0x004b400001187983 */ /* 0x000ee80000300a00 */
[----:B------:R-:W-:Y:S01]  /*4e810*/  STL [R1+0x43dc], R28 ;  /* 0x0043dc1c01007387 */ /* 0x000fe20000100800 */
[----:B--2---:R-:W-:Y:S02]  /*4e820*/  IMAD.MOV.U32 R7, RZ, RZ, R8 ;  /* 0x000000ffff077224 */ /* 0x004fe400078e0008 */
[----:B------:R-:W-:Y:S01]  /*4e830*/  IMAD.MOV.U32 R6, RZ, RZ, R9 ;  /* 0x000000ffff067224 */ /* 0x000fe200078e0009 */
[----:B---3--:R-:W-:Y:S01]  /*4e840*/  HMMA.16816.F32.BF16 R12, R12, R8, R24 ;  /* 0x000000080c0c723c */ /* 0x008fe20000041818 */
[----:B------:R-:W2:-:S15]  /*4e850*/  LDL.LU.64 R24, [R1+0x4b38] ;  /* 0x004b380001187983 */ /* 0x000e9e0000300a00 */
[----:B------:R-:W-:-:S07]  /*4e860*/  NOP ;  /* 0x0000000000007918 */ /* 0x000fce0000000000 */
[----:B------:R-:W-:Y:S04]  /*4e870*/  STL.64 [R1+0x50], R12 ;  /* 0x0000500c01007387 */ /* 0x000fe80000100a00 */
[----:B------:R0:W-:Y:S04]  /*4e880*/  STL.64 [R1+0x58], R14 ;  /* 0x0000580e01007387 */ /* 0x0001e80000100a00 */
[----:B------:R-:W0:Y:S04]  /*4e890*/  LDL.LU.64 R10, [R1+0x4b30] ;  /* 0x004b3000010a7983 */ /* 0x000e280000300a00 */
[----:B------:R-:W0:Y:S04]  /*4e8a0*/  LDL.LU.64 R8, [R1+0x4b28] ;  /* 0x004b280001087983 */ /* 0x000e280000300a00 */
[----:B--2---:R1:W-:Y:S01]  /*4e8b0*/  STL.64 [R1+0x49d8], R24 ;  /* 0x0049d81801007387 */ /* 0x0043e20000100a00 */
[----:B0-----:R-:W-:Y:S03]  /*4e8c0*/  HMMA.16816.F32.BF16 R12, R8, R24, R16 ;  /* 0x00000018080c723c */ /* 0x001fe60000041810 */
[----:B------:R-:W2:-:S15]  /*4e8d0*/  LDL.LU R16, [R1+0x640] ;  /* 0x0006400001107983 */ /* 0x000e9e0000300800 */
[----:B------:R-:W-:-:S05]  /*4e8e0*/  NOP ;  /* 0x0000000000007918 */ /* 0x000fca0000000000 */
[----:B------:R-:W-:Y:S04]  /*4e8f0*/  STL.64 [R1+0x40], R12 ;  /* 0x0000400c01007387 */ /* 0x000fe80000100a00 */
[----:B------:R-:W-:Y:S04]  /*4e900*/  STL.64 [R1+0x48], R14 ;  /* 0x0000480e01007387 */ /* 0x000fe80000100a00 */
[----:B------:R-:W2:Y:S04]  /*4e910*/  LDL.LU R17, [R1+0x644] ;  /* 0x0006440001117983 */ /* 0x000ea80000300800 */
[----:B------:R-:W3:Y:S04]  /*4e920*/  LDL.LU R18, [R1+0x648] ;  /* 0x0006480001127983 */ /* 0x000ee80000300800 */
[----:B------:R-:W3:Y:S04]  /*4e930*/  LDL.LU R19, [R1+0x64c] ;  /* 0x00064c0001137983 */ /* 0x000ee80000300800 */
[----:B-1----:R-:W4:Y:S04]  /*4e940*/  LDL.LU R24, [R1+0xb20] ;  /* 0x000b200001187983 */ /* 0x002f280000300800 */
[----:B------:R-:W4:Y:S04]  /*4e950*/  LDL.LU R25, [R1+0xb24] ;  /* 0x000b240001197983 */ /* 0x000f280000300800 */
[----:B------:R-:W2:Y:S04]  /*4e960*/  LDL.LU R26, [R1+0xb28] ;  /* 0x000b2800011a7983 */ /* 0x000ea80000300800 */
[----:B------:R-:W2:Y:S04]  /*4e970*/  LDL.LU R27, [R1+0xb2c] ;  /* 0x000b2c00011b7983 */ /* 0x000ea80000300800 */
[----:B--2---:R-:W-:Y:S04]  /*4e980*/  STL.64 [R1+0x49e8], R26 ;  /* 0x0049e81a01007387 */ /* 0x004fe80000100a00 */
[----:B----4-:R0:W-:Y:S02]  /*4e990*/  STL.64 [R1+0x49e0], R24 ;  /* 0x0049e01801007387 */ /* 0x0101e40000100a00 */
[----:B0-----:R-:W-:-:S02]  /*4e9a0*/  IMAD.MOV.U32 R24, RZ, RZ, R4 ;  /* 0x000000ffff187224 */ /* 0x001fc400078e0004 */
[----:B------:R-:W-:Y:S01]  /*4e9b0*/  IMAD.MOV.U32 R25, RZ, RZ, R29 ;  /* 0x000000ffff197224 */ /* 0x000fe200078e001d */
[----:B------:R-:W2:Y:S04]  /*4e9c0*/  LDL.LU R4, [R1+0x4b24] ;  /* 0x004b240001047983 */ /* 0x000ea80000300800 */
[----:B------:R-:W4:Y:S04]  /*4e9d0*/  LDL.LU R29, [R1+0x4b20] ;  /* 0x004b2000011d7983 */ /* 0x000f280000300800 */
[----:B------:R0:W-:Y:S02]  /*4e9e0*/  STL.64 [R1+0x49f8], R24 ;  /* 0x0049f81801007387 */ /* 0x0001e40000100a00 */
[----:B0-----:R-:W-:-:S02]  /*4e9f0*/  IMAD.MOV.U32 R24, RZ, RZ, R20 ;  /* 0x000000ffff187224 */ /* 0x001fc400078e0014 */
[----:B------:R-:W-:Y:S01]  /*4ea00*/  IMAD.MOV.U32 R25, RZ, RZ, R21 ;  /* 0x000000ffff197224 */ /* 0x000fe200078e0015 */
[----:B------:R-:W2:Y:S04]  /*4ea10*/  LDL.LU R20, [R1+0x4b1c] ;  /* 0x004b1c0001147983 */ /* 0x000ea80000300800 */
[----:B------:R-:W2:Y:S04]  /*4ea20*/  LDL.LU R21, [R1+0x4b18] ;  /* 0x004b180001157983 */ /* 0x000ea80000300800 */
[----:B------:R-:W-:Y:S04]  /*4ea30*/  STL.64 [R1+0x4a10], R24 ;  /* 0x004a101801007387 */ /* 0x000fe80000100a00 */
[----:B---3--:R-:W-:Y:S04]  /*4ea40*/  STL.64 [R1+0x49d0], R18 ;  /* 0x0049d01201007387 */ /* 0x008fe80000100a00 */
[----:B------:R0:W-:Y:S04]  /*4ea50*/  STL.64 [R1+0x49c8], R16 ;  /* 0x0049c81001007387 */ /* 0x0001e80000100a00 */
[----:B0-----:R-:W3:Y:S01]  /*4ea60*/  LDL.64 R16, [R1+0xf0] ;  /* 0x0000f00001107983 */ /* 0x001ee20000100a00 */
[----:B------:R-:W-:-:S02]  /*4ea70*/  IMAD.MOV.U32 R24, RZ, RZ, R0 ;  /* 0x000000ffff187224 */ /* 0x000fc400078e0000 */
[----:B------:R-:W-:Y:S01]  /*4ea80*/  IMAD.MOV.U32 R25, RZ, RZ, R2 ;  /* 0x000000ffff197224 */ /* 0x000fe200078e0002 */
[----:B---3--:R0:W-:Y:S04]  /*4ea90*/  STL.64 [R1+0x49f0], R16 ;  /* 0x0049f01001007387 */ /* 0x0081e80000100a00 */
[----:B0-----:R-:W3:Y:S04]  /*4eaa0*/  LDL.LU R16, [R1+0xb30] ;  /* 0x000b300001107983 */ /* 0x001ee80000300800 */
[----:B------:R-:W3:Y:S04]  /*4eab0*/  LDL.LU R17, [R1+0xb34] ;  /* 0x000b340001117983 */ /* 0x000ee80000300800 */
[----:B------:R-:W4:Y:S04]  /*4eac0*/  LDL.LU R18, [R1+0xb38] ;  /* 0x000b380001127983 */ /* 0x000f280000300800 */
[----:B------:R-:W4:Y:S04]  /*4ead0*/  LDL.LU R19, [R1+0xb3c] ;  /* 0x000b3c0001137983 */ /* 0x000f280000300800 */
[----:B------:R-:W2:Y:S04]  /*4eae0*/  LDL.LU R0, [R1+0x4b14] ;  /* 0x004b140001007983 */ /* 0x000ea80000300800 */
[----:B------:R-:W2:Y:S04]  /*4eaf0*/  LDL.LU R2, [R1+0x4b10] ;  /* 0x004b100001027983 */ /* 0x000ea80000300800 */
[----:B------:R0:W-:Y:S02]  /*4eb00*/  STL.64 [R1+0x4a28], R24 ;  /* 0x004a281801007387 */ /* 0x0001e40000100a00 */
[----:B0-----:R-:W-:-:S02]  /*4eb10*/  IMAD.MOV.U32 R24, RZ, RZ, R3 ;  /* 0x000000ffff187224 */ /* 0x001fc400078e0003 */
        /* <DEDUP_REMOVED lines=9> */
[----:B------:R-:W4:Y:S01]  /*4ebb0*/  LDL.LU R19, [R1+0xb4c] ;  /* 0x000b4c0001137983 */ /* 0x000f220000300800 */
[----:B------:R-:W-:-:S02]  /*4ebc0*/  IMAD.MOV.U32 R24, RZ, RZ, R22 ;  /* 0x000000ffff187224 */ /* 0x000fc400078e0016 */
        /* <DEDUP_REMOVED lines=11> */
[----:B--2---:R-:W-:Y:S01]  /*4ec80*/  IMAD.MOV.U32 R25, RZ, RZ, R4 ;  /* 0x000000ffff197224 */ /* 0x004fe200078e0004 */
        /* <DEDUP_REMOVED lines=10> */
[----:B------:R-:W-:-:S05]  /*4ed30*/  IMAD.MOV.U32 R25, RZ, RZ, R20 ;  /* 0x000000ffff197224 */ /* 0x000fca00078e0014 */
[----:B------:R0:W-:Y:S02]  /*4ed40*/  STL.64 [R1+0x4a88], R24 ;  /* 0x004a881801007387 */ /* 0x0001e40000100a00 */
[----:B0-----:R-:W-:Y:S02]  /*4ed50*/  IMAD.MOV.U32 R24, RZ, RZ, R2 ;  /* 0x000000ffff187224 */ /* 0x001fe400078e0002 */
[----:B------:R-:W-:Y:S01]  /*4ed60*/  IMAD.MOV.U32 R25, RZ, RZ, R0 ;  /* 0x000000ffff197224 */ /* 0x000fe200078e0000 */
[----:B----4-:R-:W-:Y:S04]  /*4ed70*/  STL.64 [R1+0x4a50], R18 ;  /* 0x004a501201007387 */ /* 0x010fe80000100a00 */
[----:B---3--:R0:W-:Y:S04]  /*4ed80*/  STL.64 [R1+0x4a48], R16 ;  /* 0x004a481001007387 */ /* 0x0081e80000100a00 */
[----:B0-----:R-:W3:Y:S04]  /*4ed90*/  LDL.LU R16, [R1+0xb70] ;  /* 0x000b700001107983 */ /* 0x001ee80000300800 */
[----:B------:R-:W3:Y:S04]  /*4eda0*/  LDL.LU R17, [R1+0xb74] ;  /* 0x000b740001117983 */ /* 0x000ee80000300800 */
[----:B------:R-:W4:Y:S04]  /*4edb0*/  LDL.LU R18, [R1+0xb78] ;  /* 0x000b780001127983 */ /* 0x000f280000300800 */
[----:B------:R-:W4:Y:S04]  /*4edc0*/  LDL.LU R19, [R1+0xb7c] ;  /* 0x000b7c0001137983 */ /* 0x000f280000300800 */
[----:B------:R0:W-:Y:S04]  /*4edd0*/  STL.64 [R1+0x4aa0], R24 ;  /* 0x004aa01801007387 */ /* 0x0001e80000100a00 */
[----:B0-----:R-:W2:Y:S04]  /*4ede0*/  LDL.LU R24, [R1+0xbb0] ;  /* 0x000bb00001187983 */ /* 0x001ea80000300800 */
[----:B------:R-:W2:Y:S04]  /*4edf0*/  LDL.LU R25, [R1+0xbb4] ;  /* 0x000bb40001197983 */ /* 0x000ea80000300800 */
[----:B------:R-:W3:Y:S04]  /*4ee00*/  LDL.LU R26, [R1+0xbb8] ;  /* 0x000bb800011a7983 */ /* 0x000ee80000300800 */
[----:B------:R-:W3:Y:S01]  /*4ee10*/  LDL.LU R27, [R1+0xbbc] ;  /* 0x000bbc00011b7983 */ /* 0x000ee20000300800 */
[----:B------:R-:W-:-:S02]  /*4ee20*/  IMAD.MOV.U32 R20, RZ, RZ, R5 ;  /* 0x000000ffff147224 */ /* 0x000fc400078e0005 */
        /* <DEDUP_REMOVED lines=26> */
[----:B----4-:R-:W-:Y:S04]  /*4efd0*/  STL.64 [R1+0x4a68], R18 ;  /* 0x004a681201007387 */ /* 0x010fe80000100a00 */
[----:B------:R0:W-:Y:S04]  /*4efe0*/  STL.64 [R1+0x4a60], R16 ;  /* 0x004a601001007387 */ /* 0x0001e80000100a00 */
[----:B0-----:R-:W3:Y:S04]  /*4eff0*/  LDL.LU R16, [R1+0xb80] ;  /* 0x000b800001107983 */ /* 0x001ee80000300800 */
[----:B------:R-:W3:Y:S04]  /*4f000*/  LDL.LU R17, [R1+0xb84] ;  /* 0x000b840001117983 */ /* 0x000ee80000300800 */
[----:B------:R-:W4:Y:S04]  /*4f010*/  LDL.LU R18, [R1+0xb88] ;  /* 0x000b880001127983 */ /* 0x000f280000300800 */
[----:B------:R-:W4:Y:S01]  /*4f020*/  LDL.LU R19, [R1+0xb8c] ;  /* 0x000b8c0001137983 */ /* 0x000f220000300800 */
[----:B------:R-:W-:Y:S03]  /*4f030*/  HMMA.16816.F32.BF16 R12, R8, R4, R12 ;  /* 0x00000004080c723c */ /* 0x000fe6000004180c */
[----:B----4-:R-:W-:Y:S04]  /*4f040*/  STL.64 [R1+0x4a80], R18 ;  /* 0x004a801201007387 */ /* 0x010fe80000100a00 */
[----:B---3--:R0:W-:Y:S04]  /*4f050*/  STL.64 [R1+0x4a78], R16 ;  /* 0x004a781001007387 */ /* 0x0081e80000100a00 */
[----:B0-----:R-:W3:Y:S04]  /*4f060*/  LDL.LU R16, [R1+0xb90] ;  /* 0x000b900001107983 */ /* 0x001ee80000300800 */
[----:B------:R-:W3:Y:S04]  /*4f070*/  LDL.LU R17, [R1+0xb94] ;  /* 0x000b940001117983 */ /* 0x000ee80000300800 */
[----:B------:R-:W4:Y:S04]  /*4f080*/  LDL.LU R18, [R1+0xb98] ;  /* 0x000b980001127983 */ /* 0x000f280000300800 */
[----:B------:R-:W4:Y:S01]  /*4f090*/  LDL.LU R19, [R1+0xb9c] ;  /* 0x000b9c0001137983 */ /* 0x000f220000300800 */
[----:B------:R-:W-:-:S02]  /*4f0a0*/  IMAD.MOV.U32 R20, RZ, RZ, R23 ;  /* 0x000000ffff147224 */ /* 0x000fc400078e0017 */
[----:B------:R-:W-:-:S07]  /*4f0b0*/  IMAD.MOV.U32 R21, RZ, RZ, R22 ;  /* 0x000000ffff157224 */ /* 0x000fce00078e0016 */
[C---:B--2---:R-:W-:Y:S01]  /*4f0c0*/  HMMA.16816.F32.BF16 R20, R8.reuse, R20, R24 ;  /* 0x000000140814723c */ /* 0x044fe20000041818 */
[----:B----4-:R-:W-:Y:S04]  /*4f0d0*/  STL.64 [R1+0x4a98], R18 ;  /* 0x004a981201007387 */ /* 0x010fe80000100a00 */
[----:B---3--:R0:W-:Y:S04]  /*4f0e0*/  STL.64 [R1+0x4a90], R16 ;  /* 0x004a901001007387 */ /* 0x0081e80000100a00 */
[----:B0-----:R-:W2:Y:S04]  /*4f0f0*/  LDL.LU R16, [R1+0xba0] ;  /* 0x000ba00001107983 */ /* 0x001ea80000300800 */
[----:B------:R-:W2:Y:S04]  /*4f100*/  LDL.LU R17, [R1+0xba4] ;  /* 0x000ba40001117983 */ /* 0x000ea80000300800 */
[----:B------:R-:W2:Y:S04]  /*4f110*/  LDL.LU R18, [R1+0xba8] ;  /* 0x000ba80001127983 */ /* 0x000ea80000300800 */
[----:B------:R-:W2:Y:S04]  /*4f120*/  LDL.LU R19, [R1+0xbac] ;  /* 0x000bac0001137983 */ /* 0x000ea80000300800 */
[----:B------:R-:W-:Y:S04]  /*4f130*/  STL.64 [R1+0x30], R12 ;  /* 0x0000300c01007387 */ /* 0x000fe80000100a00 */
[----:B------:R-:W-:Y:S04]  /*4f140*/  STL.64 [R1+0x38], R14 ;  /* 0x0000380e01007387 */ /* 0x000fe80000100a00 */
[----:B------:R-:W0:Y:S04]  /*4f150*/  LDSM.16.MT88.4 R12, [R29+UR4+0x4180] ;  /* 0x004180041d0c783b */ /* 0x000e280008004200 */
[----:B0-----:R-:W-:Y:S04]  /*4f160*/  STL.64 [R1+0x48b8], R14 ;  /* 0x0048b80e01007387 */ /* 0x001fe80000100a00 */
[----:B------:R0:W-:Y:S04]  /*4f170*/  STL.64 [R1+0x48b0], R12 ;  /* 0x0048b00c01007387 */ /* 0x0001e80000100a00 */
[----:B0-----:R-:W3:Y:S04]  /*4f180*/  LDL.64 R12, [R1+0x180] ;  /* 0x00018000010c7983 */ /* 0x001ee80000100a00 */
[----:B------:R-:W-:Y:S04]  /*4f190*/  STL [R1+0x4640], R29 ;  /* 0x0046401d01007387 */ /* 0x000fe80000100800 */
[----:B------:R-:W4:Y:S04]  /*4f1a0*/  LDL.LU.64 R26, [R1+0x4ae8] ;  /* 0x004ae800011a7983 */ /* 0x000f280000300a00 */
[----:B------:R-:W4:Y:S04]  /*4f1b0*/  LDL.LU.64 R24, [R1+0x4ae0] ;  /* 0x004ae00001187983 */ /* 0x000f280000300a00 */
[----:B------:R0:W-:Y:S04]  /*4f1c0*/  STL.64 [R1+0x220], R20 ;  /* 0x0002201401007387 */ /* 0x0001e80000100a00 */
[----:B------:R4:W-:Y:S04]  /*4f1d0*/  STL.64 [R1+0x228], R22 ;  /* 0x0002281601007387 */ /* 0x0009e80000100a00 */
[----:B0-----:R-:W4:Y:S02]  /*4f1e0*/  LDL.LU.64 R20, [R1+0x4ad8] ;  /* 0x004ad80001147983 */ /* 0x001f240000300a00 */
[----:B----4-:R-:W-:Y:S02]  /*4f1f0*/  HMMA.16816.F32.BF16 R20, R8, R20, R24 ;  /* 0x000000140814723c */ /* 0x010fe40000041818 */
[----:B------:R-:W4:Y:S04]  /*4f200*/  LDL.LU.64 R26, [R1+0x4ad0] ;  /* 0x004ad000011a7983 */ /* 0x000f280000300a00 */
[----:B------:R-:W4:-:S15]  /*4f210*/  LDL.LU.64 R24, [R1+0x4ac8] ;  /* 0x004ac80001187983 */ /* 0x000f1e0000300a00 */
[----:B------:R-:W-:-:S02]  /*4f220*/  NOP ;  /* 0x0000000000007918 */ /* 0x000fc40000000000 */
[----:B------:R0:W-:Y:S04]  /*4f230*/  STL.64 [R1+0x210], R20 ;  /* 0x0002101401007387 */ /* 0x0001e80000100a00 */
[----:B------:R-:W-:Y:S04]  /*4f240*/  STL.64 [R1+0x218], R22 ;  /* 0x0002181601007387 */ /* 0x000fe80000100a00 */
[----:B0-----:R-:W4:Y:S02]  /*4f250*/  LDL.LU.64 R20, [R1+0x4ac0] ;  /* 0x004ac00001147983 */ /* 0x001f240000300a00 */
[----:B----4-:R-:W-:-:S15]  /*4f260*/  HMMA.16816.F32.BF16 R24, R8, R20, R24 ;  /* 0x000000140818723c */ /* 0x010fde0000041818 */
[----:B------:R-:W-:-:S08]  /*4f270*/  NOP ;  /* 0x0000000000007918 */ /* 0x000fd00000000000 */
[----:B------:R-:W-:Y:S04]  /*4f280*/  STL.64 [R1+0x200], R24 ;  /* 0x0002001801007387 */ /* 0x000fe80000100a00 */
[----:B------:R0:W-:Y:S04]  /*4f290*/  STL.64 [R1+0x208], R26 ;  /* 0x0002081a01007387 */ /* 0x0001e80000100a00 */
[----:B0-----:R-:W3:Y:S04]  /*4f2a0*/  LDL.LU.64 R26, [R1+0x4ab8] ;  /* 0x004ab800011a7983 */ /* 0x001ee80000300a00 */
[----:B------:R-:W3:Y:S01]  /*4f2b0*/  LDL.LU.64 R24, [R1+0x4ab0] ;  /* 0x004ab00001187983 */ /* 0x000ee20000300a00 */
[----:B------:R-:W-:-:S02]  /*4f2c0*/  IMAD.MOV.U32 R2, RZ, RZ, R20 ;  /* 0x000000ffff027224 */ /* 0x000fc400078e0014 */
[----:B------:R-:W-:Y:S02]  /*4f2d0*/  IMAD.MOV.U32 R0, RZ, RZ, R21 ;  /* 0x000000ffff007224 */ /* 0x000fe400078e0015 */
[----:B------:R-:W4:Y:S04]  /*4f2e0*/  LDL.LU.64 R20, [R1+0x4aa8] ;  /* 0x004aa80001147983 */ /* 0x000f280000300a00 */
[----:B------:R-:W4:Y:S04]  /*4f2f0*/  LDL.LU R22, [R1+0x628] ;  /* 0x0006280001167983 */ /* 0x000f280000300800 */
[----:B------:R-:W4:Y:S01]  /*4f300*/  LDL.LU R23, [R1+0x62c] ;  /* 0x00062c0001177983 */ /* 0x000f220000300800 */
[----:B---3--:R-:W-:-:S15]  /*4f310*/  HMMA.16816.F32.BF16 R24, R8, R12, R24 ;  /* 0x0000000c0818723c */ /* 0x008fde0000041818 */
[----:B------:R-:W-:-:S08]  /*4f320*/  NOP ;  /* 0x0000000000007918 */ /* 0x000fd00000000000 */
        /* <DEDUP_REMOVED lines=56> */
[----:B------:R-:W-:Y:S04]  /*4f6b0*/  STL.64 [R1+0xa0], R24 ;  /* 0x0000a01801007387 */ /* 0x000fe80000100a00 */
[----:B------:R0:W-:Y:S04]  /*4f6c0*/  STL.64 [R1+0xa8], R26 ;  /* 0x0000a81a01007387 */ /* 0x0001e80000100a00 */
[----:B0-----:R-:W2:Y:S04]  /*4f6d0*/  LDL.LU.64 R26, [R1+0x49e8] ;  /* 0x0049e800011a7983 */ /* 0x001ea80000300a00 */
[----:B------:R-:W2:Y:S02]  /*4f6e0*/  LDL.LU.64 R24, [R1+0x49e0] ;  /* 0x0049e00001187983 */ /* 0x000ea40000300a00 */
[----:B--2---:R-:W-:-:S15]  /*4f6f0*/  HMMA.16816.F32.BF16 R24, R8, R16, R24 ;  /* 0x000000100818723c */ /* 0x004fde0000041818 */
[----:B------:R-:W-:-:S08]  /*4f700*/  NOP ;  /* 0x0000000000007918 */ /* 0x000fd00000000000 */
[----:B------:R0:W-:Y:S04]  /*4f710*/  STL.64 [R1+0x90], R24 ;  /* 0x0000901801007387 */ /* 0x0001e80000100a00 */
[----:B------:R1:W-:Y:S04]  /*4f720*/  STL.64 [R1+0x98], R26 ;  /* 0x0000981a01007387 */ /* 0x0003e80000100a00 */
[----:B0-----:R-:W2:Y:S01]  /*4f730*/  LDL.LU.64 R24, [R1+0x49d8] ;  /* 0x0049d80001187983 */ /* 0x001ea20000300a00 */
[----:B-1----:R-:W-:Y:S02]  /*4f740*/  IMAD.MOV.U32 R27, RZ, RZ, R16 ;  /* 0x000000ffff1b7224 */ /* 0x002fe400078e0010 */
[----:B------:R-:W-:Y:S01]  /*4f750*/  IMAD.MOV.U32 R26, RZ, RZ, R17 ;  /* 0x000000ffff1a7224 */ /* 0x000fe200078e0011 */
[----:B------:R-:W3:Y:S04]  /*4f760*/  LDL.LU.64 R18, [R1+0x49d0] ;  /* 0x0049d00001127983 */ /* 0x000ee80000300a00 */
[----:B------:R-:W3:Y:S01]  /*4f770*/  LDL.LU.64 R16, [R1+0x49c8] ;  /* 0x0049c80001107983 */ /* 0x000ee20000300a00 */
[----:B------:R-:W-:-:S02]  /*4f780*/  IMAD.MOV.U32 R12, RZ, RZ, R7 ;  /* 0x000000ffff0c7224 */ /* 0x000fc400078e0007 */
[----:B------:R-:W-:-:S07]  /*4f790*/  IMAD.MOV.U32 R13, RZ, RZ, R6 ;  /* 0x000000ffff0d7224 */ /* 0x000fce00078e0006 */
[----:B---3--:R-:W-:Y:S01]  /*4f7a0*/  HMMA.16816.F32.BF16 R12, R8, R12, R16 ;  /* 0x0000000c080c723c */ /* 0x008fe20000041810 */
[----:B------:R-:W2:Y:S04]  /*4f7b0*/  LDL.LU.64 R18, [R1+0x49c0] ;  /* 0x0049c00001127983 */ /* 0x000ea80000300a00 */
[----:B------:R-:W2:Y:S04]  /*4f7c0*/  LDL.LU.64 R16, [R1+0x49b8] ;  /* 0x0049b80001107983 */ /* 0x000ea80000300a00 */
[----:B------:R-:W2:-:S14]  /*4f7d0*/  LDL.LU R8, [R1+0x630] ;  /* 0x0006300001087983 */ /* 0x000e9c0000300800 */
[----:B------:R0:W-:Y:S04]  /*4f7e0*/  STL.64 [R1+0x20], R12 ;  /* 0x0000200c01007387 */ /* 0x0001e80000100a00 */
[----:B------:R-:W-:Y:S04]  /*4f7f0*/  STL.64 [R1+0x28], R14 ;  /* 0x0000280e01007387 */ /* 0x000fe80000100a00 */
[----:B------:R-:W2:Y:S04]  /*4f800*/  LDL.LU R9, [R1+0x634] ;  /* 0x0006340001097983 */ /* 0x000ea80000300800 */
[----:B------:R-:W2:Y:S04]  /*4f810*/  LDL.LU R10, [R1+0x638] ;  /* 0x00063800010a7983 */ /* 0x000ea80000300800 */
[----:B------:R-:W2:Y:S04]  /*4f820*/  LDL.LU R11, [R1+0x63c] ;  /* 0x00063c00010b7983 */ /* 0x000ea80000300800 */
[----:B0-----:R-:W3:Y:S01]  /*4f830*/  LDL.64 R12, [R1+0x1a0] ;  /* 0x0001a000010c7983 */ /* 0x001ee20000100a00 */
[C---:B--2---:R-:W-:Y:S03]  /*4f840*/  HMMA.16816.F32.BF16 R8, R16.reuse, R24, R8 ;  /* 0x000000181008723c */ /* 0x044fe60000041808 */
[----:B---3--:R0:W-:Y:S04]  /*4f850*/  STL.64 [R1+0x49a0], R12 ;  /* 0x0049a00c01007387 */ /* 0x0081e80000100a00 */
[----:B0-----:R-:W2:Y:S04]  /*4f860*/  LDL.64 R12, [R1] ;  /* 0x00000000010c7983 */ /* 0x001ea80000100a00 */
[----:B------:R0:W-:Y:S04]  /*4f870*/  STL.64 [R1+0x4960], R24 ;  /* 0x0049601801007387 */ /* 0x0001e80000100a00 */
[----:B------:R1:W-:Y:S08]  /*4f880*/  STL.64 [R1+0x4998], R26 ;  /* 0x0049981a01007387 */ /* 0x0003f00000100a00 */
[----:B------:R-:W-:Y:S04]  /*4f890*/  STL.64 [R1+0x10], R8 ;  /* 0x0000100801007387 */ /* 0x000fe80000100a00 */
[----:B------:R-:W-:Y:S01]  /*4f8a0*/  STL.64 [R1+0x18], R10 ;  /* 0x0000180a01007387 */ /* 0x000fe20000100a00 */
[----:B----4-:R-:W-:Y:S03]  /*4f8b0*/  HMMA.16816.F32.BF16 R20, R16, R4, R20 ;  /* 0x000000041014723c */ /* 0x010fe60000041814 */
[----:B------:R-:W3:Y:S04]  /*4f8c0*/  LDSM.16.MT88.4 R8, [R3+UR4+0x4000] ;  /* 0x004000040308783b */ /* 0x000ee80008004200 */
[----:B0-----:R-:W4:Y:S04]  /*4f8d0*/  LDL.LU R24, [R1+0xa30] ;  /* 0x000a300001187983 */ /* 0x001f280000300800 */
[----:B------:R-:W4:Y:S04]  /*4f8e0*/  LDL.LU R25, [R1+0xa34] ;  /* 0x000a340001197983 */ /* 0x000f280000300800 */
[----:B-1----:R-:W3:Y:S04]  /*4f8f0*/  LDL.LU R26, [R1+0xa38] ;  /* 0x000a3800011a7983 */ /* 0x002ee80000300800 */
[----:B------:R-:W3:Y:S04]  /*4f900*/  LDL.LU R27, [R1+0xa3c] ;  /* 0x000a3c00011b7983 */ /* 0x000ee80000300800 */
[----:B---3--:R-:W-:Y:S04]  /*4f910*/  STL.64 [R1+0x49b0], R26 ;  /* 0x0049b01a01007387 */ /* 0x008fe80000100a00 */
[----:B----4-:R0:W-:Y:S04]  /*4f920*/  STL.64 [R1+0x49a8], R24 ;  /* 0x0049a81801007387 */ /* 0x0101e80000100a00 */
[----:B0-----:R-:W3:Y:S04]  /*4f930*/  LDL.LU R24, [R1+0xa40] ;  /* 0x000a400001187983 */ /* 0x001ee80000300800 */
[----:B------:R-:W3:Y:S04]  /*4f940*/  LDL.LU R25, [R1+0xa44] ;  /* 0x000a440001197983 */ /* 0x000ee80000300800 */
[----:B------:R-:W3:Y:S04]  /*4f950*/  LDL.LU R26, [R1+0xa48] ;  /* 0x000a4800011a7983 */ /* 0x000ee80000300800 */
[----:B------:R-:W3:Y:S04]  /*4f960*/  LDL.LU R27, [R1+0xa4c] ;  /* 0x000a4c00011b7983 */ /* 0x000ee80000300800 */
[----:B------:R-:W-:Y:S04]  /*4f970*/  STL.64 [R1+0x4038], R22 ;  /* 0x0040381601007387 */ /* 0x000fe80000100a00 */
[----:B------:R0:W-:Y:S04]  /*4f980*/  STL.64 [R1+0x4030], R20 ;  /* 0x0040301401007387 */ /* 0x0001e80000100a00 */
[----:B0-----:R-:W4:Y:S04]  /*4f990*/  LDL.LU.64 R20, [R1+0xe0] ;  /* 0x0000e00001147983 */ /* 0x001f280000300a00 */
[----:B------:R-:W4:Y:S01]  /*4f9a0*/  LDL.64 R22, [R1+0xe8] ;  /* 0x0000e80001167983 */ /* 0x000f220000100a00 */
[----:B--2---:R-:W-:-:S02]  /*4f9b0*/  IMAD.MOV.U32 R7, RZ, RZ, R12 ;  /* 0x000000ffff077224 */ /* 0x004fc400078e000c */
[----:B------:R-:W-:Y:S01]  /*4f9c0*/  IMAD.MOV.U32 R6, RZ, RZ, R13 ;  /* 0x000000ffff067224 */ /* 0x000fe200078e000d */
[C---:B---3--:R-:W-:Y:S01]  /*4f9d0*/  HMMA.16816.F32.BF16 R24, R16.reuse, R12, R24 ;  /* 0x0000000c1018723c */ /* 0x048fe20000041818 */
[----:B----4-:R-:W-:Y:S04]  /*4f9e0*/  STL [R1+0x419c], R22 ;  /* 0x00419c1601007387 */ /* 0x010fe80000100800 */
[----:B------:R-:W-:Y:S04]  /*4f9f0*/  STL [R1+0x4198], R23 ;  /* 0x0041981701007387 */ /* 0x000fe80000100800 */
[----:B------:R0:W-:Y:S04]  /*4fa00*/  STL.64 [R1+0x4988], R20 ;  /* 0x0049881401007387 */ /* 0x0001e80000100a00 */
[----:B0-----:R-:W2:Y:S04]  /*4fa10*/  LDL.LU R20, [R1+0xa20] ;  /* 0x000a200001147983 */ /* 0x001ea80000300800 */
[----:B------:R-:W2:Y:S04]  /*4fa20*/  LDL.LU R21, [R1+0xa24] ;  /* 0x000a240001157983 */ /* 0x000ea80000300800 */
[----:B------:R-:W2:Y:S04]  /*4fa30*/  LDL.LU R22, [R1+0xa28] ;  /* 0x000a280001167983 */ /* 0x000ea80000300800 */
[----:B------:R-:W2:Y:S04]  /*4fa40*/  LDL.LU R23, [R1+0xa2c] ;  /* 0x000a2c0001177983 */ /* 0x000ea80000300800 */
[----:B------:R-:W-:Y:S04]  /*4fa50*/  STL [R1+0x4888], R3 ;  /* 0x0048880301007387 */ /* 0x000fe80000100800 */
[----:B------:R-:W-:Y:S04]  /*4fa60*/  STL.64 [R1+0x4768], R10 ;  /* 0x0047680a01007387 */ /* 0x000fe80000100a00 */
[----:B------:R-:W-:Y:S04]  /*4fa70*/  STL.64 [R1+0x4760], R8 ;  /* 0x0047600801007387 */ /* 0x000fe80000100a00 */
[----:B------:R-:W-:Y:S04]  /*4fa80*/  STL.64 [R1+0x300], R24 ;  /* 0x0003001801007387 */ /* 0x000fe80000100a00 */
[----:B------:R0:W-:Y:S04]  /*4fa90*/  STL.64 [R1+0x308], R26 ;  /* 0x0003081a01007387 */ /* 0x0001e80000100a00 */
[----:B0-----:R-:W3:Y:S04]  /*4faa0*/  LDL.LU.64 R26, [R1+0x49b0] ;  /* 0x0049b000011a7983 */ /* 0x001ee80000300a00 */
[----:B------:R-:W3:Y:S04]  /*4fab0*/  LDL.LU.64 R24, [R1+0x49a8] ;  /* 0x0049a80001187983 */ /* 0x000ee80000300a00 */
[----:B------:R-:W3:Y:S04]  /*4fac0*/  LDL.LU.64 R12, [R1+0x49a0] ;  /* 0x0049a000010c7983 */ /* 0x000ee80000300a00 */
[----:B------:R-:W-:Y:S04]  /*4fad0*/  STL [R1+0x4890], R6 ;  /* 0x0048900601007387 */ /* 0x000fe80000100800 */
[----:B------:R-:W-:Y:S04]  /*4fae0*/  STL [R1+0x488c], R7 ;  /* 0x00488c0701007387 */ /* 0x000fe80000100800 */
[----:B------:R0:W-:Y:S04]  /*4faf0*/  STL.64 [R1+0x4948], R4 ;  /* 0x0049480401007387 */ /* 0x0001e80000100a00 */
[----:B0-----:R-:W4:Y:S04]  /*4fb00*/  LDL.LU R4, [R1+0x360] ;  /* 0x0003600001047983 */ /* 0x001f280000300800 */
[----:B------:R-:W4:Y:S04]  /*4fb10*/  LDL.LU R5, [R1+0x364] ;  /* 0x0003640001057983 */ /* 0x000f280000300800 */
[----:B------:R-:W4:Y:S04]  /*4fb20*/  LDL.LU R6, [R1+0x368] ;  /* 0x0003680001067983 */ /* 0x000f280000300800 */
[----:B------:R-:W4:Y:S01]  /*4fb30*/  LDL.LU R7, [R1+0x36c] ;  /* 0x00036c0001077983 */ /* 0x000f220000300800 */
[----:B---3--:R-:W-:Y:S06]  /*4fb40*/  HMMA.16816.F32.BF16 R24, R16, R12, R24 ;  /* 0x0000000c1018723c */ /* 0x008fec0000041818 */
[----:B------:R-:W-:-:S02]  /*4fb50*/  IMAD.MOV.U32 R29, RZ, RZ, R12 ;  /* 0x000000ffff1d7224 */ /* 0x000fc400078e000c */
[----:B------:R-:W-:-:S15]  /*4fb60*/  IMAD.MOV.U32 R28, RZ, RZ, R13 ;  /* 0x000000ffff1c7224 */ /* 0x000fde00078e000d */
[----:B------:R-:W-:Y:S04]  /*4fb70*/  STL.64 [R1+0x330], R24 ;  /* 0x0003301801007387 */ /* 0x000fe80000100a00 */
[----:B------:R0:W-:Y:S04]  /*4fb80*/  STL.64 [R1+0x338], R26 ;  /* 0x0003381a01007387 */ /* 0x0001e80000100a00 */
[----:B0-----:R-:W3:Y:S04]  /*4fb90*/  LDL.LU.64 R26, [R1+0x4998] ;  /* 0x00499800011a7983 */ /* 0x001ee80000300a00 */
[----:B------:R-:W2:Y:S01]  /*4fba0*/  LDL.LU.64 R12, [R1+0x4990] ;  /* 0x00499000010c7983 */ /* 0x000ea20000300a00 */
[----:B------:R-:W-:-:S02]  /*4fbb0*/  IMAD.MOV.U32 R8, RZ, RZ, R2 ;  /* 0x000000ffff087224 */ /* 0x000fc400078e0002 */
[----:B------:R-:W-:-:S07]  /*4fbc0*/  IMAD.MOV.U32 R9, RZ, RZ, R0 ;  /* 0x000000ffff097224 */ /* 0x000fce00078e0000 */
[----:B----4-:R-:W-:Y:S01]  /*4fbd0*/  HMMA.16816.F32.BF16 R8, R16, R8, R4 ;  /* 0x000000081008723c */ /* 0x010fe20000041804 */
[----:B------:R-:W-:Y:S04]  /*4fbe0*/  STL [R1+0x4898], R28 ;  /* 0x0048981c01007387 */ /* 0x000fe80000100800 */
[----:B------:R-:W-:-:S15]  /*4fbf0*/  STL [R1+0x4894], R29 ;  /* 0x0048941d01007387 */ /* 0x000fde0000100800 */
[----:B------:R-:W-:-:S03]  /*4fc00*/  NOP ;  /* 0x0000000000007918 */ /* 0x000fc60000000000 */
[----:B------:R-:W-:Y:S04]  /*4fc10*/  STL.64 [R1+0x360], R8 ;  /* 0x0003600801007387 */ /* 0x000fe80000100a00 */
[----:B------:R-:W-:Y:S01]  /*4fc20*/  STL.64 [R1+0x368], R10 ;  /* 0x0003680a01007387 */ /* 0x000fe20000100a00 */
[----:B--2---:R-:W-:Y:S06]  /*4fc30*/  HMMA.16816.F32.BF16 R4, R16, R12, R20 ;  /* 0x0000000c1004723c */ /* 0x004fec0000041814 */
[----:B------:R-:W-:-:S02]  /*4fc40*/  IMAD.MOV.U32 R2, RZ, RZ, R12 ;  /* 0x000000ffff027224 */ /* 0x000fc400078e000c */
[----:B------:R-:W-:-:S15]  /*4fc50*/  IMAD.MOV.U32 R0, RZ, RZ, R13 ;  /* 0x000000ffff007224 */ /* 0x000fde00078e000d */
[----:B------:R-:W-:Y:S04]  /*4fc60*/  STL.64 [R1+0x380], R4 ;  /* 0x0003800401007387 */ /* 0x000fe80000100a00 */
[----:B------:R-:W-:Y:S04]  /*4fc70*/  STL.64 [R1+0x388], R6 ;  /* 0x0003880601007387 */ /* 0x000fe80000100a00 */
[----:B------:R-:W2:Y:S04]  /*4fc80*/  LDL.LU R12, [R1+0x610] ;  /* 0x00061000010c7983 */ /* 0x000ea80000300800 */
[----:B------:R-:W2:Y:S04]  /*4fc90*/  LDL.LU R13, [R1+0x614] ;  /* 0x00061400010d7983 */ /* 0x000ea80000300800 */
[----:B------:R-:W4:Y:S04]  /*4fca0*/  LDL.LU R14, [R1+0x618] ;  /* 0x00061800010e7983 */ /* 0x000f280000300800 */
[----:B------:R-:W4:Y:S04]  /*4fcb0*/  LDL.LU R15, [R1+0x61c] ;  /* 0x00061c00010f7983 */ /* 0x000f280000300800 */
[----:B----4-:R-:W-:Y:S04]  /*4fcc0*/  STL.64 [R1+0x48c8], R14 ;  /* 0x0048c80e01007387 */ /* 0x010fe80000100a00 */
[----:B--2---:R3:W-:Y:S02]  /*4fcd0*/  STL.64 [R1+0x48c0], R12 ;  /* 0x0048c00c01007387 */ /* 0x0047e40000100a00 */
[----:B---3--:R-:W-:-:S02]  /*4fce0*/  IMAD.MOV.U32 R12, RZ, RZ, R27 ;  /* 0x000000ffff0c7224 */ /* 0x008fc400078e001b */
[----:B------:R-:W-:-:S05]  /*4fcf0*/  IMAD.MOV.U32 R13, RZ, RZ, R26 ;  /* 0x000000ffff0d7224 */ /* 0x000fca00078e001a */
[----:B------:R0:W-:Y:S04]  /*4fd00*/  STL.64 [R1+0x48e0], R12 ;  /* 0x0048e00c01007387 */ /* 0x0001e80000100a00 */
[----:B------:R-:W2:Y:S04]  /*4fd10*/  LDL.LU R8, [R1+0x5f0] ;  /* 0x0005f00001087983 */ /* 0x000ea80000300800 */
[----:B------:R-:W2:Y:S04]  /*4fd20*/  LDL.LU R9, [R1+0x5f4] ;  /* 0x0005f40001097983 */ /* 0x000ea80000300800 */
[----:B------:R-:W3:Y:S04]  /*4fd30*/  LDL.LU R10, [R1+0x5f8] ;  /* 0x0005f800010a7983 */ /* 0x000ee80000300800 */
[----:B------:R-:W3:Y:S04]  /*4fd40*/  LDL.LU R11, [R1+0x5fc] ;  /* 0x0005fc00010b7983 */ /* 0x000ee80000300800 */
[----:B0-----:R-:W4:Y:S04]  /*4fd50*/  LDL.64 R12, [R1+0x100] ;  /* 0x00010000010c7983 */ /* 0x001f280000100a00 */
[----:B----4-:R0:W-:Y:S04]  /*4fd60*/  STL.64 [R1+0x48f8], R12 ;  /* 0x0048f80c01007387 */ /* 0x0101e80000100a00 */
[----:B0-----:R-:W4:Y:S04]  /*4fd70*/  LDL.64 R12, [R1+0x110] ;  /* 0x00011000010c7983 */ /* 0x001f280000100a00 */
[----:B----4-:R-:W-:Y:S04]  /*4fd80*/  STL.64 [R1+0x4910], R12 ;  /* 0x0049100c01007387 */ /* 0x010fe80000100a00 */
[----:B---3--:R-:W-:Y:S04]  /*4fd90*/  STL.64 [R1+0x48d8], R10 ;  /* 0x0048d80a01007387 */ /* 0x008fe80000100a00 */
[----:B--2---:R0:W-:Y:S04]  /*4fda0*/  STL.64 [R1+0x48d0], R8 ;  /* 0x0048d00801007387 */ /* 0x0041e80000100a00 */
[----:B0-----:R-:W2:Y:S04]  /*4fdb0*/  LDL.LU R8, [R1+0x990] ;  /* 0x0009900001087983 */ /* 0x001ea80000300800 */
[----:B------:R-:W2:Y:S04]  /*4fdc0*/  LDL.LU R9, [R1+0x994] ;  /* 0x0009940001097983 */ /* 0x000ea80000300800 */
[----:B------:R-:W3:Y:S04]  /*4fdd0*/  LDL.LU R10, [R1+0x998] ;  /* 0x00099800010a7983 */ /* 0x000ee80000300800 */
[----:B------:R-:W3:Y:S04]  /*4fde0*/  LDL.LU R11, [R1+0x99c] ;  /* 0x00099c00010b7983 */ /* 0x000ee80000300800 */
[----:B------:R-:W4:Y:S04]  /*4fdf0*/  LDL.64 R12, [R1+0x120] ;  /* 0x00012000010c7983 */ /* 0x000f280000100a00 */
        /* <DEDUP_REMOVED lines=15> */
[----:B------:R-:W4:Y:S04]  /*4fef0*/  LDL.LU R26, [R1+0x9f8] ;  /* 0x0009f800011a7983 */ /* 0x000f280000300800 */
[----:B------:R-:W4:Y:S04]  /*4ff00*/  LDL.LU R27, [R1+0x9fc] ;  /* 0x0009fc00011b7983 */ /* 0x000f280000300800 */
[----:B----4-:R-:W-:Y:S04]  /*4ff10*/  STL.64 [R1+0x4970], R26 ;  /* 0x0049701a01007387 */ /* 0x010fe80000100a00 */
[----:B---3--:R0:W-:Y:S04]  /*4ff20*/  STL.64 [R1+0x4968], R24 ;  /* 0x0049681801007387 */ /* 0x0081e80000100a00 */
[----:B0-----:R-:W3:Y:S04]  /*4ff30*/  LDL R24, [R1+0x160] ;  /* 0x0001600001187983 */ /* 0x001ee80000100800 */
[----:B------:R-:W3:Y:S04]  /*4ff40*/  LDL R25, [R1+0x164] ;  /* 0x0001640001197983 */ /* 0x000ee80000100800 */
[----:B------:R-:W4:Y:S04]  /*4ff50*/  LDL.LU R20, [R1+0xa10] ;  /* 0x000a100001147983 */ /* 0x000f280000300800 */
[----:B------:R-:W4:Y:S04]  /*4ff60*/  LDL.LU R21, [R1+0xa14] ;  /* 0x000a140001157983 */ /* 0x000f280000300800 */
[----:B------:R-:W4:Y:S04]  /*4ff70*/  LDL.LU R22, [R1+0xa18] ;  /* 0x000a180001167983 */ /* 0x000f280000300800 */
[----:B------:R-:W4:Y:S04]  /*4ff80*/  LDL.LU R23, [R1+0xa1c] ;  /* 0x000a1c0001177983 */ /* 0x000f280000300800 */
[----:B---3--:R0:W-:Y:S04]  /*4ff90*/  STL.64 [R1+0x4980], R24 ;  /* 0x0049801801007387 */ /* 0x0081e80000100a00 */
[----:B0-----:R-:W4:Y:S04]  /*4ffa0*/  LDL.64 R24, [R1+0x170] ;  /* 0x0001700001187983 */ /* 0x001f280000100a00 */
[----:B--2---:R-:W-:Y:S04]  /*4ffb0*/  STL.64 [R1+0x4958], R6 ;  /* 0x0049580601007387 */ /* 0x004fe80000100a00 */
[----:B------:R0:W-:Y:S04]  /*4ffc0*/  STL.64 [R1+0x4950], R4 ;  /* 0x0049500401007387 */ /* 0x0001e80000100a00 */
[----:B0-----:R-:W2:Y:S04]  /*4ffd0*/  LDL.64 R4, [R1+0x150] ;  /* 0x0001500001047983 */ /* 0x001ea80000100a00 */
[----:B--2---:R0:W-:Y:S04]  /*4ffe0*/  STL.64 [R1+0x4978], R4 ;  /* 0x0049780401007387 */ /* 0x0041e80000100a00 */
[----:B0-----:R-:W2:Y:S04]  /*4fff0*/  LDL.LU R4, [R1+0xa00] ;  /* 0x000a000001047983 */ /* 0x001ea80000300800 */
[----:B------:R-:W2:Y:S04]  /*50000*/  LDL.LU R5, [R1+0xa04] ;  /* 0x000a040001057983 */ /* 0x000ea80000300800 */
[----:B------:R-:W2:Y:S04]  /*50010*/  LDL.LU R6, [R1+0xa08] ;  /* 0x000a080001067983 */ /* 0x000ea80000300800 */
[----:B------:R-:W2:Y:S04]  /*50020*/  LDL.LU R7, [R1+0xa0c] ;  /* 0x000a0c0001077983 */ /* 0x000ea80000300800 */
[----:B------:R-:W3:Y:S04]  /*50030*/  LDL.64 R12, [R1+0x140] ;  /* 0x00014000010c7983 */ /* 0x000ee80000100a00 */
[----:B------:R-:W-:Y:S04]  /*50040*/  STL.64 [R1+0x4908], R10 ;  /* 0x0049080a01007387 */ /* 0x000fe80000100a00 */
[----:B------:R0:W-:Y:S04]  /*50050*/  STL.64 [R1+0x4900], R8 ;  /* 0x0049000801007387 */ /* 0x0001e80000100a00 */
[----:B0-----:R-:W2:Y:S04]  /*50060*/  LDL.LU R8, [R1+0x9b0] ;  /* 0x0009b00001087983 */ /* 0x001ea80000300800 */
[----:B------:R-:W2:Y:S04]  /*50070*/  LDL.LU R9, [R1+0x9b4] ;  /* 0x0009b40001097983 */ /* 0x000ea80000300800 */
[----:B------:R-:W3:Y:S04]  /*50080*/  LDL.LU R10, [R1+0x9b8] ;  /* 0x0009b800010a7983 */ /* 0x000ee80000300800 */
[----:B------:R-:W3:Y:S01]  /*50090*/  LDL.LU R11, [R1+0x9bc] ;  /* 0x0009bc00010b7983 */ /* 0x000ee20000300800 */
[----:B----4-:R-:W-:Y:S03]  /*500a0*/  HMMA.16816.F32.BF16 R20, R16, R24, R20 ;  /* 0x000000181014723c */ /* 0x010fe60000041814 */
        /* <DEDUP_REMOVED lines=12> */
[----:B------:R-:W-:Y:S04]  /*50170*/  STL [R1+0x48a0], R0 ;  /* 0x0048a00001007387 */ /* 0x000fe80000100800 */
[----:B------:R-:W-:Y:S04]  /*50180*/  STL [R1+0x489c], R2 ;  /* 0x00489c0201007387 */ /* 0x000fe80000100800 */
[----:B------:R0:W-:Y:S04]  /*50190*/  STL.64 [R1+0x3a0], R20 ;  /* 0x0003a01401007387 */ /* 0x0001e80000100a00 */
[----:B------:R1:W-:Y:S04]  /*501a0*/  STL.64 [R1+0x3a8], R22 ;  /* 0x0003a81601007387 */ /* 0x0003e80000100a00 */
[----:B0-----:R-:W3:Y:S01]  /*501b0*/  LDL.LU.64 R20, [R1+0x4988] ;  /* 0x0049880001147983 */ /* 0x001ee20000300a00 */
[----:B-1----:R-:W-:-:S02]  /*501c0*/  IMAD.MOV.U32 R23, RZ, RZ, R24 ;  /* 0x000000ffff177224 */ /* 0x002fc400078e0018 */
[----:B------:R-:W-:Y:S02]  /*501d0*/  IMAD.MOV.U32 R22, RZ, RZ, R25 ;  /* 0x000000ffff167224 */ /* 0x000fe400078e0019 */
[----:B------:R-:W4:Y:S04]  /*501e0*/  LDL.LU.64 R24, [R1+0x4980] ;  /* 0x0049800001187983 */ /* 0x000f280000300a00 */
[----:B------:R-:W-:Y:S04]  /*501f0*/  STL [R1+0x48a8], R22 ;  /* 0x0048a81601007387 */ /* 0x000fe80000100800 */
[----:B------:R-:W-:Y:S01]  /*50200*/  STL [R1+0x48a4], R23 ;  /* 0x0048a41701007387 */ /* 0x000fe20000100800 */
[----:B----4-:R-:W-:Y:S03]  /*50210*/  HMMA.16816.F32.BF16 R24, R16, R24, R4 ;  /* 0x000000181018723c */ /* 0x010fe60000041804 */
[----:B------:R-:W4:-:S15]  /*50220*/  LDL.LU.64 R4, [R1+0x4978] ;  /* 0x0049780001047983 */ /* 0x000f1e0000300a00 */
[----:B------:R-:W-:-:S05]  /*50230*/  NOP ;  /* 0x0000000000007918 */ /* 0x000fca0000000000 */
[----:B------:R-:W-:Y:S04]  /*50240*/  STL.64 [R1+0x3c0], R24 ;  /* 0x0003c01801007387 */ /* 0x000fe80000100a00 */
[----:B------:R0:W-:Y:S04]  /*50250*/  STL.64 [R1+0x3c8], R26 ;  /* 0x0003c81a01007387 */ /* 0x0001e80000100a00 */
[----:B0-----:R-:W4:Y:S04]  /*50260*/  LDL.LU.64 R26, [R1+0x4970] ;  /* 0x00497000011a7983 */ /* 0x001f280000300a00 */
[----:B------:R-:W4:Y:S02]  /*50270*/  LDL.LU.64 R24, [R1+0x4968] ;  /* 0x0049680001187983 */ /* 0x000f240000300a00 */
[----:B----4-:R-:W-:-:S15]  /*50280*/  HMMA.16816.F32.BF16 R24, R16, R4, R24 ;  /* 0x000000041018723c */ /* 0x010fde0000041818 */
[----:B------:R-:W-:-:S08]  /*50290*/  NOP ;  /* 0x0000000000007918 */ /* 0x000fd00000000000 */
[----:B------:R0:W-:Y:S04]  /*502a0*/  STL.64 [R1+0x560], R24 ;  /* 0x0005601801007387 */ /* 0x0001e80000100a00 */
[----:B------:R1:W-:Y:S04]  /*502b0*/  STL.64 [R1+0x568], R26 ;  /* 0x0005681a01007387 */ /* 0x0003e80000100a00 */
[----:B0-----:R-:W4:Y:S01]  /*502c0*/  LDL.LU.64 R24, [R1+0x4960] ;  /* 0x0049600001187983 */ /* 0x001f220000300a00 */
[----:B-1----:R-:W-:Y:S02]  /*502d0*/  IMAD.MOV.U32 R27, RZ, RZ, R4 ;  /* 0x000000ffff1b7224 */ /* 0x002fe400078e0004 */
[----:B------:R-:W-:Y:S01]  /*502e0*/  IMAD.MOV.U32 R26, RZ, RZ, R5 ;  /* 0x000000ffff1a7224 */ /* 0x000fe200078e0005 */
[----:B------:R-:W2:Y:S04]  /*502f0*/  LDL.LU.64 R6, [R1+0x4958] ;  /* 0x0049580001067983 */ /* 0x000ea80000300a00 */
[----:B------:R-:W2:Y:S04]  /*50300*/  LDL.LU.64 R4, [R1+0x4950] ;  /* 0x0049500001047983 */ /* 0x000ea80000300a00 */
[----:B------:R-:W-:Y:S01]  /*50310*/  STL [R1+0x48ac], R27 ;  /* 0x0048ac1b01007387 */ /* 0x000fe20000100800 */
[----:B------:R-:W-:Y:S01]  /*50320*/  IMAD.MOV.U32 R3, RZ, RZ, R13 ;  /* 0x000000ffff037224 */ /* 0x000fe200078e000d */
[----:B--2---:R-:W-:-:S15]  /*50330*/  HMMA.16816.F32.BF16 R4, R16, R12, R4 ;  /* 0x0000000c1004723c */ /* 0x004fde0000041804 */
[----:B------:R-:W-:-:S08]  /*50340*/  NOP ;  /* 0x0000000000007918 */ /* 0x000fd00000000000 */
[----:B------:R0:W-:Y:S04]  /*50350*/  STL.64 [R1+0x570], R4 ;  /* 0x0005700401007387 */ /* 0x0001e80000100a00 */
[----:B------:R1:W-:Y:S04]  /*50360*/  STL.64 [R1+0x578], R6 ;  /* 0x0005780601007387 */ /* 0x0003e80000100a00 */
[----:B0-----:R-:W2:Y:S01]  /*50370*/  LDL.LU.64 R4, [R1+0x4948] ;  /* 0x0049480001047983 */ /* 0x001ea20000300a00 */
[----:B-1----:R-:W-:-:S03]  /*50380*/  IMAD.MOV.U32 R7, RZ, RZ, R12 ;  /* 0x000000ffff077224 */ /* 0x002fc600078e000c */
[----:B------:R-:W3:Y:S02]  /*50390*/  LDL.LU.64 R12, [R1+0x4940] ;  /* 0x00494000010c7983 */ /* 0x000ee40000300a00 */
[----:B---3--:R-:W-:Y:S06]  /*503a0*/  HMMA.16816.F32.BF16 R8, R16, R12, R8 ;  /* 0x0000000c1008723c */ /* 0x008fec0000041808 */
[----:B------:R-:W-:Y:S02]  /*503b0*/  IMAD.MOV.U32 R29, RZ, RZ, R12 ;  /* 0x000000ffff1d7224 */ /* 0x000fe400078e000c */
[----:B------:R-:W-:-:S15]  /*503c0*/  IMAD.MOV.U32 R6, RZ, RZ, R13 ;  /* 0x000000ffff067224 */ /* 0x000fde00078e000d */
[----:B------:R-:W-:Y:S04]  /*503d0*/  STL.64 [R1+0x580], R8 ;  /* 0x0005800801007387 */ /* 0x000fe80000100a00 */
[----:B------:R0:W-:Y:S04]  /*503e0*/  STL.64 [R1+0x588], R10 ;  /* 0x0005880a01007387 */ /* 0x0001e80000100a00 */
[----:B0-----:R-:W3:Y:S04]  /*503f0*/  LDL.LU.64 R10, [R1+0x4938] ;  /* 0x00493800010a7983 */ /* 0x001ee80000300a00 */
[----:B------:R-:W3:Y:S04]  /*50400*/  LDL.LU.64 R8, [R1+0x4930] ;  /* 0x0049300001087983 */ /* 0x000ee80000300a00 */
[----:B------:R-:W3:Y:S02]  /*50410*/  LDL.LU.64 R12, [R1+0x4928] ;  /* 0x00492800010c7983 */ /* 0x000ee40000300a00 */
[----:B---3--:R-:W-:Y:S06]  /*50420*/  HMMA.16816.F32.BF16 R8, R16, R12, R8 ;  /* 0x0000000c1008723c */ /* 0x008fec0000041808 */
[----:B------:R-:W-:-:S02]  /*50430*/  IMAD.MOV.U32 R2, RZ, RZ, R12 ;  /* 0x000000ffff027224 */ /* 0x000fc400078e000c */
        /* <DEDUP_REMOVED lines=22> */
[----:B---3--:R-:W-:Y:S02]  /*505a0*/  HMMA.16816.F32.BF16 R12, R16, R12, R8 ;  /* 0x0000000c100c723c */ /* 0x008fe40000041808 */
[----:B------:R-:W2:Y:S04]  /*505b0*/  LDL.LU.64 R10, [R1+0x48d8] ;  /* 0x0048d800010a7983 */ /* 0x000ea80000300a00 */
[----:B------:R-:W2:-:S15]  /*505c0*/  LDL.LU.64 R8, [R1+0x48d0] ;  /* 0x0048d00001087983 */ /* 0x000e9e0000300a00 */
[----:B------:R-:W-:-:S02]  /*505d0*/  NOP ;  /* 0x0000000000007918 */ /* 0x000fc40000000000 */
[----:B------:R-:W-:Y:S04]  /*505e0*/  STL.64 [R1+0x5d0], R12 ;  /* 0x0005d00c01007387 */ /* 0x000fe80000100a00 */
[----:B------:R0:W-:Y:S04]  /*505f0*/  STL.64 [R1+0x5d8], R14 ;  /* 0x0005d80e01007387 */ /* 0x0001e80000100a00 */
[----:B0-----:R-:W3:Y:S04]  /*50600*/  LDL.LU.64 R14, [R1+0x48c8] ;  /* 0x0048c800010e7983 */ /* 0x001ee80000300a00 */
[----:B------:R-:W3:Y:S02]  /*50610*/  LDL.LU.64 R12, [R1+0x48c0] ;  /* 0x0048c000010c7983 */ /* 0x000ee40000300a00 */
[----:B---3--:R-:W-:Y:S02]  /*50620*/  HMMA.16816.F32.BF16 R16, R16, R20, R12 ;  /* 0x000000141010723c */ /* 0x008fe4000004180c */
[----:B------:R-:W3:Y:S04]  /*50630*/  LDL.LU.64 R14, [R1+0x48b8] ;  /* 0x0048b800010e7983 */ /* 0x000ee80000300a00 */
[----:B------:R-:W3:-:S15]  /*50640*/  LDL.LU.64 R12, [R1+0x48b0] ;  /* 0x0048b000010c7983 */ /* 0x000ede0000300a00 */
[----:B------:R-:W-:-:S02]  /*50650*/  NOP ;  /* 0x0000000000007918 */ /* 0x000fc40000000000 */
[----:B------:R0:W-:Y:S04]  /*50660*/  STL.64 [R1+0x5c0], R16 ;  /* 0x0005c01001007387 */ /* 0x0001e80000100a00 */
[----:B------:R1:W-:Y:S04]  /*50670*/  STL.64 [R1+0x5c8], R18 ;  /* 0x0005c81201007387 */ /* 0x0003e80000100a00 */
[----:B0-----:R-:W3:Y:S04]  /*50680*/  LDL.LU R16, [R1+0x600] ;  /* 0x0006000001107983 */ /* 0x001ee80000300800 */
[----:B------:R-:W3:Y:S04]  /*50690*/  LDL.LU R17, [R1+0x604] ;  /* 0x0006040001117983 */ /* 0x000ee80000300800 */
[----:B-1----:R-:W3:Y:S04]  /*506a0*/  LDL.LU R18, [R1+0x608] ;  /* 0x0006080001127983 */ /* 0x002ee80000300800 */
[----:B------:R-:W3:Y:S04]  /*506b0*/  LDL.LU R19, [R1+0x60c] ;  /* 0x00060c0001137983 */ /* 0x000ee80000300800 */
[----:B------:R0:W-:Y:S04]  /*506c0*/  STL.64 [R1+0x4770], R20 ;  /* 0x0047701401007387 */ /* 0x0001e80000100a00 */
[----:B----4-:R-:W-:Y:S01]  /*506d0*/  STL.64 [R1+0x4818], R24 ;  /* 0x0048181801007387 */ /* 0x010fe20000100a00 */
[----:B---3--:R-:W-:-:S15]  /*506e0*/  HMMA.16816.F32.BF16 R16, R12, R24, R16 ;  /* 0x000000180c10723c */ /* 0x008fde0000041810 */
[----:B------:R-:W-:-:S08]  /*506f0*/  NOP ;  /* 0x0000000000007918 */ /* 0x000fd00000000000 */
[----:B------:R-:W-:Y:S04]  /*50700*/  STL.64 [R1+0x5e0], R16 ;  /* 0x0005e01001007387 */ /* 0x000fe80000100a00 */
[----:B------:R-:W-:Y:S04]  /*50710*/  STL.64 [R1+0x5e8], R18 ;  /* 0x0005e81201007387 */ /* 0x000fe80000100a00 */
[----:B0-----:R-:W3:Y:S01]  /*50720*/  LDL.64 R20, [R1+0xf0] ;  /* 0x0000f00001147983 */ /* 0x001ee20000100a00 */
[----:B--2---:R-:W-:Y:S03]  /*50730*/  HMMA.16816.F32.BF16 R8, R12, R4, R8 ;  /* 0x000000040c08723c */ /* 0x004fe60000041808 */
[----:B---3--:R-:W-:-:S15]  /*50740*/  STL.64 [R1+0x4788], R20 ;  /* 0x0047881401007387 */ /* 0x008fde0000100a00 */
[----:B------:R-:W-:-:S05]  /*50750*/  NOP ;  /* 0x0000000000007918 */ /* 0x000fca0000000000 */
[----:B------:R0:W-:Y:S04]  /*50760*/  STL.64 [R1+0x5f0], R8 ;  /* 0x0005f00801007387 */ /* 0x0001e80000100a00 */
[----:B------:R1:W-:Y:S04]  /*50770*/  STL.64 [R1+0x5f8], R10 ;  /* 0x0005f80a01007387 */ /* 0x0003e80000100a00 */
[----:B0-----:R-:W2:Y:S04]  /*50780*/  LDL.LU R8, [R1+0x8b0] ;  /* 0x0008b00001087983 */ /* 0x001ea80000300800 */
[----:B------:R-:W2:Y:S04]  /*50790*/  LDL.LU R9, [R1+0x8b4] ;  /* 0x0008b40001097983 */ /* 0x000ea80000300800 */
[----:B-1----:R-:W3:Y:S04]  /*507a0*/  LDL.LU R10, [R1+0x8b8] ;  /* 0x0008b800010a7983 */ /* 0x002ee80000300800 */
        /* <DEDUP_REMOVED lines=23> */
[----:B------:R-:W-:Y:S01]  /*50920*/  MOV R20, R2 ;  /* 0x0000000200147202 */ /* 0x000fe20000000f00 */
[----:B------:R-:W-:-:S02]  /*50930*/  IMAD.MOV.U32 R21, RZ, RZ, R28 ;  /* 0x000000ffff157224 */ /* 0x000fc400078e001c */
[----:B------:R-:W4:Y:S04]  /*50940*/  LDL.LU R2, [R1+0x489c] ;  /* 0x00489c0001027983 */ /* 0x000f280000300800 */
[----:B------:R-:W4:Y:S04]  /*50950*/  LDL.LU R28, [R1+0x4898] ;  /* 0x00489800011c7983 */ /* 0x000f280000300800 */
[----:B------:R0:W-:Y:S02]  /*50960*/  STL.64 [R1+0x47d0], R20 ;  /* 0x0047d01401007387 */ /* 0x0001e40000100a00 */
[----:B0-----:R-:W-:-:S02]  /*50970*/  IMAD.MOV.U32 R20, RZ, RZ, R29 ;  /* 0x000000ffff147224 */ /* 0x001fc400078e001d */
        /* <DEDUP_REMOVED lines=17> */
[----:B----4-:R-:W1:Y:S04]  /*50a90*/  LDSM.16.MT88.4 R16, [R3+UR4+0x4080] ;  /* 0x004080040310783b */ /* 0x010e680008004200 */
[----:B0-----:R-:W2:Y:S04]  /*50aa0*/  LDL.LU R8, [R1+0x690] ;  /* 0x0006900001087983 */ /* 0x001ea80000300800 */
[----:B------:R-:W2:Y:S04]  /*50ab0*/  LDL.LU R9, [R1+0x694] ;  /* 0x0006940001097983 */ /* 0x000ea80000300800 */
[----:B------:R-:W3:Y:S04]  /*50ac0*/  LDL.LU R10, [R1+0x698] ;  /* 0x00069800010a7983 */ /* 0x000ee80000300800 */
[----:B------:R-:W3:Y:S01]  /*50ad0*/  LDL.LU R11, [R1+0x69c] ;  /* 0x00069c00010b7983 */ /* 0x000ee20000300800 */
[----:B------:R-:W-:-:S02]  /*50ae0*/  IMAD.MOV.U32 R20, RZ, RZ, R27 ;  /* 0x000000ffff147224 */ /* 0x000fc400078e001b */
[----:B------:R-:W-:-:S05]  /*50af0*/  IMAD.MOV.U32 R21, RZ, RZ, R26 ;  /* 0x000000ffff157224 */ /* 0x000fca00078e001a */
[----:B------:R0:W-:Y:S02]  /*50b00*/  STL.64 [R1+0x4820], R20 ;  /* 0x0048201401007387 */ /* 0x0001e40000100a00 */
[----:B0-----:R-:W-:Y:S02]  /*50b10*/  IMAD.MOV.U32 R20, RZ, RZ, R23 ;  /* 0x000000ffff147224 */ /* 0x001fe400078e0017 */
[----:B------:R-:W-:Y:S01]  /*50b20*/  IMAD.MOV.U32 R21, RZ, RZ, R22 ;  /* 0x000000ffff157224 */ /* 0x000fe200078e0016 */
[----:B---3--:R-:W-:Y:S04]  /*50b30*/  STL.64 [R1+0x47e0], R10 ;  /* 0x0047e00a01007387 */ /* 0x008fe80000100a00 */
[----:B--2---:R0:W-:Y:S04]  /*50b40*/  STL.64 [R1+0x47d8], R8 ;  /* 0x0047d80801007387 */ /* 0x0041e80000100a00 */
[----:B0-----:R-:W2:Y:S04]  /*50b50*/  LDL.LU R8, [R1+0x680] ;  /* 0x0006800001087983 */ /* 0x001ea80000300800 */
[----:B------:R-:W2:Y:S04]  /*50b60*/  LDL.LU R9, [R1+0x684] ;  /* 0x0006840001097983 */ /* 0x000ea80000300800 */
[----:B------:R-:W3:Y:S04]  /*50b70*/  LDL.LU R10, [R1+0x688] ;  /* 0x00068800010a7983 */ /* 0x000ee80000300800 */
[----:B------:R-:W3:Y:S04]  /*50b80*/  LDL.LU R11, [R1+0x68c] ;  /* 0x00068c00010b7983 */ /* 0x000ee80000300800 */
[----:B------:R0:W-:Y:S04]  /*50b90*/  STL.64 [R1+0x4838], R20 ;  /* 0x0048381401007387 */ /* 0x0001e80000100a00 */
[----:B------:R-:W4:Y:S04]  /*50ba0*/  LDL.LU R24, [R1+0x650] ;  /* 0x0006500001187983 */ /* 0x000f280000300800 */
[----:B------:R-:W4:Y:S04]  /*50bb0*/  LDL.LU R25, [R1+0x654] ;  /* 0x0006540001197983 */ /* 0x000f280000300800 */
[----:B------:R-:W2:Y:S04]  /*50bc0*/  LDL.LU R26, [R1+0x658] ;  /* 0x00065800011a7983 */ /* 0x000ea80000300800 */
[----:B------:R-:W2:Y:S04]  /*50bd0*/  LDL.LU R27, [R1+0x65c] ;  /* 0x00065c00011b7983 */ /* 0x000ea80000300800 */
        /* <DEDUP_REMOVED lines=11> */
[----:B---3--:R0:W-:Y:S02]  /*50c90*/  STL.64 [R1+0x4850], R20 ;  /* 0x0048501401007387 */ /* 0x0081e40000100a00 */
[----:B0-----:R-:W-:-:S02]  /*50ca0*/  IMAD.MOV.U32 R20, RZ, RZ, R29 ;  /* 0x000000ffff147224 */ /* 0x001fc400078e001d */
[----:B------:R-:W-:-:S05]  /*50cb0*/  IMAD.MOV.U32 R21, RZ, RZ, R28 ;  /* 0x000000ffff157224 */ /* 0x000fca00078e001c */
[----:B------:R-:W-:Y:S04]  /*50cc0*/  STL.64 [R1+0x4870], R20 ;  /* 0x0048701401007387 */ /* 0x000fe80000100a00 */
[----:B--2---:R-:W-:Y:S04]  /*50cd0*/  STL.64 [R1+0x4830], R26 ;  /* 0x0048301a01007387 */ /* 0x004fe80000100a00 */
[----:B------:R0:W-:Y:S04]  /*50ce0*/  STL.64 [R1+0x4828], R24 ;  /* 0x0048281801007387 */ /* 0x0001e80000100a00 */
        /* <DEDUP_REMOVED lines=22> */
[----:B------:R-:W4:Y:S04]  /*50e50*/  LDL.LU R10, [R1+0x678] ;  /* 0x00067800010a7983 */ /* 0x000f280000300800 */
[----:B------:R-:W4:Y:S01]  /*50e60*/  LDL.LU R11, [R1+0x67c] ;  /* 0x00067c00010b7983 */ /* 0x000f220000300800 */
[C---:B--2---:R-:W-:Y:S03]  /*50e70*/  HMMA.16816.F32.BF16 R20, R12.reuse, R20, R24 ;  /* 0x000000140c14723c */ /* 0x044fe60000041818 */
[----:B----4-:R-:W-:Y:S04]  /*50e80*/  STL.64 [R1+0x4810], R10 ;  /* 0x0048100a01007387 */ /* 0x010fe80000100a00 */
[----:B---3--:R0:W-:Y:S04]  /*50e90*/  STL.64 [R1+0x4808], R8 ;  /* 0x0048080801007387 */ /* 0x0081e80000100a00 */
[----:B0-----:R-:W2:Y:S04]  /*50ea0*/  LDL.LU R8, [R1+0x660] ;  /* 0x0006600001087983 */ /* 0x001ea80000300800 */
[----:B------:R-:W2:Y:S04]  /*50eb0*/  LDL.LU R9, [R1+0x664] ;  /* 0x0006640001097983 */ /* 0x000ea80000300800 */
[----:B------:R-:W2:Y:S04]  /*50ec0*/  LDL.LU R10, [R1+0x668] ;  /* 0x00066800010a7983 */ /* 0x000ea80000300800 */
[----:B------:R-:W2:Y:S04]  /*50ed0*/  LDL.LU R11, [R1+0x66c] ;  /* 0x00066c00010b7983 */ /* 0x000ea80000300800 */
[----:B------:R-:W-:Y:S04]  /*50ee0*/  STL.64 [R1+0x4758], R4 ;  /* 0x0047580401007387 */ /* 0x000fe80000100a00 */
[----:B-1----:R-:W-:Y:S04]  /*50ef0*/  STL [R1+0x4650], R16 ;  /* 0x0046501001007387 */ /* 0x002fe80000100800 */
[----:B------:R0:W-:Y:S04]  /*50f00*/  STL [R1+0x464c], R17 ;  /* 0x00464c1101007387 */ /* 0x0001e80000100800 */
[----:B------:R-:W-:Y:S04]  /*50f10*/  STL [R1+0x4648], R18 ;  /* 0x0046481201007387 */ /* 0x000fe80000100800 */
[----:B------:R-:W-:Y:S04]  /*50f20*/  STL [R1+0x4644], R19 ;  /* 0x0046441301007387 */ /* 0x000fe80000100800 */
[----:B0-----:R-:W3:Y:S04]  /*50f30*/  LDL.64 R16, [R1+0x190] ;  /* 0x0001900001107983 */ /* 0x001ee80000100a00 */
        /* <DEDUP_REMOVED lines=9> */
[----:B------:R-:W-:Y:S04]  /*50fd0*/  STL.64 [R1+0x610], R20 ;  /* 0x0006101401007387 */ /* 0x000fe80000100a00 */
[----:B------:R0:W-:Y:S04]  /*50fe0*/  STL.64 [R1+0x618], R22 ;  /* 0x0006181601007387 */ /* 0x0001e80000100a00 */
[----:B0-----:R-:W3:Y:S04]  /*50ff0*/  LDL.LU.64 R22, [R1+0x4858] ;  /* 0x0048580001167983 */ /* 0x001ee80000300a00 */
[----:B------:R-:W3:Y:S02]  /*51000*/  LDL.LU.64 R20, [R1+0x4850] ;  /* 0x0048500001147983 */ /* 0x000ee40000300a00 */
[----:B---3--:R-:W-:-:S15]  /*51010*/  HMMA.16816.F32.BF16 R20, R12, R16, R20 ;  /* 0x000000100c14723c */ /* 0x008fde0000041814 */
[----:B------:R-:W-:-:S08]  /*51020*/  NOP ;  /* 0x0000000000007918 */ /* 0x000fd00000000000 */
[----:B------:R-:W-:Y:S04]  /*51030*/  STL.64 [R1+0x620], R20 ;  /* 0x0006201401007387 */ /* 0x000fe80000100a00 */
[----:B------:R0:W-:Y:S04]  /*51040*/  STL.64 [R1+0x628], R22 ;  /* 0x0006281601007387 */ /* 0x0001e80000100a00 */
[----:B0-----:R-:W3:Y:S04]  /*51050*/  LDL.LU.64 R22, [R1+0x4848] ;  /* 0x0048480001167983 */ /* 0x001ee80000300a00 */
[----:B------:R-:W3:Y:S01]  /*51060*/  LDL.LU.64 R20, [R1+0x4840] ;  /* 0x0048400001147983 */ /* 0x000ee20000300a00 */
[----:B------:R-:W-:-:S02]  /*51070*/  IMAD.MOV.U32 R4, RZ, RZ, R2 ;  /* 0x000000ffff047224 */ /* 0x000fc400078e0002 */
[----:B------:R-:W-:Y:S01]  /*51080*/  IMAD.MOV.U32 R5, RZ, RZ, R0 ;  /* 0x000000ffff057224 */ /* 0x000fe200078e0000 */
[----:B------:R0:W-:Y:S04]  /*51090*/  STL.64 [R1+0x4740], R16 ;  /* 0x0047401001007387 */ /* 0x0001e80000100a00 */
[----:B0-----:R-:W2:Y:S02]  /*510a0*/  LDL.64 R16, [R1+0x160] ;  /* 0x0001600001107983 */ /* 0x001ea40000100a00 */
[----:B---3--:R-:W-:Y:S02]  /*510b0*/  HMMA.16816.F32.BF16 R4, R12, R4, R20 ;  /* 0x000000040c04723c */ /* 0x008fe40000041814 */
[----:B------:R-:W4:-:S15]  /*510c0*/  LDL.LU.64 R20, [R1+0x4838] ;  /* 0x0048380001147983 */ /* 0x000f1e0000300a00 */
[----:B------:R-:W-:-:S06]  /*510d0*/  NOP ;  /* 0x0000000000007918 */ /* 0x000fcc0000000000 */
[----:B------:R0:W-:Y:S04]  /*510e0*/  STL.64 [R1+0x630], R4 ;  /* 0x0006300401007387 */ /* 0x0001e80000100a00 */
[----:B------:R1:W-:Y:S04]  /*510f0*/  STL.64 [R1+0x638], R6 ;  /* 0x0006380601007387 */ /* 0x0003e80000100a00 */
[----:B0-----:R-:W3:Y:S04]  /*51100*/  LDL.LU R4, [R1+0x900] ;  /* 0x0009000001047983 */ /* 0x001ee80000300800 */
[----:B------:R-:W3:Y:S04]  /*51110*/  LDL.LU R5, [R1+0x904] ;  /* 0x0009040001057983 */ /* 0x000ee80000300800 */
[----:B-1----:R-:W3:Y:S04]  /*51120*/  LDL.LU R6, [R1+0x908] ;  /* 0x0009080001067983 */ /* 0x002ee80000300800 */
[----:B------:R-:W3:Y:S01]  /*51130*/  LDL.LU R7, [R1+0x90c] ;  /* 0x00090c0001077983 */ /* 0x000ee20000300800 */
[----:B----4-:R-:W-:Y:S03]  /*51140*/  HMMA.16816.F32.BF16 R20, R12, R20, R24 ;  /* 0x000000140c14723c */ /* 0x010fe60000041818 */
[----:B------:R-:W2:Y:S04]  /*51150*/  LDL.LU.64 R26, [R1+0x4830] ;  /* 0x00483000011a7983 */ /* 0x000ea80000300a00 */
[----:B------:R-:W2:-:S15]  /*51160*/  LDL.LU.64 R24, [R1+0x4828] ;  /* 0x0048280001187983 */ /* 0x000e9e0000300a00 */
[----:B------:R-:W-:-:S01]  /*51170*/  NOP ;  /* 0x0000000000007918 */ /* 0x000fc20000000000 */
[----:B------:R0:W-:Y:S04]  /*51180*/  STL.64 [R1+0x640], R20 ;  /* 0x0006401401007387 */ /* 0x0001e80000100a00 */
[----:B------:R1:W-:Y:S04]  /*51190*/  STL.64 [R1+0x648], R22 ;  /* 0x0006481601007387 */ /* 0x0003e80000100a00 */
[----:B0-----:R-:W1:Y:S01]  /*511a0*/  LDL.LU.64 R20, [R1+0x4820] ;  /* 0x0048200001147983 */ /* 0x001e620000300a00 */
[C---:B--2---:R-:W-:Y:S06]  /*511b0*/  HMMA.16816.F32.BF16 R24, R12.reuse, R16, R24 ;  /* 0x000000100c18723c */ /* 0x044fec0000041818 */
[----:B-1----:R-:W-:-:S15]  /*511c0*/  HMMA.16816.F32.BF16 R20, R12, R20, R8 ;  /* 0x000000140c14723c */ /* 0x002fde0000041808 */
[----:B------:R-:W-:-:S02]  /*511d0*/  NOP ;  /* 0x0000000000007918 */ /* 0x000fc40000000000 */
[----:B------:R0:W-:Y:S04]  /*511e0*/  STL.64 [R1+0x650], R24 ;  /* 0x0006501801007387 */ /* 0x0001e80000100a00 */
[----:B------:R1:W-:Y:S04]  /*511f0*/  STL.64 [R1+0x658], R26 ;  /* 0x0006581a01007387 */ /* 0x0003e80000100a00 */
[----:B0-----:R-:W3:Y:S01]  /*51200*/  LDL.LU.64 R24, [R1+0x4818] ;  /* 0x0048180001187983 */ /* 0x001ee20000300a00 */
[----:B-1----:R-:W-:Y:S02]  /*51210*/  IMAD.MOV.U32 R27, RZ, RZ, R16 ;  /* 0x000000ffff1b7224 */ /* 0x002fe400078e0010 */
[----:B------:R-:W-:-:S02]  /*51220*/  IMAD.MOV.U32 R26, RZ, RZ, R17 ;  /* 0x000000ffff1a7224 */ /* 0x000fc400078e0011 */
[----:B------:R-:W2:Y:S04]  /*51230*/  LDL.64 R16, [R1] ;  /* 0x0000000001107983 */ /* 0x000ea80000100a00 */
        /* <DEDUP_REMOVED lines=40> */
[----:B----4-:R-:W-:Y:S06]  /*514c0*/  HMMA.16816.F32.BF16 R8, R12, R20, R8 ;  /* 0x000000140c08723c */ /* 0x010fec0000041808 */
[----:B------:R-:W-:-:S02]  /*514d0*/  IMAD.MOV.U32 R2, RZ, RZ, R20 ;  /* 0x000000ffff027224 */ /* 0x000fc400078e0014 */
[----:B------:R-:W-:-:S15]  /*514e0*/  IMAD.MOV.U32 R0, RZ, RZ, R21 ;  /* 0x000000ffff007224 */ /* 0x000fde00078e0015 */
[----:B------:R-:W-:Y:S04]  /*514f0*/  STL.64 [R1+0x6d0], R8 ;  /* 0x0006d00801007387 */ /* 0x000fe80000100a00 */
[----:B------:R0:W-:Y:S04]  /*51500*/  STL.64 [R1+0x6d8], R10 ;  /* 0x0006d80a01007387 */ /* 0x0001e80000100a00 */
[----:B0-----:R-:W4:Y:S04]  /*51510*/  LDL.LU.64 R10, [R1+0x4780] ;  /* 0x00478000010a7983 */ /* 0x001f280000300a00 */
[----:B------:R-:W4:Y:S04]  /*51520*/  LDL.LU.64 R8, [R1+0x4778] ;  /* 0x0047780001087983 */ /* 0x000f280000300a00 */
[----:B------:R-:W4:Y:S02]  /*51530*/  LDL.LU.64 R20, [R1+0x4770] ;  /* 0x0047700001147983 */ /* 0x000f240000300a00 */
[----:B----4-:R-:W-:Y:S02]  /*51540*/  HMMA.16816.F32.BF16 R12, R12, R20, R8 ;  /* 0x000000140c0c723c */ /* 0x010fe40000041808 */
[----:B------:R-:W3:Y:S04]  /*51550*/  LDL.LU.64 R10, [R1+0x4768] ;  /* 0x00476800010a7983 */ /* 0x000ee80000300a00 */
[----:B------:R-:W3:-:S15]  /*51560*/  LDL.LU.64 R8, [R1+0x4760] ;  /* 0x0047600001087983 */ /* 0x000ede0000300a00 */
[----:B------:R-:W-:-:S02]  /*51570*/  NOP ;  /* 0x0000000000007918 */ /* 0x000fc40000000000 */
[----:B------:R0:W-:Y:S04]  /*51580*/  STL.64 [R1+0x6c0], R12 ;  /* 0x0006c00c01007387 */ /* 0x0001e80000100a00 */
[----:B------:R1:W-:Y:S04]  /*51590*/  STL.64 [R1+0x6c8], R14 ;  /* 0x0006c80e01007387 */ /* 0x0003e80000100a00 */
[----:B0-----:R-:W4:Y:S04]  /*515a0*/  LDL.LU R12, [R1+0x8f0] ;  /* 0x0008f000010c7983 */ /* 0x001f280000300800 */
[----:B------:R-:W4:Y:S04]  /*515b0*/  LDL.LU R13, [R1+0x8f4] ;  /* 0x0008f400010d7983 */ /* 0x000f280000300800 */
[----:B-1----:R-:W4:Y:S04]  /*515c0*/  LDL.LU R14, [R1+0x8f8] ;  /* 0x0008f800010e7983 */ /* 0x002f280000300800 */
[----:B------:R-:W4:Y:S04]  /*515d0*/  LDL.LU R15, [R1+0x8fc] ;  /* 0x0008fc00010f7983 */ /* 0x000f280000300800 */
[----:B------:R0:W-:Y:S04]  /*515e0*/  STL.64 [R1+0x4698], R20 ;  /* 0x0046981401007387 */ /* 0x0001e80000100a00 */
        /* <DEDUP_REMOVED lines=9> */
[----:B------:R-:W2:Y:S04]  /*51680*/  LDL.LU R22, [R1+0xcb8] ;  /* 0x000cb80001167983 */ /* 0x000ea80000300800 */
[----:B------:R-:W2:Y:S04]  /*51690*/  LDL.LU R23, [R1+0xcbc] ;  /* 0x000cbc0001177983 */ /* 0x000ea80000300800 */
[----:B------:R0:W-:Y:S04]  /*516a0*/  STL.64 [R1+0x6e0], R4 ;  /* 0x0006e00401007387 */ /* 0x0001e80000100a00 */
[----:B------:R-:W-:Y:S04]  /*516b0*/  STL.64 [R1+0x6e8], R6 ;  /* 0x0006e80601007387 */ /* 0x000fe80000100a00 */
[----:B0-----:R-:W3:Y:S04]  /*516c0*/  LDL.LU.64 R4, [R1+0x4758] ;  /* 0x0047580001047983 */ /* 0x001ee80000300a00 */
[----:B------:R-:W-:Y:S04]  /*516d0*/  STL [R1+0x4658], R24 ;  /* 0x0046581801007387 */ /* 0x000fe80000100800 */
[----:B------:R-:W-:Y:S01]  /*516e0*/  STL [R1+0x4654], R25 ;  /* 0x0046541901007387 */ /* 0x000fe20000100800 */
[----:B---3--:R-:W-:Y:S06]  /*516f0*/  HMMA.16816.F32.BF16 R12, R8, R4, R12 ;  /* 0x00000004080c723c */ /* 0x008fec000004180c */
[----:B------:R0:W-:Y:S04]  /*51700*/  STL.64 [R1+0x4630], R4 ;  /* 0x0046300401007387 */ /* 0x0001e80000100a00 */
[----:B0-----:R-:W3:-:S13]  /*51710*/  LDL.LU R4, [R1+0xca0] ;  /* 0x000ca00001047983 */ /* 0x001eda0000300800 */
[----:B------:R-:W-:Y:S04]  /*51720*/  STL.64 [R1+0x6f0], R12 ;  /* 0x0006f00c01007387 */ /* 0x000fe80000100a00 */
[----:B------:R-:W-:Y:S04]  /*51730*/  STL.64 [R1+0x6f8], R14 ;  /* 0x0006f80e01007387 */ /* 0x000fe80000100a00 */
[----:B------:R-:W0:Y:S04]  /*51740*/  LDSM.16.MT88.4 R12, [R3+UR4+0x4100] ;  /* 0x00410004030c783b */ /* 0x000e280008004200 */
[----:B------:R-:W3:Y:S04]  /*51750*/  LDL.LU R5, [R1+0xca4] ;  /* 0x000ca40001057983 */ /* 0x000ee80000300800 */
[----:B------:R-:W3:Y:S04]  /*51760*/  LDL.LU R6, [R1+0xca8] ;  /* 0x000ca80001067983 */ /* 0x000ee80000300800 */
[----:B------:R-:W3:Y:S04]  /*51770*/  LDL.LU R7, [R1+0xcac] ;  /* 0x000cac0001077983 */ /* 0x000ee80000300800 */
[----:B------:R-:W-:Y:S01]  /*51780*/  STL [R1+0x465c], R3 ;  /* 0x00465c0301007387 */ /* 0x000fe20000100800 */
[----:B--2---:R-:W-:Y:S03]  /*51790*/  HMMA.16816.F32.BF16 R20, R8, R16, R20 ;  /* 0x000000100814723c */ /* 0x004fe60000041814 */
[----:B0-----:R-:W-:Y:S04]  /*517a0*/  STL.64 [R1+0x4508], R14 ;  /* 0x0045080e01007387 */ /* 0x001fe80000100a00 */
[----:B------:R0:W-:Y:S02]  /*517b0*/  STL.64 [R1+0x4500], R12 ;  /* 0x0045000c01007387 */ /* 0x0001e40000100a00 */
[----:B0-----:R-:W-:-:S02]  /*517c0*/  IMAD.MOV.U32 R12, RZ, RZ, R2 ;  /* 0x000000ffff0c7224 */ /* 0x001fc400078e0002 */
[----:B------:R-:W-:-:S05]  /*517d0*/  IMAD.MOV.U32 R13, RZ, RZ, R0 ;  /* 0x000000ffff0d7224 */ /* 0x000fca00078e0000 */
[----:B------:R0:W-:Y:S04]  /*517e0*/  STL.64 [R1+0x4700], R12 ;  /* 0x0047000c01007387 */ /* 0x0001e80000100a00 */
[----:B0-----:R-:W3:Y:S04]  /*517f0*/  LDL.64 R12, [R1+0x1a0] ;  /* 0x0001a000010c7983 */ /* 0x001ee80000100a00 */
[----:B------:R-:W-:Y:S04]  /*51800*/  STL.64 [R1+0x700], R20 ;  /* 0x0007001401007387 */ /* 0x000fe80000100a00 */
[----:B------:R0:W-:Y:S01]  /*51810*/  STL.64 [R1+0x708], R22 ;  /* 0x0007081601007387 */ /* 0x0001e20000100a00 */
[----:B------:R-:W-:-:S02]  /*51820*/  IMAD.MOV.U32 R2, RZ, RZ, R16 ;  /* 0x000000ffff027224 */ /* 0x000fc400078e0010 */
[----:B------:R-:W-:Y:S01]  /*51830*/  IMAD.MOV.U32 R0, RZ, RZ, R17 ;  /* 0x000000ffff007224 */ /* 0x000fe200078e0011 */
[----:B0-----:R-:W2:Y:S04]  /*51840*/  LDL.LU.64 R22, [R1+0x4750] ;  /* 0x0047500001167983 */ /* 0x001ea80000300a00 */
[----:B------:R-:W2:Y:S04]  /*51850*/  LDL.LU.64 R20, [R1+0x4748] ;  /* 0x0047480001147983 */ /* 0x000ea80000300a00 */
[----:B------:R-:W2:Y:S04]  /*51860*/  LDL.LU.64 R16, [R1+0x4740] ;  /* 0x0047400001107983 */ /* 0x000ea80000300a00 */
[----:B------:R-:W-:Y:S01]  /*51870*/  STL [R1+0x4660], R2 ;  /* 0x0046600201007387 */ /* 0x000fe20000100800 */
[----:B---3--:R-:W-:-:S15]  /*51880*/  HMMA.16816.F32.BF16 R4, R8, R12, R4 ;  /* 0x0000000c0804723c */ /* 0x008fde0000041804 */
[----:B------:R-:W-:-:S08]  /*51890*/  NOP ;  /* 0x0000000000007918 */ /* 0x000fd00000000000 */
[----:B------:R0:W-:Y:S02]  /*518a0*/  STL.64 [R1+0x710], R4 ;  /* 0x0007100401007387 */ /* 0x0001e40000100a00 */
[----:B0-----:R-:W-:Y:S02]  /*518b0*/  IMAD.MOV.U32 R5, RZ, RZ, R12 ;  /* 0x000000ffff057224 */ /* 0x001fe400078e000c */
[----:B------:R-:W-:Y:S02]  /*518c0*/  IMAD.MOV.U32 R4, RZ, RZ, R13 ;  /* 0x000000ffff047224 */ /* 0x000fe400078e000d */
[----:B--2---:R-:W-:Y:S01]  /*518d0*/  HMMA.16816.F32.BF16 R12, R8, R16, R20 ;  /* 0x00000010080c723c */ /* 0x004fe20000041814 */
[----:B------:R0:W-:Y:S05]  /*518e0*/  STL.64 [R1+0x718], R6 ;  /* 0x0007180601007387 */ /* 0x0001ea0000100a00 */
[----:B0-----:R-:W-:-:S02]  /*518f0*/  IMAD.MOV.U32 R7, RZ, RZ, R16 ;  /* 0x000000ffff077224 */ /* 0x001fc400078e0010 */
[----:B------:R-:W-:-:S15]  /*51900*/  IMAD.MOV.U32 R6, RZ, RZ, R17 ;  /* 0x000000ffff067224 */ /* 0x000fde00078e0011 */
[----:B------:R-:W-:Y:S04]  /*51910*/  STL.64 [R1+0x720], R12 ;  /* 0x0007200c01007387 */ /* 0x000fe80000100a00 */
[----:B------:R-:W-:Y:S04]  /*51920*/  STL.64 [R1+0x728], R14 ;  /* 0x0007280e01007387 */ /* 0x000fe80000100a00 */
[----:B------:R-:W-:Y:S04]  /*51930*/  STL.64 [R1+0x4670], R6 ;  /* 0x0046700601007387 */ /* 0x000fe80000100a00 */
[----:B------:R0:W-:Y:S04]  /*51940*/  STL.64 [R1+0x4668], R4 ;  /* 0x0046680401007387 */ /* 0x0001e80000100a00 */
        /* <DEDUP_REMOVED lines=10> */
[----:B0-----:R-:W2:Y:S04]  /*519f0*/  LDL.64 R20, [R1+0x110] ;  /* 0x0001100001147983 */ /* 0x001ea80000100a00 */
[----:B--2---:R0:W-:Y:S04]  /*51a00*/  STL.64 [R1+0x46b8], R20 ;  /* 0x0046b81401007387 */ /* 0x0041e80000100a00 */
[----:B0-----:R-:W2:Y:S04]  /*51a10*/  LDL.64 R20, [R1+0x120] ;  /* 0x0001200001147983 */ /* 0x001ea80000100a00 */
[----:B--2---:R0:W-:Y:S04]  /*51a20*/  STL.64 [R1+0x46d0], R20 ;  /* 0x0046d01401007387 */ /* 0x0041e80000100a00 */
[----:B0-----:R-:W2:Y:S04]  /*51a30*/  LDL.64 R20, [R1+0x130] ;  /* 0x0001300001147983 */ /* 0x001ea80000100a00 */
[----:B--2---:R-:W-:Y:S04]  /*51a40*/  STL.64 [R1+0x46e8], R20 ;  /* 0x0046e81401007387 */ /* 0x004fe80000100a00 */
[----:B---3--:R-:W-:Y:S04]  /*51a50*/  STL.64 [R1+0x4680], R6 ;  /* 0x0046800601007387 */ /* 0x008fe80000100a00 */
        /* <DEDUP_REMOVED lines=15> */
[----:B------:R-:W3:Y:S04]  /*51b50*/  LDL.LU R24, [R1+0xc80] ;  /* 0x000c800001187983 */ /* 0x000ee80000300800 */
[----:B------:R-:W3:Y:S01]  /*51b60*/  LDL.LU R25, [R1+0xc84] ;  /* 0x000c840001197983 */ /* 0x000ee20000300800 */
[----:B0-----:R-:W-:-:S02]  /*51b70*/  IMAD.MOV.U32 R12, RZ, RZ, R27 ;  /* 0x000000ffff0c7224 */ /* 0x001fc400078e001b */
[----:B------:R-:W-:Y:S02]  /*51b80*/  IMAD.MOV.U32 R13, RZ, RZ, R26 ;  /* 0x000000ffff0d7224 */ /* 0x000fe400078e001a */
[----:B------:R-:W3:Y:S04]  /*51b90*/  LDL.LU R26, [R1+0xc88] ;  /* 0x000c8800011a7983 */ /* 0x000ee80000300800 */
[----:B------:R-:W3:Y:S04]  /*51ba0*/  LDL.LU R27, [R1+0xc8c] ;  /* 0x000c8c00011b7983 */ /* 0x000ee80000300800 */
[----:B------:R0:W-:Y:S04]  /*51bb0*/  STL.64 [R1+0x4720], R12 ;  /* 0x0047200c01007387 */ /* 0x0001e80000100a00 */
[----:B0-----:R-:W4:Y:S04]  /*51bc0*/  LDL.64 R12, [R1+0x170] ;  /* 0x00017000010c7983 */ /* 0x001f280000100a00 */
[----:B----4-:R0:W-:Y:S04]  /*51bd0*/  STL.64 [R1+0x4738], R12 ;  /* 0x0047380c01007387 */ /* 0x0101e80000100a00 */
[----:B0-----:R-:W3:Y:S04]  /*51be0*/  LDL.64 R12, [R1+0x180] ;  /* 0x00018000010c7983 */ /* 0x001ee80000100a00 */
[----:B--2---:R-:W-:Y:S04]  /*51bf0*/  STL.64 [R1+0x46f8], R18 ;  /* 0x0046f81201007387 */ /* 0x004fe80000100a00 */
[----:B------:R0:W-:Y:S04]  /*51c00*/  STL.64 [R1+0x46f0], R16 ;  /* 0x0046f01001007387 */ /* 0x0001e80000100a00 */
        /* <DEDUP_REMOVED lines=10> */
[----:B------:R-:W2:Y:S04]  /*51cb0*/  LDL.LU R18, [R1+0xc78] ;  /* 0x000c780001127983 */ /* 0x000ea80000300800 */
[----:B------:R-:W2:Y:S04]  /*51cc0*/  LDL.LU R19, [R1+0xc7c] ;  /* 0x000c7c0001137983 */ /* 0x000ea80000300800 */
[----:B------:R-:W4:Y:S04]  /*51cd0*/  LDL.64 R20, [R1+0x140] ;  /* 0x0001400001147983 */ /* 0x000f280000100a00 */
[----:B------:R-:W-:Y:S04]  /*51ce0*/  STL.64 [R1+0x4690], R6 ;  /* 0x0046900601007387 */ /* 0x000fe80000100a00 */
[----:B------:R0:W-:Y:S04]  /*51cf0*/  STL.64 [R1+0x4688], R4 ;  /* 0x0046880401007387 */ /* 0x0001e80000100a00 */
[----:B0-----:R-:W3:Y:S04]  /*51d00*/  LDL.64 R4, [R1+0x100] ;  /* 0x0001000001047983 */ /* 0x001ee80000100a00 */
[----:B---3--:R0:W-:Y:S04]  /*51d10*/  STL.64 [R1+0x46b0], R4 ;  /* 0x0046b00401007387 */ /* 0x0081e80000100a00 */
[----:B0-----:R-:W3:Y:S04]  /*51d20*/  LDL.LU R4, [R1+0xc10] ;  /* 0x000c100001047983 */ /* 0x001ee80000300800 */
[----:B------:R-:W3:Y:S04]  /*51d30*/  LDL.LU R5, [R1+0xc14] ;  /* 0x000c140001057983 */ /* 0x000ee80000300800 */
[----:B------:R-:W2:Y:S04]  /*51d40*/  LDL.LU R6, [R1+0xc18] ;  /* 0x000c180001067983 */ /* 0x000ea80000300800 */
[----:B------:R-:W2:Y:S01]  /*51d50*/  LDL.LU R7, [R1+0xc1c] ;  /* 0x000c1c0001077983 */ /* 0x000ea20000300800 */
[----:B------:R-:W-:Y:S03]  /*51d60*/  HMMA.16816.F32.BF16 R24, R8, R12, R24 ;  /* 0x0000000c0818723c */ /* 0x000fe60000041818 */
[----:B--2---:R-:W-:Y:S04]  /*51d70*/  STL.64 [R1+0x46c8], R6 ;  /* 0x0046c80601007387 */ /* 0x004fe80000100a00 */
[----:B---3--:R0:W-:Y:S04]  /*51d80*/  STL.64 [R1+0x46c0], R4 ;  /* 0x0046c00401007387 */ /* 0x0081e80000100a00 */
[----:B0-----:R-:W2:Y:S04]  /*51d90*/  LDL.LU R4, [R1+0xc20] ;  /* 0x000c200001047983 */ /* 0x001ea80000300800 */
[----:B------:R-:W2:Y:S04]  /*51da0*/  LDL.LU R5, [R1+0xc24] ;  /* 0x000c240001057983 */ /* 0x000ea80000300800 */
[----:B------:R-:W3:Y:S04]  /*51db0*/  LDL.LU R6, [R1+0xc28] ;  /* 0x000c280001067983 */ /* 0x000ee80000300800 */
[----:B------:R-:W3:Y:S01]  /*51dc0*/  LDL.LU R7, [R1+0xc2c] ;  /* 0x000c2c0001077983 */ /* 0x000ee20000300800 */
[----:B------:R-:W-:-:S03]  /*51dd0*/  IMAD.MOV.U32 R28, RZ, RZ, R13 ;  /* 0x000000ffff1c7224 */ /* 0x000fc600078e000d */
[----:B---3--:R-:W-:Y:S04]  /*51de0*/  STL.64 [R1+0x46e0], R6 ;  /* 0x0046e00601007387 */ /* 0x008fe80000100a00 */
[----:B--2---:R0:W-:Y:S04]  /*51df0*/  STL.64 [R1+0x46d8], R4 ;  /* 0x0046d80401007387 */ /* 0x0041e80000100a00 */
[----:B0-----:R-:W2:Y:S04]  /*51e00*/  LDL.LU R4, [R1+0xc30] ;  /* 0x000c300001047983 */ /* 0x001ea80000300800 */
[----:B------:R-:W2:Y:S04]  /*51e10*/  LDL.LU R5, [R1+0xc34] ;  /* 0x000c340001057983 */ /* 0x000ea80000300800 */
[----:B------:R-:W2:Y:S04]  /*51e20*/  LDL.LU R6, [R1+0xc38] ;  /* 0x000c380001067983 */ /* 0x000ea80000300800 */
[----:B------:R-:W2:Y:S04]  /*51e30*/  LDL.LU R7, [R1+0xc3c] ;  /* 0x000c3c0001077983 */ /* 0x000ea80000300800 */
[----:B------:R-:W-:Y:S04]  /*51e40*/  STL.64 [R1+0x730], R24 ;  /* 0x0007301801007387 */ /* 0x000fe80000100a00 */
[----:B------:R0:W-:Y:S02]  /*51e50*/  STL.64 [R1+0x738], R26 ;  /* 0x0007381a01007387 */ /* 0x0001e40000100a00 */
[----:B0-----:R-:W-:-:S02]  /*51e60*/  IMAD.MOV.U32 R27, RZ, RZ, R12 ;  /* 0x000000ffff1b7224 */ /* 0x001fc400078e000c */
        /* <DEDUP_REMOVED lines=9> */
[----:B---3--:R-:W-:Y:S02]  /*51f00*/  HMMA.16816.F32.BF16 R12, R8, R12, R16 ;  /* 0x0000000c080c723c */ /* 0x008fe40000041810 */
[----:B------:R-:W3:-:S15]  /*51f10*/  LDL.LU.64 R16, [R1+0x4718] ;  /* 0x0047180001107983 */ /* 0x000ede0000300a00 */
[----:B------:R-:W-:-:S06]  /*51f20*/  NOP ;  /* 0x0000000000007918 */ /* 0x000fcc0000000000 */
[----:B------:R-:W-:Y:S04]  /*51f30*/  STL.64 [R1+0x750], R12 ;  /* 0x0007500c01007387 */ /* 0x000fe80000100a00 */
[----:B------:R0:W-:Y:S04]  /*51f40*/  STL.64 [R1+0x758], R14 ;  /* 0x0007580e01007387 */ /* 0x0001e80000100a00 */
[----:B0-----:R-:W3:Y:S04]  /*51f50*/  LDL.LU.64 R14, [R1+0x4710] ;  /* 0x00471000010e7983 */ /* 0x001ee80000300a00 */
[----:B------:R-:W3:Y:S02]  /*51f60*/  LDL.LU.64 R12, [R1+0x4708] ;  /* 0x00470800010c7983 */ /* 0x000ee40000300a00 */
[----:B---3--:R-:W-:-:S15]  /*51f70*/  HMMA.16816.F32.BF16 R12, R8, R16, R12 ;  /* 0x00000010080c723c */ /* 0x008fde000004180c */
[----:B------:R-:W-:-:S08]  /*51f80*/  NOP ;  /* 0x0000000000007918 */ /* 0x000fd00000000000 */
[----:B------:R0:W-:Y:S04]  /*51f90*/  STL.64 [R1+0x760], R12 ;  /* 0x0007600c01007387 */ /* 0x0001e80000100a00 */
[----:B------:R1:W-:Y:S04]  /*51fa0*/  STL.64 [R1+0x768], R14 ;  /* 0x0007680e01007387 */ /* 0x0003e80000100a00 */
[----:B0-----:R-:W3:Y:S01]  /*51fb0*/  LDL.LU.64 R12, [R1+0x4700] ;  /* 0x00470000010c7983 */ /* 0x001ee20000300a00 */
[----:B-1----:R-:W-:Y:S02]  /*51fc0*/  IMAD.MOV.U32 R15, RZ, RZ, R16 ;  /* 0x000000ffff0f7224 */ /* 0x002fe400078e0010 */
[----:B------:R-:W-:Y:S01]  /*51fd0*/  IMAD.MOV.U32 R14, RZ, RZ, R17 ;  /* 0x000000ffff0e7224 */ /* 0x000fe200078e0011 */
[----:B------:R-:W4:Y:S04]  /*51fe0*/  LDL.LU.64 R18, [R1+0x46f8] ;  /* 0x0046f80001127983 */ /* 0x000f280000300a00 */
[----:B------:R-:W4:Y:S02]  /*51ff0*/  LDL.LU.64 R16, [R1+0x46f0] ;  /* 0x0046f00001107983 */ /* 0x000f240000300a00 */
[----:B----4-:R-:W-:-:S15]  /*52000*/  HMMA.16816.F32.BF16 R16, R8, R20, R16 ;  /* 0x000000140810723c */ /* 0x010fde0000041810 */
[----:B------:R-:W-:-:S08]  /*52010*/  NOP ;  /* 0x0000000000007918 */ /* 0x000fd00000000000 */
[----:B------:R-:W-:Y:S04]  /*52020*/  STL.64 [R1+0x770], R16 ;  /* 0x0007701001007387 */ /* 0x000fe80000100a00 */
[----:B------:R0:W-:Y:S02]  /*52030*/  STL.64 [R1+0x778], R18 ;  /* 0x0007781201007387 */ /* 0x0001e40000100a00 */
[----:B0-----:R-:W-:Y:S02]  /*52040*/  IMAD.MOV.U32 R18, RZ, RZ, R20 ;  /* 0x000000ffff127224 */ /* 0x001fe400078e0014 */
        /* <DEDUP_REMOVED lines=21> */
[----:B------:R0:W-:Y:S04]  /*521a0*/  STL.64 [R1+0x7a0], R4 ;  /* 0x0007a00401007387 */ /* 0x0001e80000100a00 */
[----:B------:R-:W-:Y:S04]  /*521b0*/  STL.64 [R1+0x7a8], R6 ;  /* 0x0007a80601007387 */ /* 0x000fe80000100a00 */
[----:B0-----:R-:W2:Y:S04]  /*521c0*/  LDL.LU.64 R4, [R1+0x46b0] ;  /* 0x0046b00001047983 */ /* 0x001ea80000300a00 */
[----:B------:R-:W2:Y:S04]  /*521d0*/  LDL.LU.64 R22, [R1+0x46a8] ;  /* 0x0046a80001167983 */ /* 0x000ea80000300a00 */
        /* <DEDUP_REMOVED lines=9> */
[----:B------:R-:W3:Y:S02]  /*52270*/  LDL.LU.64 R4, [R1+0x4688] ;  /* 0x0046880001047983 */ /* 0x000ee40000300a00 */
        /* <DEDUP_REMOVED lines=8> */
[----:B------:R-:W-:Y:S01]  /*52300*/  IMAD.MOV.U32 R13, RZ, RZ, R22 ;  /* 0x000000ffff0d7224 */ /* 0x000fe200078e0016 */
[----:B--2---:R-:W-:Y:S01]  /*52310*/  HMMA.16816.F32.BF16 R8, R8, R20, R4 ;  /* 0x000000140808723c */ /* 0x004fe20000041804 */
[----:B------:R-:W2:Y:S04]  /*52320*/  LDL.LU.64 R6, [R1+0x4670] ;  /* 0x0046700001067983 */ /* 0x000ea80000300a00 */
[----:B------:R-:W3:-:S15]  /*52330*/  LDL.LU.64 R4, [R1+0x4668] ;  /* 0x0046680001047983 */ /* 0x000ede0000300a00 */
[----:B------:R-:W-:-:S03]  /*52340*/  NOP ;  /* 0x0000000000007918 */ /* 0x000fc60000000000 */
[----:B------:R-:W-:Y:S04]  /*52350*/  STL.64 [R1+0x7c0], R8 ;  /* 0x0007c00801007387 */ /* 0x000fe80000100a00 */
[----:B------:R-:W-:Y:S04]  /*52360*/  STL.64 [R1+0x7c8], R10 ;  /* 0x0007c80a01007387 */ /* 0x000fe80000100a00 */
        /* <DEDUP_REMOVED lines=41> */
[----:B------:R-:W3:Y:S04]  /*52600*/  LDL.LU R18, [R1+0x4648] ;  /* 0x0046480001127983 */ /* 0x000ee80000300800 */
[----:B------:R-:W3:Y:S04]  /*52610*/  LDL.LU R19, [R1+0x4644] ;  /* 0x0046440001137983 */ /* 0x000ee80000300800 */
[----:B------:R0:W-:Y:S02]  /*52620*/  STL.64 [R1+0x4590], R12 ;  /* 0x0045900c01007387 */ /* 0x0001e40000100a00 */
[----:B0-----:R-:W-:-:S02]  /*52630*/  IMAD.MOV.U32 R12, RZ, RZ, R15 ;  /* 0x000000ffff0c7224 */ /* 0x001fc400078e000f */
[----:B------:R-:W-:-:S05]  /*52640*/  IMAD.MOV.U32 R13, RZ, RZ, R14 ;  /* 0x000000ffff0d7224 */ /* 0x000fca00078e000e */
[----:B------:R0:W-:Y:S04]  /*52650*/  STL.64 [R1+0x45a8], R12 ;  /* 0x0045a80c01007387 */ /* 0x0001e80000100a00 */
[----:B0-----:R-:W2:Y:S04]  /*52660*/  LDL.LU R12, [R1+0xac0] ;  /* 0x000ac000010c7983 */ /* 0x001ea80000300800 */
[----:B------:R-:W2:Y:S04]  /*52670*/  LDL.LU R13, [R1+0xac4] ;  /* 0x000ac400010d7983 */ /* 0x000ea80000300800 */
[----:B------:R-:W4:Y:S04]  /*52680*/  LDL.LU R14, [R1+0xac8] ;  /* 0x000ac800010e7983 */ /* 0x000f280000300800 */
[----:B------:R-:W4:Y:S04]  /*52690*/  LDL.LU R15, [R1+0xacc] ;  /* 0x000acc00010f7983 */ /* 0x000f280000300800 */
[----:B----4-:R-:W-:Y:S04]  /*526a0*/  STL.64 [R1+0x45b8], R14 ;  /* 0x0045b80e01007387 */ /* 0x010fe80000100a00 */
[----:B--2---:R0:W-:Y:S02]  /*526b0*/  STL.64 [R1+0x45b0], R12 ;  /* 0x0045b00c01007387 */ /* 0x0041e40000100a00 */
[----:B0-----:R-:W-:-:S02]  /*526c0*/  IMAD.MOV.U32 R12, RZ, RZ, R29 ;  /* 0x000000ffff0c7224 */ /* 0x001fc400078e001d */
[----:B------:R-:W-:Y:S01]  /*526d0*/  IMAD.MOV.U32 R13, RZ, RZ, R26 ;  /* 0x000000ffff0d7224 */ /* 0x000fe200078e001a */
[----:B------:R-:W2:Y:S04]  /*526e0*/  LDL.LU R29, [R1+0x4640] ;  /* 0x00464000011d7983 */ /* 0x000ea80000300800 */
[----:B------:R-:W4:Y:S04]  /*526f0*/  LDL.LU R26, [R1+0x463c] ;  /* 0x00463c00011a7983 */ /* 0x000f280000300800 */
[----:B------:R-:W-:Y:S04]  /*52700*/  STL.64 [R1+0x45d0], R12 ;  /* 0x0045d00c01007387 */ /* 0x000fe80000100a00 */
[----:B------:R-:W-:Y:S04]  /*52710*/  STL.64 [R1+0x4570], R22 ;  /* 0x0045701601007387 */ /* 0x000fe80000100a00 */
[----:B------:R0:W-:Y:S04]  /*52720*/  STL.64 [R1+0x4568], R20 ;  /* 0x0045681401007387 */ /* 0x0001e80000100a00 */
[----:B0-----:R-:W3:Y:S04]  /*52730*/  LDL.LU R20, [R1+0xa90] ;  /* 0x000a900001147983 */ /* 0x001ee80000300800 */
[----:B------:R-:W3:Y:S04]  /*52740*/  LDL.LU R21, [R1+0xa94] ;  /* 0x000a940001157983 */ /* 0x000ee80000300800 */
[----:B------:R-:W2:Y:S04]  /*52750*/  LDL.LU R22, [R1+0xa98] ;  /* 0x000a980001167983 */ /* 0x000ea80000300800 */
[----:B------:R-:W2:Y:S01]  /*52760*/  LDL.LU R23, [R1+0xa9c] ;  /* 0x000a9c0001177983 */ /* 0x000ea20000300800 */
[----:B------:R-:W-:-:S02]  /*52770*/  IMAD.MOV.U32 R12, RZ, RZ, R27 ;  /* 0x000000ffff0c7224 */ /* 0x000fc400078e001b */
[----:B------:R-:W-:Y:S01]  /*52780*/  IMAD.MOV.U32 R13, RZ, RZ, R28 ;  /* 0x000000ffff0d7224 */ /* 0x000fe200078e001c */
[----:B------:R-:W4:Y:S04]  /*52790*/  LDL.LU R27, [R1+0x4638] ;  /* 0x00463800011b7983 */ /* 0x000f280000300800 */
[----:B------:R-:W-:Y:S04]  /*527a0*/  STL.64 [R1+0x45e8], R12 ;  /* 0x0045e80c01007387 */ /* 0x000fe80000100a00 */
[----:B--2---:R-:W-:Y:S04]  /*527b0*/  STL.64 [R1+0x4588], R22 ;  /* 0x0045881601007387 */ /* 0x004fe80000100a00 */
[----:B---3--:R0:W-:Y:S04]  /*527c0*/  STL.64 [R1+0x4580], R20 ;  /* 0x0045801401007387 */ /* 0x0081e80000100a00 */
        /* <DEDUP_REMOVED lines=15> */
[----:B------:R-:W4:Y:S01]  /*528c0*/  LDL.LU R10, [R1+0x8c8] ;  /* 0x0008c800010a7983 */ /* 0x000f220000300800 */
[----:B------:R-:W-:-:S02]  /*528d0*/  IMAD.MOV.U32 R12, RZ, RZ, R5 ;  /* 0x000000ffff0c7224 */ /* 0x000fc400078e0005 */
[----:B------:R-:W-:Y:S01]  /*528e0*/  IMAD.MOV.U32 R13, RZ, RZ, R4 ;  /* 0x000000ffff0d7224 */ /* 0x000fe200078e0004 */
[----:B------:R-:W4:Y:S04]  /*528f0*/  LDL.LU R11, [R1+0x8cc] ;  /* 0x0008cc00010b7983 */ /* 0x000f280000300800 */
[----:B------:R-:W4:Y:S04]  /*52900*/  LDL.LU R4, [R1+0x8d0] ;  /* 0x0008d00001047983 */ /* 0x000f280000300800 */
[----:B------:R-:W4:Y:S04]  /*52910*/  LDL.LU R5, [R1+0x8d4] ;  /* 0x0008d40001057983 */ /* 0x000f280000300800 */
        /* <DEDUP_REMOVED lines=34> */
[----:B------:R0:W-:Y:S04]  /*52b40*/  STL.64 [R1+0x7e0], R4 ;  /* 0x0007e00401007387 */ /* 0x0001e80000100a00 */
[----:B------:R-:W-:Y:S04]  /*52b50*/  STL.64 [R1+0x7e8], R6 ;  /* 0x0007e80601007387 */ /* 0x000fe80000100a00 */
[----:B0-----:R-:W3:Y:S01]  /*52b60*/  LDL.LU.64 R4, [R1+0x4630] ;  /* 0x0046300001047983 */ /* 0x001ee20000300a00 */
[----:B------:R-:W-:-:S02]  /*52b70*/  IMAD.MOV.U32 R12, RZ, RZ, R2 ;  /* 0x000000ffff0c7224 */ /* 0x000fc400078e0002 */
[----:B------:R-:W-:Y:S01]  /*52b80*/  IMAD.MOV.U32 R13, RZ, RZ, R0 ;  /* 0x000000ffff0d7224 */ /* 0x000fe200078e0000 */
[----:B---3--:R-:W-:Y:S06]  /*52b90*/  HMMA.16816.F32.BF16 R8, R16, R4, R8 ;  /* 0x000000041008723c */ /* 0x008fec0000041808 */
[----:B------:R0:W-:Y:S04]  /*52ba0*/  STL.64 [R1+0x44f8], R4 ;  /* 0x0044f80401007387 */ /* 0x0001e80000100a00 */
[----:B0-----:R-:W3:-:S13]  /*52bb0*/  LDL.LU R4, [R1+0x480] ;  /* 0x0004800001047983 */ /* 0x001eda0000300800 */
[----:B------:R-:W-:Y:S04]  /*52bc0*/  STL.64 [R1+0x7f0], R8 ;  /* 0x0007f00801007387 */ /* 0x000fe80000100a00 */
[----:B------:R-:W-:Y:S04]  /*52bd0*/  STL.64 [R1+0x7f8], R10 ;  /* 0x0007f80a01007387 */ /* 0x000fe80000100a00 */
[----:B------:R-:W0:Y:S01]  /*52be0*/  LDSM.16.MT88.4 R8, [R3+UR4+0x4180] ;  /* 0x004180040308783b */ /* 0x000e220008004200 */
[C---:B--2---:R-:W-:Y:S03]  /*52bf0*/  HMMA.16816.F32.BF16 R12, R16.reuse, R12, R20 ;  /* 0x0000000c100c723c */ /* 0x044fe60000041814 */
[----:B------:R-:W3:Y:S04]  /*52c00*/  LDL.LU R5, [R1+0x484] ;  /* 0x0004840001057983 */ /* 0x000ee80000300800 */
[----:B------:R-:W3:Y:S04]  /*52c10*/  LDL.LU R6, [R1+0x488] ;  /* 0x0004880001067983 */ /* 0x000ee80000300800 */
[----:B------:R-:W3:Y:S04]  /*52c20*/  LDL.LU R7, [R1+0x48c] ;  /* 0x00048c0001077983 */ /* 0x000ee80000300800 */
[----:B0-----:R-:W-:Y:S04]  /*52c30*/  STL.64 [R1+0x4430], R10 ;  /* 0x0044300a01007387 */ /* 0x001fe80000100a00 */
[----:B------:R0:W-:Y:S04]  /*52c40*/  STL.64 [R1+0x4428], R8 ;  /* 0x0044280801007387 */ /* 0x0001e80000100a00 */
[----:B0-----:R-:W2:Y:S04]  /*52c50*/  LDL.LU.64 R8, [R1+0x160] ;  /* 0x0001600001087983 */ /* 0x001ea80000300a00 */
        /* <DEDUP_REMOVED lines=33> */
[----:B0-----:R-:W2:Y:S04]  /*52e70*/  LDL.LU.64 R14, [R1+0x45b8] ;  /* 0x0045b800010e7983 */ /* 0x001ea80000300a00 */
[----:B------:R-:W2:Y:S02]  /*52e80*/  LDL.LU.64 R12, [R1+0x45b0] ;  /* 0x0045b000010c7983 */ /* 0x000ea40000300a00 */
[----:B--2---:R-:W-:-:S15]  /*52e90*/  HMMA.16816.F32.BF16 R12, R16, R8, R12 ;  /* 0x00000008100c723c */ /* 0x004fde000004180c */
[----:B------:R-:W-:-:S08]  /*52ea0*/  NOP ;  /* 0x0000000000007918 */ /* 0x000fd00000000000 */
[----:B------:R0:W-:Y:S04]  /*52eb0*/  STL.64 [R1+0x850], R12 ;  /* 0x0008500c01007387 */ /* 0x0001e80000100a00 */
[----:B------:R-:W-:Y:S04]  /*52ec0*/  STL.64 [R1+0x858], R14 ;  /* 0x0008580e01007387 */ /* 0x000fe80000100a00 */
[----:B0-----:R-:W4:Y:S04]  /*52ed0*/  LDL.LU.64 R12, [R1+0x45a8] ;  /* 0x0045a800010c7983 */ /* 0x001f280000300a00 */
[----:B------:R0:W-:Y:S04]  /*52ee0*/  STL.64 [R1+0x44d0], R8 ;  /* 0x0044d00801007387 */ /* 0x0001e80000100a00 */
[----:B0-----:R-:W2:Y:S04]  /*52ef0*/  LDL.LU R8, [R1+0x550] ;  /* 0x0005500001087983 */ /* 0x001ea80000300800 */
[----:B------:R-:W2:Y:S04]  /*52f00*/  LDL.LU R9, [R1+0x554] ;  /* 0x0005540001097983 */ /* 0x000ea80000300800 */
[----:B------:R-:W2:Y:S04]  /*52f10*/  LDL.LU R10, [R1+0x558] ;  /* 0x00055800010a7983 */ /* 0x000ea80000300800 */
[----:B------:R-:W2:Y:S01]  /*52f20*/  LDL.LU R11, [R1+0x55c] ;  /* 0x00055c00010b7983 */ /* 0x000ea20000300800 */
[----:B----4-:R-:W-:Y:S03]  /*52f30*/  HMMA.16816.F32.BF16 R12, R16, R12, R20 ;  /* 0x0000000c100c723c */ /* 0x010fe60000041814 */
[----:B------:R-:W4:Y:S04]  /*52f40*/  LDL.LU.64 R22, [R1+0x45a0] ;  /* 0x0045a00001167983 */ /* 0x000f280000300a00 */
[----:B------:R-:W4:-:S15]  /*52f50*/  LDL.LU.64 R20, [R1+0x4598] ;  /* 0x0045980001147983 */ /* 0x000f1e0000300a00 */
[----:B------:R-:W-:-:S01]  /*52f60*/  NOP ;  /* 0x0000000000007918 */ /* 0x000fc20000000000 */
        /* <DEDUP_REMOVED lines=39> */
[----:B------:R-:W2:-:S15]  /*531e0*/  LDL.LU.64 R20, [R1+0x4510] ;  /* 0x0045100001147983 */ /* 0x000e9e0000300a00 */
[----:B------:R-:W-:-:S06]  /*531f0*/  NOP ;  /* 0x0000000000007918 */ /* 0x000fcc0000000000 */
[----:B------:R-:W-:Y:S04]  /*53200*/  STL.64 [R1+0x9f0], R12 ;  /* 0x0009f00c01007387 */ /* 0x000fe80000100a00 */
[----:B------:R0:W-:Y:S04]  /*53210*/  STL.64 [R1+0x9f8], R14 ;  /* 0x0009f80e01007387 */ /* 0x0001e80000100a00 */
[----:B0-----:R-:W3:Y:S04]  /*53220*/  LDL.LU.64 R14, [R1+0x4508] ;  /* 0x00450800010e7983 */ /* 0x001ee80000300a00 */
[----:B------:R-:W3:Y:S01]  /*53230*/  LDL.LU.64 R12, [R1+0x4500] ;  /* 0x00450000010c7983 */ /* 0x000ee20000300a00 */
[----:B--2---:R-:W-:Y:S06]  /*53240*/  HMMA.16816.F32.BF16 R8, R16, R20, R8 ;  /* 0x000000141008723c */ /* 0x004fec0000041808 */
[----:B------:R0:W-:Y:S04]  /*53250*/  STL.64 [R1+0x44f0], R20 ;  /* 0x0044f01401007387 */ /* 0x0001e80000100a00 */
[----:B0-----:R-:W2:-:S13]  /*53260*/  LDL.LU R20, [R1+0x460] ;  /* 0x0004600001147983 */ /* 0x001e9a0000300800 */
[----:B------:R0:W-:Y:S04]  /*53270*/  STL.64 [R1+0x9c0], R8 ;  /* 0x0009c00801007387 */ /* 0x0001e80000100a00 */
[----:B------:R1:W-:Y:S04]  /*53280*/  STL.64 [R1+0x9c8], R10 ;  /* 0x0009c80a01007387 */ /* 0x0003e80000100a00 */
[----:B------:R-:W2:Y:S04]  /*53290*/  LDL.LU R21, [R1+0x464] ;  /* 0x0004640001157983 */ /* 0x000ea80000300800 */
[----:B------:R-:W2:Y:S04]  /*532a0*/  LDL.LU R22, [R1+0x468] ;  /* 0x0004680001167983 */ /* 0x000ea80000300800 */
[----:B------:R-:W2:Y:S04]  /*532b0*/  LDL.LU R23, [R1+0x46c] ;  /* 0x00046c0001177983 */ /* 0x000ea80000300800 */
[----:B------:R-:W2:Y:S04]  /*532c0*/  LDL.LU.64 R16, [R1] ;  /* 0x0000000001107983 */ /* 0x000ea80000300a00 */
[----:B0-----:R-:W4:Y:S04]  /*532d0*/  LDL.LU R8, [R1+0x520] ;  /* 0x0005200001087983 */ /* 0x001f280000300800 */
[----:B------:R-:W4:Y:S04]  /*532e0*/  LDL.LU R9, [R1+0x524] ;  /* 0x0005240001097983 */ /* 0x000f280000300800 */
[----:B-1----:R-:W2:Y:S04]  /*532f0*/  LDL.LU R10, [R1+0x528] ;  /* 0x00052800010a7983 */ /* 0x002ea80000300800 */
[----:B------:R-:W2:Y:S01]  /*53300*/  LDL.LU R11, [R1+0x52c] ;  /* 0x00052c00010b7983 */ /* 0x000ea20000300800 */
[C---:B---3--:R-:W-:Y:S03]  /*53310*/  HMMA.16816.F32.BF16 R4, R12.reuse, R24, R4 ;  /* 0x000000180c04723c */ /* 0x048fe60000041804 */
[----:B--2---:R-:W-:Y:S04]  /*53320*/  STL.64 [R1+0x44e0], R10 ;  /* 0x0044e00a01007387 */ /* 0x004fe80000100a00 */
[----:B----4-:R0:W-:Y:S04]  /*53330*/  STL.64 [R1+0x44d8], R8 ;  /* 0x0044d80801007387 */ /* 0x0101e80000100a00 */
[----:B0-----:R-:W2:Y:S04]  /*53340*/  LDL.LU.64 R8, [R1+0x190] ;  /* 0x0001900001087983 */ /* 0x001ea80000300a00 */
[----:B--2---:R0:W-:Y:S04]  /*53350*/  STL.64 [R1+0x44e8], R8 ;  /* 0x0044e80801007387 */ /* 0x0041e80000100a00 */
[----:B0-----:R-:W2:Y:S04]  /*53360*/  LDL.LU.64 R8, [R1+0x1a0] ;  /* 0x0001a00001087983 */ /* 0x001ea80000300a00 */
[----:B------:R0:W-:Y:S04]  /*53370*/  STL.64 [R1+0x9b0], R4 ;  /* 0x0009b00401007387 */ /* 0x0001e80000100a00 */
[----:B------:R-:W-:Y:S04]  /*53380*/  STL.64 [R1+0x9b8], R6 ;  /* 0x0009b80601007387 */ /* 0x000fe80000100a00 */
[----:B0-----:R-:W3:Y:S04]  /*53390*/  LDL.LU.64 R4, [R1+0x44f8] ;  /* 0x0044f80001047983 */ /* 0x001ee80000300a00 */
[----:B------:R-:W-:Y:S04]  /*533a0*/  STL.64 [R1+0x4440], R26 ;  /* 0x0044401a01007387 */ /* 0x000fe80000100a00 */
[----:B------:R0:W-:Y:S04]  /*533b0*/  STL.64 [R1+0x4438], R24 ;  /* 0x0044381801007387 */ /* 0x0001e80000100a00 */
[----:B0-----:R-:W3:Y:S04]  /*533c0*/  LDL.LU R24, [R1+0x470] ;  /* 0x0004700001187983 */ /* 0x001ee80000300800 */
[----:B------:R-:W3:Y:S04]  /*533d0*/  LDL.LU R25, [R1+0x474] ;  /* 0x0004740001197983 */ /* 0x000ee80000300800 */
[----:B------:R-:W3:Y:S04]  /*533e0*/  LDL.LU R26, [R1+0x478] ;  /* 0x00047800011a7983 */ /* 0x000ee80000300800 */
[----:B------:R-:W3:Y:S01]  /*533f0*/  LDL.LU R27, [R1+0x47c] ;  /* 0x00047c00011b7983 */ /* 0x000ee20000300800 */
[C---:B------:R-:W-:Y:S06]  /*53400*/  HMMA.16816.F32.BF16 R20, R12.reuse, R16, R20 ;  /* 0x000000100c14723c */ /* 0x040fec0000041814 */
[----:B---3--:R-:W-:-:S15]  /*53410*/  HMMA.16816.F32.BF16 R24, R12, R4, R24 ;  /* 0x000000040c18723c */ /* 0x008fde0000041818 */
[----:B------:R-:W-:-:S08]  /*53420*/  NOP ;  /* 0x0000000000007918 */ /* 0x000fd00000000000 */
[----:B------:R0:W-:Y:S04]  /*53430*/  STL.64 [R1+0x9a0], R24 ;  /* 0x0009a01801007387 */ /* 0x0001e80000100a00 */
[----:B------:R1:W-:Y:S04]  /*53440*/  STL.64 [R1+0x9a8], R26 ;  /* 0x0009a81a01007387 */ /* 0x0003e80000100a00 */
[----:B0-----:R-:W3:Y:S04]  /*53450*/  LDL.LU R24, [R1+0x500] ;  /* 0x0005000001187983 */ /* 0x001ee80000300800 */
[----:B------:R-:W3:Y:S04]  /*53460*/  LDL.LU R25, [R1+0x504] ;  /* 0x0005040001197983 */ /* 0x000ee80000300800 */
[----:B-1----:R-:W3:Y:S04]  /*53470*/  LDL.LU R26, [R1+0x508] ;  /* 0x00050800011a7983 */ /* 0x002ee80000300800 */
[----:B------:R-:W3:Y:S04]  /*53480*/  LDL.LU R27, [R1+0x50c] ;  /* 0x00050c00011b7983 */ /* 0x000ee80000300800 */
[----:B------:R0:W-:Y:S04]  /*53490*/  STL.64 [R1+0x990], R20 ;  /* 0x0009901401007387 */ /* 0x0001e80000100a00 */
[----:B------:R1:W-:Y:S04]  /*534a0*/  STL.64 [R1+0x998], R22 ;  /* 0x0009981601007387 */ /* 0x0003e80000100a00 */
[----:B0-----:R-:W4:Y:S01]  /*534b0*/  LDL.LU.64 R20, [R1+0x44f0] ;  /* 0x0044f00001147983 */ /* 0x001f220000300a00 */
[----:B-1----:R-:W-:-:S02]  /*534c0*/  IMAD.MOV.U32 R23, RZ, RZ, R16 ;  /* 0x000000ffff177224 */ /* 0x002fc400078e0010 */
[----:B------:R-:W-:Y:S02]  /*534d0*/  IMAD.MOV.U32 R22, RZ, RZ, R17 ;  /* 0x000000ffff167224 */ /* 0x000fe400078e0011 */
[----:B------:R-:W0:Y:S04]  /*534e0*/  LDSM.16.MT88.4 R16, [R29+UR4+0x6000] ;  /* 0x006000041d10783b */ /* 0x000e280008004200 */
[----:B------:R-:W-:Y:S04]  /*534f0*/  STL [R1+0x43e4], R22 ;  /* 0x0043e41601007387 */ /* 0x000fe80000100800 */
[----:B------:R-:W-:Y:S04]  /*53500*/  STL [R1+0x43e0], R23 ;  /* 0x0043e01701007387 */ /* 0x000fe80000100800 */
[----:B----4-:R1:W-:Y:S04]  /*53510*/  STL.64 [R1+0x44c8], R20 ;  /* 0x0044c81401007387 */ /* 0x0103e80000100a00 */
[----:B-1----:R-:W4:Y:S04]  /*53520*/  LDL.LU.64 R20, [R1+0x170] ;  /* 0x0001700001147983 */ /* 0x002f280000300a00 */
[----:B------:R-:W-:Y:S04]  /*53530*/  STL [R1+0x43e8], R29 ;  /* 0x0043e81d01007387 */ /* 0x000fe80000100800 */
[----:B0-----:R-:W-:Y:S04]  /*53540*/  STL.64 [R1+0x4298], R18 ;  /* 0x0042981201007387 */ /* 0x001fe80000100a00 */
[----:B------:R0:W-:Y:S04]  /*53550*/  STL.64 [R1+0x4290], R16 ;  /* 0x0042901001007387 */ /* 0x0001e80000100a00 */
[----:B0-----:R-:W3:Y:S04]  /*53560*/  LDL.LU R16, [R1+0x540] ;  /* 0x0005400001107983 */ /* 0x001ee80000300800 */
[----:B------:R-:W3:Y:S04]  /*53570*/  LDL.LU R17, [R1+0x544] ;  /* 0x0005440001117983 */ /* 0x000ee80000300800 */
[----:B------:R-:W3:Y:S04]  /*53580*/  LDL.LU R18, [R1+0x548] ;  /* 0x0005480001127983 */ /* 0x000ee80000300800 */
[----:B------:R-:W3:Y:S01]  /*53590*/  LDL.LU R19, [R1+0x54c] ;  /* 0x00054c0001137983 */ /* 0x000ee20000300800 */
[----:B--2---:R-:W-:Y:S01]  /*535a0*/  IMAD.MOV.U32 R3, RZ, RZ, R9 ;  /* 0x000000ffff037224 */ /* 0x004fe200078e0009 */
[----:B---3--:R-:W-:-:S15]  /*535b0*/  HMMA.16816.F32.BF16 R16, R12, R8, R16 ;  /* 0x000000080c10723c */ /* 0x008fde0000041810 */
[----:B------:R-:W-:-:S08]  /*535c0*/  NOP ;  /* 0x0000000000007918 */ /* 0x000fd00000000000 */
[----:B------:R0:W-:Y:S04]  /*535d0*/  STL.64 [R1+0x980], R16 ;  /* 0x0009801001007387 */ /* 0x0001e80000100a00 */
[----:B------:R-:W-:Y:S01]  /*535e0*/  STL.64 [R1+0x988], R18 ;  /* 0x0009881201007387 */ /* 0x000fe20000100a00 */
[----:B0-----:R-:W-:-:S03]  /*535f0*/  IMAD.MOV.U32 R16, RZ, RZ, R8 ;  /* 0x000000ffff107224 */ /* 0x001fc600078e0008 */
[----:B------:R-:W2:Y:S04]  /*53600*/  LDL.LU.64 R8, [R1+0x44e8] ;  /* 0x0044e80001087983 */ /* 0x000ea80000300a00 */
[----:B------:R-:W-:Y:S04]  /*53610*/  STL [R1+0x43f0], R3 ;  /* 0x0043f00301007387 */ /* 0x000fe80000100800 */
[----:B------:R0:W-:Y:S04]  /*53620*/  STL [R1+0x43ec], R16 ;  /* 0x0043ec1001007387 */ /* 0x0001e80000100800 */
[----:B0-----:R-:W2:Y:S04]  /*53630*/  LDL.LU R16, [R1+0x530] ;  /* 0x0005300001107983 */ /* 0x001ea80000300800 */
[----:B------:R-:W2:Y:S04]  /*53640*/  LDL.LU R17, [R1+0x534] ;  /* 0x0005340001117983 */ /* 0x000ea80000300800 */
[----:B------:R-:W2:Y:S04]  /*53650*/  LDL.LU R18, [R1+0x538] ;  /* 0x0005380001127983 */ /* 0x000ea80000300800 */
[----:B------:R-:W2:Y:S02]  /*53660*/  LDL.LU R19, [R1+0x53c] ;  /* 0x00053c0001137983 */ /* 0x000ea40000300800 */
[----:B--2---:R-:W-:-:S15]  /*53670*/  HMMA.16816.F32.BF16 R16, R12, R8, R16 ;  /* 0x000000080c10723c */ /* 0x004fde0000041810 */
[----:B------:R-:W-:-:S08]  /*53680*/  NOP ;  /* 0x0000000000007918 */ /* 0x000fd00000000000 */
[----:B------:R0:W-:Y:S04]  /*53690*/  STL.64 [R1+0x970], R16 ;  /* 0x0009701001007387 */ /* 0x0001e80000100a00 */
[----:B------:R1:W-:Y:S04]  /*536a0*/  STL.64 [R1+0x978], R18 ;  /* 0x0009781201007387 */ /* 0x0003e80000100a00 */
[----:B------:R-:W2:Y:S01]  /*536b0*/  LDL.LU.64 R10, [R1+0x44e0] ;  /* 0x0044e000010a7983 */ /* 0x000ea20000300a00 */
[----:B0-----:R-:W-:Y:S02]  /*536c0*/  IMAD.MOV.U32 R17, RZ, RZ, R9 ;  /* 0x000000ffff117224 */ /* 0x001fe400078e0009 */
[----:B-1----:R-:W-:-:S02]  /*536d0*/  IMAD.MOV.U32 R18, RZ, RZ, R8 ;  /* 0x000000ffff127224 */ /* 0x002fc400078e0008 */
[----:B------:R-:W2:Y:S04]  /*536e0*/  LDL.LU.64 R8, [R1+0x44d8] ;  /* 0x0044d80001087983 */ /* 0x000ea80000300a00 */
[----:B------:R0:W-:Y:S04]  /*536f0*/  STL [R1+0x43f8], R17 ;  /* 0x0043f81101007387 */ /* 0x0001e80000100800 */
[----:B------:R-:W-:Y:S04]  /*53700*/  STL [R1+0x43f4], R18 ;  /* 0x0043f41201007387 */ /* 0x000fe80000100800 */
[----:B0-----:R-:W2:Y:S02]  /*53710*/  LDL.LU.64 R16, [R1+0x180] ;  /* 0x0001800001107983 */ /* 0x001ea40000300a00 */
[----:B--2---:R-:W-:Y:S06]  /*53720*/  HMMA.16816.F32.BF16 R8, R12, R16, R8 ;  /* 0x000000100c08723c */ /* 0x004fec0000041808 */
[----:B------:R-:W-:-:S02]  /*53730*/  IMAD.MOV.U32 R19, RZ, RZ, R17 ;  /* 0x000000ffff137224 */ /* 0x000fc400078e0011 */
[----:B------:R-:W-:-:S15]  /*53740*/  IMAD.MOV.U32 R7, RZ, RZ, R16 ;  /* 0x000000ffff077224 */ /* 0x000fde00078e0010 */
[----:B------:R0:W-:Y:S04]  /*53750*/  STL.64 [R1+0x960], R8 ;  /* 0x0009600801007387 */ /* 0x0001e80000100a00 */
[----:B------:R-:W-:Y:S04]  /*53760*/  STL.64 [R1+0x968], R10 ;  /* 0x0009680a01007387 */ /* 0x000fe80000100a00 */
[----:B0-----:R-:W2:Y:S04]  /*53770*/  LDL.LU.64 R8, [R1+0x44d0] ;  /* 0x0044d00001087983 */ /* 0x001ea80000300a00 */
[----:B------:R0:W-:Y:S04]  /*53780*/  STL [R1+0x4400], R19 ;  /* 0x0044001301007387 */ /* 0x0001e80000100800 */
[----:B------:R-:W3:Y:S04]  /*53790*/  LDL.LU R16, [R1+0x510] ;  /* 0x0005100001107983 */ /* 0x000ee80000300800 */
[----:B------:R-:W3:Y:S04]  /*537a0*/  LDL.LU R17, [R1+0x514] ;  /* 0x0005140001117983 */ /* 0x000ee80000300800 */
[----:B------:R-:W3:Y:S04]  /*537b0*/  LDL.LU R18, [R1+0x518] ;  /* 0x0005180001127983 */ /* 0x000ee80000300800 */
[----:B0-----:R-:W3:Y:S01]  /*537c0*/  LDL.LU R19, [R1+0x51c] ;  /* 0x00051c0001137983 */ /* 0x001ee20000300800 */
[----:B----4-:R-:W-:Y:S01]  /*537d0*/  IMAD.MOV.U32 R0, RZ, RZ, R21 ;  /* 0x000000ffff007224 */ /* 0x010fe200078e0015 */
[----:B------:R-:W-:-:S02]  /*537e0*/  MOV R6, R20 ;  /* 0x0000001400067202 */ /* 0x000fc40000000f00 */
[----:B------:R-:W-:Y:S01]  /*537f0*/  STL [R1+0x43fc], R7 ;  /* 0x0043fc0701007387 */ /* 0x000fe20000100800 */
[----:B---3--:R-:W-:-:S15]  /*53800*/  HMMA.16816.F32.BF16 R16, R12, R20, R16 ;  /* 0x000000140c10723c */ /* 0x008fde0000041810 */
[----:B------:R-:W-:-:S08]  /*53810*/  NOP ;  /* 0x0000000000007918 */ /* 0x000fd00000000000 */
[----:B------:R-:W-:Y:S04]  /*53820*/  STL.64 [R1+0x950], R16 ;  /* 0x0009501001007387 */ /* 0x000fe80000100a00 */
[----:B------:R-:W-:Y:S04]  /*53830*/  STL.64 [R1+0x958], R18 ;  /* 0x0009581201007387 */ /* 0x000fe80000100a00 */
[----:B------:R-:W-:Y:S04]  /*53840*/  STL [R1+0x4408], R0 ;  /* 0x0044080001007387 */ /* 0x000fe80000100800 */
[----:B------:R-:W-:Y:S04]  /*53850*/  STL [R1+0x4404], R6 ;  /* 0x0044040601007387 */ /* 0x000fe80000100800 */
[----:B------:R2:W-:Y:S02]  /*53860*/  STL.64 [R1+0x4490], R4 ;  /* 0x0044900401007387 */ /* 0x0005e40000100a00 */
[----:B--2---:R-:W-:-:S15]  /*53870*/  HMMA.16816.F32.BF16 R4, R12, R8, R24 ;  /* 0x000000080c04723c */ /* 0x004fde0000041818 */
[----:B------:R-:W-:-:S08]  /*53880*/  NOP ;  /* 0x0000000000007918 */ /* 0x000fd00000000000 */
[----:B------:R0:W-:Y:S04]  /*53890*/  STL.64 [R1+0x940], R4 ;  /* 0x0009400401007387 */ /* 0x0001e80000100a00 */
[----:B------:R1:W-:Y:S04]  /*538a0*/  STL.64 [R1+0x948], R6 ;  /* 0x0009480601007387 */ /* 0x0003e80000100a00 */
[----:B------:R-:W2:Y:S01]  /*538b0*/  LDL.LU.64 R24, [R1+0xf0] ;  /* 0x0000f00001187983 */ /* 0x000ea20000300a00 */
[----:B------:R-:W-:Y:S02]  /*538c0*/  IMAD.MOV.U32 R28, RZ, RZ, R8 ;  /* 0x000000ffff1c7224 */ /* 0x000fe400078e0008 */
[----:B------:R-:W-:Y:S01]  /*538d0*/  IMAD.MOV.U32 R2, RZ, RZ, R9 ;  /* 0x000000ffff027224 */ /* 0x000fe200078e0009 */
[----:B--2---:R-:W-:Y:S04]  /*538e0*/  STL.64 [R1+0x4458], R24 ;  /* 0x0044581801007387 */ /* 0x004fe80000100a00 */
[----:B------:R-:W2:Y:S04]  /*538f0*/  LDL.LU R8, [R1+0x450] ;  /* 0x0004500001087983 */ /* 0x000ea80000300800 */
[----:B------:R-:W2:Y:S04]  /*53900*/  LDL.LU R9, [R1+0x454] ;  /* 0x0004540001097983 */ /* 0x000ea80000300800 */
[----:B------:R-:W3:Y:S04]  /*53910*/  LDL.LU R10, [R1+0x458] ;  /* 0x00045800010a7983 */ /* 0x000ee80000300800 */
[----:B------:R-:W3:Y:S04]  /*53920*/  LDL.LU R11, [R1+0x45c] ;  /* 0x00045c00010b7983 */ /* 0x000ee80000300800 */
[----:B0-----:R-:W4:Y:S04]  /*53930*/  LDL.LU R4, [R1+0x4c0] ;  /* 0x0004c00001047983 */ /* 0x001f280000300800 */
[----:B------:R-:W4:Y:S04]  /*53940*/  LDL.LU R5, [R1+0x4c4] ;  /* 0x0004c40001057983 */ /* 0x000f280000300800 */
[----:B-1----:R-:W2:Y:S04]  /*53950*/  LDL.LU R6, [R1+0x4c8] ;  /* 0x0004c80001067983 */ /* 0x002ea80000300800 */
[----:B------:R-:W2:Y:S04]  /*53960*/  LDL.LU R7, [R1+0x4cc] ;  /* 0x0004cc0001077983 */ /* 0x000ea80000300800 */
[----:B------:R-:W3:Y:S04]  /*53970*/  LDL.LU R16, [R1+0x4e0] ;  /* 0x0004e00001107983 */ /* 0x000ee80000300800 */
[----:B------:R-:W3:Y:S04]  /*53980*/  LDL.LU R17, [R1+0x4e4] ;  /* 0x0004e40001117983 */ /* 0x000ee80000300800 */
[----:B------:R-:W4:Y:S04]  /*53990*/  LDL.LU R18, [R1+0x4e8] ;  /* 0x0004e80001127983 */ /* 0x000f280000300800 */
[----:B------:R-:W4:Y:S04]  /*539a0*/  LDL.LU R19, [R1+0x4ec] ;  /* 0x0004ec0001137983 */ /* 0x000f280000300800 */
[----:B------:R-:W2:Y:S04]  /*539b0*/  LDL.LU R20, [R1+0x4f0] ;  /* 0x0004f00001147983 */ /* 0x000ea80000300800 */
[----:B------:R-:W2:Y:S04]  /*539c0*/  LDL.LU R21, [R1+0x4f4] ;  /* 0x0004f40001157983 */ /* 0x000ea80000300800 */
[----:B------:R-:W2:Y:S04]  /*539d0*/  LDL.LU R22, [R1+0x4f8] ;  /* 0x0004f80001167983 */ /* 0x000ea80000300800 */
[----:B------:R-:W2:Y:S04]  /*539e0*/  LDL.LU R23, [R1+0x4fc] ;  /* 0x0004fc0001177983 */ /* 0x000ea80000300800 */
[----:B----4-:R-:W-:Y:S04]  /*539f0*/  STL.64 [R1+0x44c0], R18 ;  /* 0x0044c01201007387 */ /* 0x010fe80000100a00 */
[----:B---3--:R0:W-:Y:S04]  /*53a00*/  STL.64 [R1+0x44b8], R16 ;  /* 0x0044b81001007387 */ /* 0x0081e80000100a00 */
[----:B0-----:R-:W3:Y:S04]  /*53a10*/  LDL.LU.64 R16, [R1+0x150] ;  /* 0x0001500001107983 */ /* 0x001ee80000300a00 */
[----:B--2---:R-:W-:Y:S04]  /*53a20*/  STL.64 [R1+0x44a0], R6 ;  /* 0x0044a00601007387 */ /* 0x004fe80000100a00 */
[----:B------:R0:W-:Y:S04]  /*53a30*/  STL.64 [R1+0x4498], R4 ;  /* 0x0044980401007387 */ /* 0x0001e80000100a00 */
[----:B0-----:R-:W2:Y:S04]  /*53a40*/  LDL.LU.64 R4, [R1+0x130] ;  /* 0x0001300001047983 */ /* 0x001ea80000300a00 */
[----:B--2---:R0:W-:Y:S04]  /*53a50*/  STL.64 [R1+0x44b0], R4 ;  /* 0x0044b00401007387 */ /* 0x0041e80000100a00 */
[----:B0-----:R-:W2:Y:S04]  /*53a60*/  LDL.LU.64 R4, [R1+0x140] ;  /* 0x0001400001047983 */ /* 0x001ea80000300a00 */
[----:B------:R-:W4:Y:S04]  /*53a70*/  LDL.LU.64 R24, [R1+0x100] ;  /* 0x0001000001187983 */ /* 0x000f280000300a00 */
[----:B----4-:R0:W-:Y:S04]  /*53a80*/  STL.64 [R1+0x4470], R24 ;  /* 0x0044701801007387 */ /* 0x0101e80000100a00 */
[----:B0-----:R-:W4:Y:S04]  /*53a90*/  LDL.LU.64 R24, [R1+0x110] ;  /* 0x0001100001187983 */ /* 0x001f280000300a00 */
[----:B----4-:R0:W-:Y:S04]  /*53aa0*/  STL.64 [R1+0x4488], R24 ;  /* 0x0044881801007387 */ /* 0x0101e80000100a00 */
[----:B0-----:R-:W4:Y:S04]  /*53ab0*/  LDL.LU.64 R24, [R1+0x120] ;  /* 0x0001200001187983 */ /* 0x001f280000300a00 */
[----:B----4-:R0:W-:Y:S04]  /*53ac0*/  STL.64 [R1+0x44a8], R24 ;  /* 0x0044a81801007387 */ /* 0x0101e80000100a00 */
[----:B0-----:R-:W4:Y:S04]  /*53ad0*/  LDL.LU R24, [R1+0x4d0] ;  /* 0x0004d00001187983 */ /* 0x001f280000300800 */
[----:B------:R-:W4:Y:S04]  /*53ae0*/  LDL.LU R25, [R1+0x4d4] ;  /* 0x0004d40001197983 */ /* 0x000f280000300800 */
[----:B------:R-:W4:Y:S04]  /*53af0*/  LDL.LU R26, [R1+0x4d8] ;  /* 0x0004d800011a7983 */ /* 0x000f280000300800 */
[----:B------:R-:W4:Y:S04]  /*53b00*/  LDL.LU R27, [R1+0x4dc] ;  /* 0x0004dc00011b7983 */ /* 0x000f280000300800 */
[----:B------:R-:W-:Y:S04]  /*53b10*/  STL.64 [R1+0x4450], R10 ;  /* 0x0044500a01007387 */ /* 0x000fe80000100a00 */
[----:B------:R0:W-:Y:S04]  /*53b20*/  STL.64 [R1+0x4448], R8 ;  /* 0x0044480801007387 */ /* 0x0001e80000100a00 */
        /* <DEDUP_REMOVED lines=23> */
[----:B------:R-:W-:Y:S01]  /*53ca0*/  IMAD.MOV.U32 R23, RZ, RZ, R17 ;  /* 0x000000ffff177224 */ /* 0x000fe200078e0011 */
[----:B------:R-:W4:Y:S04]  /*53cb0*/  LDL.LU.64 R18, [R1+0x44c0] ;  /* 0x0044c00001127983 */ /* 0x000f280000300a00 */
[----:B------:R-:W4:Y:S04]  /*53cc0*/  LDL.LU.64 R16, [R1+0x44b8] ;  /* 0x0044b80001107983 */ /* 0x000f280000300a00 */
[----:B------:R-:W-:Y:S01]  /*53cd0*/  STL [R1+0x4414], R22 ;  /* 0x0044141601007387 */ /* 0x000fe20000100800 */
[----:B------:R-:W-:Y:S01]  /*53ce0*/  IMAD.MOV.U32 R29, RZ, RZ, R5 ;  /* 0x000000ffff1d7224 */ /* 0x000fe200078e0005 */
[----:B----4-:R-:W-:-:S15]  /*53cf0*/  HMMA.16816.F32.BF16 R16, R12, R4, R16 ;  /* 0x000000040c10723c */ /* 0x010fde0000041810 */
[----:B------:R-:W-:-:S08]  /*53d00*/  NOP ;  /* 0x0000000000007918 */ /* 0x000fd00000000000 */
[----:B------:R0:W-:Y:S04]  /*53d10*/  STL.64 [R1+0x920], R16 ;  /* 0x0009201001007387 */ /* 0x0001e80000100a00 */
[----:B------:R1:W-:Y:S01]  /*53d20*/  STL.64 [R1+0x928], R18 ;  /* 0x0009281201007387 */ /* 0x0003e20000100a00 */
[----:B0-----:R-:W-:-:S03]  /*53d30*/  IMAD.MOV.U32 R16, RZ, RZ, R4 ;  /* 0x000000ffff107224 */ /* 0x001fc600078e0004 */
[----:B------:R-:W4:Y:S02]  /*53d40*/  LDL.LU.64 R4, [R1+0x44b0] ;  /* 0x0044b00001047983 */ /* 0x000f240000300a00 */
[----:B----4-:R-:W-:Y:S06]  /*53d50*/  HMMA.16816.F32.BF16 R24, R12, R4, R24 ;  /* 0x000000040c18723c */ /* 0x010fec0000041818 */
[----:B-1----:R-:W-:Y:S02]  /*53d60*/  IMAD.MOV.U32 R18, RZ, RZ, R4 ;  /* 0x000000ffff127224 */ /* 0x002fe400078e0004 */
[----:B------:R-:W-:-:S15]  /*53d70*/  IMAD.MOV.U32 R3, RZ, RZ, R5 ;  /* 0x000000ffff037224 */ /* 0x000fde00078e0005 */
[----:B------:R0:W-:Y:S04]  /*53d80*/  STL.64 [R1+0x910], R24 ;  /* 0x0009101801007387 */ /* 0x0001e80000100a00 */
[----:B------:R-:W-:Y:S04]  /*53d90*/  STL.64 [R1+0x918], R26 ;  /* 0x0009181a01007387 */ /* 0x000fe80000100a00 */
[----:B0-----:R-:W4:Y:S04]  /*53da0*/  LDL.LU.64 R24, [R1+0x44a8] ;  /* 0x0044a80001187983 */ /* 0x001f280000300a00 */
[----:B------:R-:W4:Y:S04]  /*53db0*/  LDL.LU.64 R6, [R1+0x44a0] ;  /* 0x0044a00001067983 */ /* 0x000f280000300a00 */
[----:B------:R-:W4:Y:S02]  /*53dc0*/  LDL.LU.64 R4, [R1+0x4498] ;  /* 0x0044980001047983 */ /* 0x000f240000300a00 */
[----:B----4-:R-:W-:Y:S06]  /*53dd0*/  HMMA.16816.F32.BF16 R4, R12, R24, R4 ;  /* 0x000000180c04723c */ /* 0x010fec0000041804 */
[----:B------:R-:W-:-:S15]  /*53de0*/  IMAD.MOV.U32 R17, RZ, RZ, R25 ;  /* 0x000000ffff117224 */ /* 0x000fde00078e0019 */
[----:B------:R-:W-:-:S02]  /*53df0*/  NOP ;  /* 0x0000000000007918 */ /* 0x000fc40000000000 */
[----:B------:R0:W-:Y:S04]  /*53e00*/  STL.64 [R1+0x900], R4 ;  /* 0x0009000401007387 */ /* 0x0001e80000100a00 */
[----:B------:R1:W-:Y:S04]  /*53e10*/  STL.64 [R1+0x908], R6 ;  /* 0x0009080601007387 */ /* 0x0003e80000100a00 */
[----:B0-----:R-:W4:Y:S01]  /*53e20*/  LDL.LU.64 R4, [R1+0x4490] ;  /* 0x0044900001047983 */ /* 0x001f220000300a00 */
[----:B-1----:R-:W-:-:S03]  /*53e30*/  IMAD.MOV.U32 R7, RZ, RZ, R24 ;  /* 0x000000ffff077224 */ /* 0x002fc600078e0018 */
[----:B------:R-:W2:Y:S02]  /*53e40*/  LDL.LU.64 R24, [R1+0x4488] ;  /* 0x0044880001187983 */ /* 0x000ea40000300a00 */
[----:B--2---:R-:W-:Y:S06]  /*53e50*/  HMMA.16816.F32.BF16 R8, R12, R24, R8 ;  /* 0x000000180c08723c */ /* 0x004fec0000041808 */
[----:B------:R-:W-:Y:S02]  /*53e60*/  IMAD.MOV.U32 R6, RZ, RZ, R24 ;  /* 0x000000ffff067224 */ /* 0x000fe400078e0018 */
[----:B------:R-:W-:-:S15]  /*53e70*/  IMAD.MOV.U32 R19, RZ, RZ, R25 ;  /* 0x000000ffff137224 */ /* 0x000fde00078e0019 */
[----:B------:R-:W-:Y:S04]  /*53e80*/  STL.64 [R1+0x8f0], R8 ;  /* 0x0008f00801007387 */ /* 0x000fe80000100a00 */
[----:B------:R0:W-:Y:S04]  /*53e90*/  STL.64 [R1+0x8f8], R10 ;  /* 0x0008f80a01007387 */ /* 0x0001e80000100a00 */
[----:B0-----:R-:W2:Y:S04]  /*53ea0*/  LDL.LU.64 R10, [R1+0x4480] ;  /* 0x00448000010a7983 */ /* 0x001ea80000300a00 */
[----:B------:R-:W2:Y:S04]  /*53eb0*/  LDL.LU.64 R8, [R1+0x4478] ;  /* 0x0044780001087983 */ /* 0x000ea80000300a00 */
[----:B------:R-:W2:Y:S04]  /*53ec0*/  LDL.LU.64 R24, [R1+0x4470] ;  /* 0x0044700001187983 */ /* 0x000ea80000300a00 */
[----:B------:R-:W-:Y:S04]  /*53ed0*/  STL.64 [R1+0x4420], R6 ;  /* 0x0044200601007387 */ /* 0x000fe80000100a00 */
[----:B----4-:R0:W-:Y:S04]  /*53ee0*/  STL.64 [R1+0x4418], R4 ;  /* 0x0044180401007387 */ /* 0x0101e80000100a00 */
        /* <DEDUP_REMOVED lines=14> */
[----:B------:R-:W-:Y:S04]  /*53fd0*/  STL.64 [R1+0x8d0], R8 ;  /* 0x0008d00801007387 */ /* 0x000fe80000100a00 */
[----:B------:R0:W-:Y:S04]  /*53fe0*/  STL.64 [R1+0x8d8], R10 ;  /* 0x0008d80a01007387 */ /* 0x0001e80000100a00 */
[----:B0-----:R-:W3:Y:S04]  /*53ff0*/  LDL.LU.64 R10, [R1+0x4450] ;  /* 0x00445000010a7983 */ /* 0x001ee80000300a00 */
[----:B------:R-:W3:Y:S01]  /*54000*/  LDL.LU.64 R8, [R1+0x4448] ;  /* 0x0044480001087983 */ /* 0x000ee20000300a00 */
[----:B------:R-:W-:-:S02]  /*54010*/  IMAD.MOV.U32 R22, RZ, RZ, R24 ;  /* 0x000000ffff167224 */ /* 0x000fc400078e0018 */
[----:B------:R-:W-:Y:S01]  /*54020*/  IMAD.MOV.U32 R2, RZ, RZ, R25 ;  /* 0x000000ffff027224 */ /* 0x000fe200078e0019 */
[----:B------:R-:W2:Y:S04]  /*54030*/  LDL.LU.64 R26, [R1+0x4440] ;  /* 0x00444000011a7983 */ /* 0x000ea80000300a00 */
[----:B------:R-:W4:Y:S01]  /*54040*/  LDL.LU.64 R24, [R1+0x4438] ;  /* 0x0044380001187983 */ /* 0x000f220000300a00 */
[----:B---3--:R-:W-:Y:S03]  /*54050*/  HMMA.16816.F32.BF16 R12, R12, R20, R8 ;  /* 0x000000140c0c723c */ /* 0x008fe60000041808 */
[----:B------:R-:W4:Y:S04]  /*54060*/  LDL.LU.64 R10, [R1+0x4430] ;  /* 0x00443000010a7983 */ /* 0x000f280000300a00 */
[----:B------:R-:W4:-:S15]  /*54070*/  LDL.LU.64 R8, [R1+0x4428] ;  /* 0x0044280001087983 */ /* 0x000f1e0000300a00 */
[----:B------:R-:W-:-:S01]  /*54080*/  NOP ;  /* 0x0000000000007918 */ /* 0x000fc20000000000 */
[----:B------:R0:W-:Y:S04]  /*54090*/  STL.64 [R1+0x880], R12 ;  /* 0x0008800c01007387 */ /* 0x0001e80000100a00 */
[----:B------:R1:W-:Y:S04]  /*540a0*/  STL.64 [R1+0x888], R14 ;  /* 0x0008880e01007387 */ /* 0x0003e80000100a00 */
[----:B0-----:R-:W3:Y:S04]  /*540b0*/  LDL.LU R12, [R1+0x430] ;  /* 0x00043000010c7983 */ /* 0x001ee80000300800 */
[----:B------:R-:W3:Y:S04]  /*540c0*/  LDL.LU R13, [R1+0x434] ;  /* 0x00043400010d7983 */ /* 0x000ee80000300800 */
[----:B-1----:R-:W3:Y:S04]  /*540d0*/  LDL.LU R14, [R1+0x438] ;  /* 0x00043800010e7983 */ /* 0x002ee80000300800 */
[----:B------:R-:W3:Y:S04]  /*540e0*/  LDL.LU R15, [R1+0x43c] ;  /* 0x00043c00010f7983 */ /* 0x000ee80000300800 */
[----:B------:R-:W-:Y:S01]  /*540f0*/  STL.64 [R1+0x42a0], R20 ;  /* 0x0042a01401007387 */ /* 0x000fe20000100a00 */
[----:B----4-:R-:W-:-:S15]  /*54100*/  HMMA.16816.F32.BF16 R4, R8, R24, R4 ;  /* 0x000000180804723c */ /* 0x010fde0000041804 */
[----:B------:R-:W-:-:S08]  /*54110*/  NOP ;  /* 0x0000000000007918 */ /* 0x000fd00000000000 */
[----:B------:R0:W-:Y:S01]  /*54120*/  STL.64 [R1+0x860], R4 ;  /* 0x0008600401007387 */ /* 0x0001e20000100a00 */
[----:B------:R-:W-:Y:S02]  /*54130*/  IMAD.MOV.U32 R25, RZ, RZ, R6 ;  /* 0x000000ffff197224 */ /* 0x000fe400078e0006 */
[----:B------:R-:W-:Y:S02]  /*54140*/  IMAD.MOV.U32 R24, RZ, RZ, R7 ;  /* 0x000000ffff187224 */ /* 0x000fe400078e0007 */
[----:B------:R-:W4:Y:S04]  /*54150*/  LDL.LU.64 R6, [R1+0x4420] ;  /* 0x0044200001067983 */ /* 0x000f280000300a00 */
[----:B0-----:R-:W3:Y:S04]  /*54160*/  LDL.LU.64 R4, [R1+0x4418] ;  /* 0x0044180001047983 */ /* 0x001ee80000300a00 */
[----:B------:R0:W-:Y:S04]  /*54170*/  STL [R1+0x3f0c], R24 ;  /* 0x003f0c1801007387 */ /* 0x0001e80000100800 */
[----:B------:R1:W-:Y:S04]  /*54180*/  STL [R1+0x3f08], R25 ;  /* 0x003f081901007387 */ /* 0x0003e80000100800 */
[----:B--2---:R2:W-:Y:S01]  /*54190*/  STL.64 [R1+0x42a8], R26 ;  /* 0x0042a81a01007387 */ /* 0x0045e20000100a00 */
[----:B------:R-:W-:-:S02]  /*541a0*/  IMAD.MOV.U32 R20, RZ, RZ, R22 ;  /* 0x000000ffff147224 */ /* 0x000fc400078e0016 */
[----:B------:R-:W-:Y:S01]  /*541b0*/  IMAD.MOV.U32 R21, RZ, RZ, R2 ;  /* 0x000000ffff157224 */ /* 0x000fe200078e0002 */
[----:B------:R-:W4:Y:S01]  /*541c0*/  LDL.LU R22, [R1+0x4414] ;  /* 0x0044140001167983 */ /* 0x000f220000300800 */
[----:B---3--:R-:W-:-:S15]  /*541d0*/  HMMA.16816.F32.BF16 R12, R8, R4, R12 ;  /* 0x00000004080c723c */ /* 0x008fde000004180c */
[----:B------:R-:W-:-:S08]  /*541e0*/  NOP ;  /* 0x0000000000007918 */ /* 0x000fd00000000000 */
[----:B------:R-:W-:Y:S04]  /*541f0*/  STL.64 [R1+0x550], R12 ;  /* 0x0005500c01007387 */ /* 0x000fe80000100a00 */
[----:B------:R-:W-:Y:S04]  /*54200*/  STL.64 [R1+0x558], R14 ;  /* 0x0005580e01007387 */ /* 0x000fe80000100a00 */
[----:B------:R-:W3:Y:S04]  /*54210*/  LDL.LU R2, [R1+0x4410] ;  /* 0x0044100001027983 */ /* 0x000ee80000300800 */
[----:B------:R4:W-:Y:S04]  /*54220*/  STL.64 [R1+0x42b0], R20 ;  /* 0x0042b01401007387 */ /* 0x0009e80000100a00 */
[----:B0-----:R-:W3:Y:S04]  /*54230*/  LDL.LU R24, [R1+0x310] ;  /* 0x0003100001187983 */ /* 0x001ee80000300800 */
[----:B-1----:R-:W3:Y:S04]  /*54240*/  LDL.LU R25, [R1+0x314] ;  /* 0x0003140001197983 */ /* 0x002ee80000300800 */
[----:B--2---:R-:W2:Y:S04]  /*54250*/  LDL.LU R26, [R1+0x318] ;  /* 0x00031800011a7983 */ /* 0x004ea80000300800 */
[----:B------:R-:W2:Y:S01]  /*54260*/  LDL.LU R27, [R1+0x31c] ;  /* 0x00031c00011b7983 */ /* 0x000ea20000300800 */
[----:B----4-:R-:W-:-:S02]  /*54270*/  IMAD.MOV.U32 R20, RZ, RZ, R28 ;  /* 0x000000ffff147224 */ /* 0x010fc400078e001c */
[----:B------:R-:W-:Y:S01]  /*54280*/  IMAD.MOV.U32 R21, RZ, RZ, R0 ;  /* 0x000000ffff157224 */ /* 0x000fe200078e0000 */
[----:B--2---:R-:W-:Y:S04]  /*54290*/  STL.64 [R1+0x42c0], R26 ;  /* 0x0042c01a01007387 */ /* 0x004fe80000100a00 */
[----:B---3--:R0:W-:Y:S04]  /*542a0*/  STL.64 [R1+0x42b8], R24 ;  /* 0x0042b81801007387 */ /* 0x0081e80000100a00 */
[----:B------:R-:W2:Y:S04]  /*542b0*/  LDL.LU R28, [R1+0x440c] ;  /* 0x00440c00011c7983 */ /* 0x000ea80000300800 */
[----:B------:R-:W3:Y:S04]  /*542c0*/  LDL.LU R0, [R1+0x4408] ;  /* 0x0044080001007983 */ /* 0x000ee80000300800 */
[----:B------:R1:W-:Y:S04]  /*542d0*/  STL.64 [R1+0x42c8], R20 ;  /* 0x0042c81401007387 */ /* 0x0003e80000100a00 */
[----:B0-----:R-:W4:Y:S04]  /*542e0*/  LDL.LU R24, [R1+0x320] ;  /* 0x0003200001187983 */ /* 0x001f280000300800 */
[----:B------:R-:W4:Y:S04]  /*542f0*/  LDL.LU R25, [R1+0x324] ;  /* 0x0003240001197983 */ /* 0x000f280000300800 */
[----:B------:R-:W2:Y:S04]  /*54300*/  LDL.LU R26, [R1+0x328] ;  /* 0x00032800011a7983 */ /* 0x000ea80000300800 */
[----:B------:R-:W2:Y:S01]  /*54310*/  LDL.LU R27, [R1+0x32c] ;  /* 0x00032c00011b7983 */ /* 0x000ea20000300800 */
[----:B-1----:R-:W-:-:S02]  /*54320*/  IMAD.MOV.U32 R20, RZ, RZ, R6 ;  /* 0x000000ffff147224 */ /* 0x002fc400078e0006 */
[----:B------:R-:W-:Y:S01]  /*54330*/  IMAD.MOV.U32 R21, RZ, RZ, R19 ;  /* 0x000000ffff157224 */ /* 0x000fe200078e0013 */
[----:B--2---:R-:W-:Y:S04]  /*54340*/  STL.64 [R1+0x42d8], R26 ;  /* 0x0042d81a01007387 */ /* 0x004fe80000100a00 */
[----:B----4-:R0:W-:Y:S04]  /*54350*/  STL.64 [R1+0x42d0], R24 ;  /* 0x0042d01801007387 */ /* 0x0101e80000100a00 */
[----:B------:R-:W2:Y:S04]  /*54360*/  LDL.LU R6, [R1+0x4404] ;  /* 0x0044040001067983 */ /* 0x000ea80000300800 */
[----:B------:R-:W4:Y:S04]  /*54370*/  LDL.LU R19, [R1+0x4400] ;  /* 0x0044000001137983 */ /* 0x000f280000300800 */
[----:B------:R1:W-:Y:S04]  /*54380*/  STL.64 [R1+0x42e0], R20 ;  /* 0x0042e01401007387 */ /* 0x0003e80000100a00 */
[----:B0-----:R-:W3:Y:S04]  /*54390*/  LDL.LU R24, [R1+0x340] ;  /* 0x0003400001187983 */ /* 0x001ee80000300800 */
[----:B------:R-:W3:Y:S04]  /*543a0*/  LDL.LU R25, [R1+0x344] ;  /* 0x0003440001197983 */ /* 0x000ee80000300800 */
[----:B------:R-:W2:Y:S04]  /*543b0*/  LDL.LU R26, [R1+0x348] ;  /* 0x00034800011a7983 */ /* 0x000ea80000300800 */
[----:B------:R-:W2:Y:S01]  /*543c0*/  LDL.LU R27, [R1+0x34c] ;  /* 0x00034c00011b7983 */ /* 0x000ea20000300800 */
[----:B-1----:R-:W-:-:S02]  /*543d0*/  IMAD.MOV.U32 R20, RZ, RZ, R7 ;  /* 0x000000ffff147224 */ /* 0x002fc400078e0007 */
[----:B------:R-:W-:Y:S01]  /*543e0*/  IMAD.MOV.U32 R21, RZ, RZ, R17 ;  /* 0x000000ffff157224 */ /* 0x000fe200078e0011 */
[----:B--2---:R-:W-:Y:S04]  /*543f0*/  STL.64 [R1+0x42f0], R26 ;  /* 0x0042f01a01007387 */ /* 0x004fe80000100a00 */
[----:B---3--:R-:W-:Y:S04]  /*54400*/  STL.64 [R1+0x42e8], R24 ;  /* 0x0042e81801007387 */ /* 0x008fe80000100a00 */
[----:B------:R-:W2:Y:S04]  /*54410*/  LDL.LU R7, [R1+0x43fc] ;  /* 0x0043fc0001077983 */ /* 0x000ea80000300800 */
[----:B------:R-:W3:Y:S04]  /*54420*/  LDL.LU R17, [R1+0x43f8] ;  /* 0x0043f80001117983 */ /* 0x000ee80000300800 */
[----:B------:R0:W-:Y:S02]  /*54430*/  STL.64 [R1+0x42f8], R20 ;  /* 0x0042f81401007387 */ /* 0x0001e40000100a00 */
[----:B0-----:R-:W-:-:S02]  /*54440*/  IMAD.MOV.U32 R20, RZ, RZ, R18 ;  /* 0x000000ffff147224 */ /* 0x001fc400078e0012 */
[----:B------:R-:W-:Y:S01]  /*54450*/  IMAD.MOV.U32 R21, RZ, RZ, R3 ;  /* 0x000000ffff157224 */ /* 0x000fe200078e0003 */
[----:B------:R-:W3:Y:S04]  /*54460*/  LDL.LU R18, [R1+0x43f4] ;  /* 0x0043f40001127983 */ /* 0x000ee80000300800 */
[----:B------:R-:W3:Y:S04]  /*54470*/  LDL.LU R3, [R1+0x43f0] ;  /* 0x0043f00001037983 */ /* 0x000ee80000300800 */
[----:B------:R0:W-:Y:S04]  /*54480*/  STL.64 [R1+0x4310], R20 ;  /* 0x0043101401007387 */ /* 0x0001e80000100a00 */
[----:B------:R-:W4:Y:S04]  /*54490*/  LDL.LU R24, [R1+0x350] ;  /* 0x0003500001187983 */ /* 0x000f280000300800 */
[----:B------:R-:W4:Y:S04]  /*544a0*/  LDL.LU R25, [R1+0x354] ;  /* 0x0003540001197983 */ /* 0x000f280000300800 */
[----:B------:R-:W2:Y:S04]  /*544b0*/  LDL.LU R26, [R1+0x358] ;  /* 0x00035800011a7983 */ /* 0x000ea80000300800 */
[----:B------:R-:W2:Y:S01]  /*544c0*/  LDL.LU R27, [R1+0x35c] ;  /* 0x00035c00011b7983 */ /* 0x000ea20000300800 */
[----:B0-----:R-:W-:-:S02]  /*544d0*/  IMAD.MOV.U32 R20, RZ, RZ, R16 ;  /* 0x000000ffff147224 */ /* 0x001fc400078e0010 */
        /* <DEDUP_REMOVED lines=41> */
[----:B------:R-:W4:Y:S01]  /*54770*/  LDL.LU R26, [R1+0x3d8] ;  /* 0x0003d800011a7983 */ /* 0x000f220000300800 */
[----:B------:R-:W-:-:S02]  /*54780*/  IMAD.MOV.U32 R20, RZ, RZ, R7 ;  /* 0x000000ffff147224 */ /* 0x000fc400078e0007 */
[----:B------:R-:W-:Y:S02]  /*54790*/  IMAD.MOV.U32 R21, RZ, RZ, R19 ;  /* 0x000000ffff157224 */ /* 0x000fe400078e0013 */
[----:B---3--:R-:W-:Y:S02]  /*547a0*/  IMAD.MOV.U32 R27, RZ, RZ, R6 ;  /* 0x000000ffff1b7224 */ /* 0x008fe400078e0006 */
[----:B------:R-:W3:Y:S04]  /*547b0*/  LDL.LU R6, [R1+0x43cc] ;  /* 0x0043cc0001067983 */ /* 0x000ee80000300800 */
[----:B------:R-:W3:Y:S04]  /*547c0*/  LDL.LU R7, [R1+0x43c8] ;  /* 0x0043c80001077983 */ /* 0x000ee80000300800 */
[----:B------:R0:W-:Y:S02]  /*547d0*/  STL.64 [R1+0x4388], R20 ;  /* 0x0043881401007387 */ /* 0x0001e40000100a00 */
[----:B0-----:R-:W-:-:S02]  /*547e0*/  IMAD.MOV.U32 R20, RZ, RZ, R18 ;  /* 0x000000ffff147224 */ /* 0x001fc400078e0012 */
[----:B------:R-:W-:-:S05]  /*547f0*/  IMAD.MOV.U32 R21, RZ, RZ, R17 ;  /* 0x000000ffff157224 */ /* 0x000fca00078e0011 */
[----:B------:R-:W-:Y:S04]  /*54800*/  STL.64 [R1+0x43a0], R20 ;  /* 0x0043a01401007387 */ /* 0x000fe80000100a00 */
        /* <DEDUP_REMOVED lines=9> */
[----:B------:R-:W2:Y:S01]  /*548a0*/  LDL.LU R25, [R1+0x3f4] ;  /* 0x0003f40001197983 */ /* 0x000ea20000300800 */
[----:B---3--:R-:W-:-:S02]  /*548b0*/  IMAD.MOV.U32 R26, RZ, RZ, R7 ;  /* 0x000000ffff1a7224 */ /* 0x008fc400078e0007 */
[----:B------:R-:W-:Y:S01]  /*548c0*/  IMAD.MOV.U32 R27, RZ, RZ, R6 ;  /* 0x000000ffff1b7224 */ /* 0x000fe200078e0006 */
[----:B------:R-:W3:Y:S04]  /*548d0*/  LDL.LU R7, [R1+0x43c4] ;  /* 0x0043c40001077983 */ /* 0x000ee80000300800 */
[----:B------:R-:W4:Y:S04]  /*548e0*/  LDL.LU R6, [R1+0x43c0] ;  /* 0x0043c00001067983 */ /* 0x000f280000300800 */
[----:B------:R-:W-:Y:S04]  /*548f0*/  STL.64 [R1+0x4398], R26 ;  /* 0x0043981a01007387 */ /* 0x000fe80000100a00 */
[----:B--2---:R0:W-:Y:S04]  /*54900*/  STL.64 [R1+0x4390], R24 ;  /* 0x0043901801007387 */ /* 0x0041e80000100a00 */
[----:B0-----:R-:W2:Y:S04]  /*54910*/  LDL.LU R24, [R1+0x400] ;  /* 0x0004000001187983 */ /* 0x001ea80000300800 */
[----:B------:R-:W2:Y:S04]  /*54920*/  LDL.LU R25, [R1+0x404] ;  /* 0x0004040001197983 */ /* 0x000ea80000300800 */
[----:B------:R-:W3:Y:S04]  /*54930*/  LDL.LU R26, [R1+0x408] ;  /* 0x00040800011a7983 */ /* 0x000ee80000300800 */
[----:B------:R-:W3:Y:S01]  /*54940*/  LDL.LU R27, [R1+0x40c] ;  /* 0x00040c00011b7983 */ /* 0x000ee20000300800 */
[----:B------:R-:W-:-:S03]  /*54950*/  IMAD.MOV.U32 R20, RZ, RZ, R16 ;  /* 0x000000ffff147224 */ /* 0x000fc600078e0010 */
[----:B---3--:R0:W-:Y:S04]  /*54960*/  STL.64 [R1+0x43b0], R26 ;  /* 0x0043b01a01007387 */ /* 0x0081e80000100a00 */
[----:B--2---:R1:W-:Y:S01]  /*54970*/  STL.64 [R1+0x43a8], R24 ;  /* 0x0043a81801007387 */ /* 0x0043e20000100a00 */
[----:B0-----:R-:W-:-:S03]  /*54980*/  IMAD.MOV.U32 R26, RZ, RZ, R7 ;  /* 0x000000ffff1a7224 */ /* 0x001fc600078e0007 */
[----:B-1----:R-:W2:Y:S01]  /*54990*/  LDL.LU R24, [R1+0x410] ;  /* 0x0004100001187983 */ /* 0x002ea20000300800 */
[----:B----4-:R-:W-:-:S03]  /*549a0*/  IMAD.MOV.U32 R25, RZ, RZ, R6 ;  /* 0x000000ffff197224 */ /* 0x010fc600078e0006 */
[----:B------:R-:W3:Y:S04]  /*549b0*/  LDL.LU R6, [R1+0x43bc] ;  /* 0x0043bc0001067983 */ /* 0x000ee80000300800 */
[----:B------:R-:W3:Y:S04]  /*549c0*/  LDL.LU R7, [R1+0x43b8] ;  /* 0x0043b80001077983 */ /* 0x000ee80000300800 */
[----:B------:R-:W2:Y:S04]  /*549d0*/  LDL.LU R27, [R1+0x41c] ;  /* 0x00041c00011b7983 */ /* 0x000ea80000300800 */
[----:B------:R-:W4:Y:S04]  /*549e0*/  LDL.LU R16, [R1+0x80] ;  /* 0x0000800001107983 */ /* 0x000f280000300800 */
[----:B------:R-:W4:Y:S04]  /*549f0*/  LDL.LU R17, [R1+0x84] ;  /* 0x0000840001117983 */ /* 0x000f280000300800 */
[----:B------:R-:W4:Y:S04]  /*54a00*/  LDL.LU R18, [R1+0x88] ;  /* 0x0000880001127983 */ /* 0x000f280000300800 */
[----:B------:R-:W4:Y:S04]  /*54a10*/  LDL.LU R19, [R1+0x8c] ;  /* 0x00008c0001137983 */ /* 0x000f280000300800 */
[----:B---3--:R0:W-:Y:S04]  /*54a20*/  STL.64 [R1+0x4288], R6 ;  /* 0x0042880601007387 */ /* 0x0081e80000100a00 */
[----:B------:R-:W3:Y:S04]  /*54a30*/  LDL.LU R4, [R1+0x420] ;  /* 0x0004200001047983 */ /* 0x000ee80000300800 */
[----:B------:R-:W3:Y:S04]  /*54a40*/  LDL.LU R5, [R1+0x424] ;  /* 0x0004240001057983 */ /* 0x000ee80000300800 */
[----:B0-----:R-:W3:Y:S04]  /*54a50*/  LDL.LU R6, [R1+0x428] ;  /* 0x0004280001067983 */ /* 0x001ee80000300800 */
[----:B------:R-:W3:Y:S01]  /*54a60*/  LDL.LU R7, [R1+0x42c] ;  /* 0x00042c0001077983 */ /* 0x000ee20000300800 */
[----:B------:R-:W-:-:S02]  /*54a70*/  IMAD.MOV.U32 R12, RZ, RZ, R23 ;  /* 0x000000ffff0c7224 */ /* 0x000fc400078e0017 */
[----:B------:R-:W-:-:S07]  /*54a80*/  IMAD.MOV.U32 R13, RZ, RZ, R22 ;  /* 0x000000ffff0d7224 */ /* 0x000fce00078e0016 */
[----:B---3--:R-:W-:Y:S01]  /*54a90*/  HMMA.16816.F32.BF16 R12, R8, R12, R4 ;  /* 0x0000000c080c723c */ /* 0x008fe20000041804 */
[----:B------:R-:W3:-:S15]  /*54aa0*/  LDL.LU R4, [R1+0x70] ;  /* 0x0000700001047983 */ /* 0x000ede0000300800 */
[----:B------:R-:W-:-:S07]  /*54ab0*/  NOP ;  /* 0x0000000000007918 */ /* 0x000fce0000000000 */
[----:B------:R-:W-:Y:S04]  /*54ac0*/  STL.64 [R1+0xa10], R12 ;  /* 0x000a100c01007387 */ /* 0x000fe80000100a00 */
[----:B------:R-:W-:Y:S04]  /*54ad0*/  STL.64 [R1+0xa18], R14 ;  /* 0x000a180e01007387 */ /* 0x000fe80000100a00 */
[----:B------:R-:W0:Y:S04]  /*54ae0*/  LDSM.16.MT88.4 R12, [R29+UR4+0x6080] ;  /* 0x006080041d0c783b */ /* 0x000e280008004200 */
[----:B------:R-:W3:Y:S04]  /*54af0*/  LDL.LU R5, [R1+0x74] ;  /* 0x0000740001057983 */ /* 0x000ee80000300800 */
[----:B------:R-:W3:Y:S04]  /*54b00*/  LDL.LU R6, [R1+0x78] ;  /* 0x0000780001067983 */ /* 0x000ee80000300800 */
[----:B------:R-:W3:Y:S04]  /*54b10*/  LDL.LU R7, [R1+0x7c] ;  /* 0x00007c0001077983 */ /* 0x000ee80000300800 */
[----:B0-----:R0:W-:Y:S04]  /*54b20*/  STL [R1+0x4190], R12 ;  /* 0x0041900c01007387 */ /* 0x0011e80000100800 */
[----:B------:R1:W-:Y:S04]  /*54b30*/  STL [R1+0x418c], R13 ;  /* 0x00418c0d01007387 */ /* 0x0003e80000100800 */
[----:B------:R2:W-:Y:S04]  /*54b40*/  STL [R1+0x4188], R14 ;  /* 0x0041880e01007387 */ /* 0x0005e80000100800 */
[----:B------:R4:W-:Y:S04]  /*54b50*/  STL [R1+0x4184], R15 ;  /* 0x0041840f01007387 */ /* 0x0009e80000100800 */
[----:B0-----:R-:W3:Y:S04]  /*54b60*/  LDL.LU R12, [R1+0x2d0] ;  /* 0x0002d000010c7983 */ /* 0x001ee80000300800 */
[----:B-1----:R-:W3:Y:S04]  /*54b70*/  LDL.LU R13, [R1+0x2d4] ;  /* 0x0002d400010d7983 */ /* 0x002ee80000300800 */
[----:B--2---:R-:W2:Y:S04]  /*54b80*/  LDL.LU R14, [R1+0x2d8] ;  /* 0x0002d800010e7983 */ /* 0x004ea80000300800 */
[----:B----4-:R-:W2:Y:S01]  /*54b90*/  LDL.LU R15, [R1+0x2dc] ;  /* 0x0002dc00010f7983 */ /* 0x010ea20000300800 */
[----:B------:R-:W-:-:S07]  /*54ba0*/  IMAD.MOV.U32 R21, RZ, RZ, R3 ;  /* 0x000000ffff157224 */ /* 0x000fce00078e0003 */
[C---:B------:R-:W-:Y:S01]  /*54bb0*/  HMMA.16816.F32.BF16 R20, R8.reuse, R20, R24 ;  /* 0x000000140814723c */ /* 0x040fe20000041818 */
[----:B--2---:R0:W-:Y:S04]  /*54bc0*/  STL.64 [R1+0x4278], R14 ;  /* 0x0042780e01007387 */ /* 0x0041e80000100a00 */
[----:B---3--:R-:W-:Y:S04]  /*54bd0*/  STL.64 [R1+0x4270], R12 ;  /* 0x0042700c01007387 */ /* 0x008fe80000100a00 */
[----:B0-----:R-:W2:Y:S04]  /*54be0*/  LDL.64 R14, [R1+0x8] ;  /* 0x00000800010e7983 */ /* 0x001ea80000100a00 */
[----:B------:R-:W3:Y:S04]  /*54bf0*/  LDL.LU.64 R26, [R1+0x43b0] ;  /* 0x0043b000011a7983 */ /* 0x000ee80000300a00 */
[----:B------:R-:W3:Y:S06]  /*54c00*/  LDL.LU.64 R24, [R1+0x43a8] ;  /* 0x0043a80001187983 */ /* 0x000eec0000300a00 */
        /* <DEDUP_REMOVED lines=74> */
[----:B------:R-:W3:-:S15]  /*550b0*/  LDL.LU.64 R26, [R1+0x42a8] ;  /* 0x0042a800011a7983 */ /* 0x000ede0000300a00 */
[----:B------:R-:W-:-:S06]  /*550c0*/  NOP ;  /* 0x0000000000007918 */ /* 0x000fcc0000000000 */
[----:B------:R0:W-:Y:S04]  /*550d0*/  STL.64 [R1+0xb80], R20 ;  /* 0x000b801401007387 */ /* 0x0001e80000100a00 */
[----:B------:R1:W-:Y:S04]  /*550e0*/  STL.64 [R1+0xb88], R22 ;  /* 0x000b881601007387 */ /* 0x0003e80000100a00 */
[----:B0-----:R-:W1:Y:S02]  /*550f0*/  LDL.LU.64 R20, [R1+0x42a0] ;  /* 0x0042a00001147983 */ /* 0x001e640000300a00 */
[----:B-1----:R-:W-:Y:S02]  /*55100*/  HMMA.16816.F32.BF16 R20, R8, R20, R16 ;  /* 0x000000140814723c */ /* 0x002fe40000041810 */
[----:B------:R-:W3:Y:S04]  /*55110*/  LDL.LU.64 R18, [R1+0x4298] ;  /* 0x0042980001127983 */ /* 0x000ee80000300a00 */
[----:B------:R-:W3:Y:S04]  /*55120*/  LDL.LU.64 R16, [R1+0x4290] ;  /* 0x0042900001107983 */ /* 0x000ee80000300a00 */
[----:B------:R-:W4:-:S13]  /*55130*/  LDL.LU R8, [R1+0x60] ;  /* 0x0000600001087983 */ /* 0x000f1a0000300800 */
[----:B------:R-:W-:Y:S04]  /*55140*/  STL.64 [R1+0xb20], R20 ;  /* 0x000b201401007387 */ /* 0x000fe80000100a00 */
[----:B------:R0:W-:Y:S04]  /*55150*/  STL.64 [R1+0xb28], R22 ;  /* 0x000b281601007387 */ /* 0x0001e80000100a00 */
[----:B------:R-:W4:Y:S04]  /*55160*/  LDL.LU R9, [R1+0x64] ;  /* 0x0000640001097983 */ /* 0x000f280000300800 */
[----:B------:R-:W4:Y:S04]  /*55170*/  LDL.LU R10, [R1+0x68] ;  /* 0x00006800010a7983 */ /* 0x000f280000300800 */
[----:B------:R-:W4:Y:S04]  /*55180*/  LDL.LU R11, [R1+0x6c] ;  /* 0x00006c00010b7983 */ /* 0x000f280000300800 */
[----:B0-----:R-:W2:Y:S01]  /*55190*/  LDL.64 R22, [R1+0x198] ;  /* 0x0001980001167983 */ /* 0x001ea20000100a00 */
[----:B---3--:R-:W-:-:S15]  /*551a0*/  HMMA.16816.F32.BF16 R4, R16, R26, R4 ;  /* 0x0000001a1004723c */ /* 0x008fde0000041804 */
[----:B------:R-:W-:-:S08]  /*551b0*/  NOP ;  /* 0x0000000000007918 */ /* 0x000fd00000000000 */
[----:B------:R-:W-:Y:S04]  /*551c0*/  STL.64 [R1+0xb10], R4 ;  /* 0x000b100401007387 */ /* 0x000fe80000100a00 */
[----:B------:R0:W-:Y:S04]  /*551d0*/  STL.64 [R1+0xb18], R6 ;  /* 0x000b180601007387 */ /* 0x0001e80000100a00 */
[----:B0-----:R-:W4:Y:S04]  /*551e0*/  LDL.LU.64 R6, [R1+0x4288] ;  /* 0x0042880001067983 */ /* 0x001f280000300a00 */
[----:B------:R0:W-:Y:S04]  /*551f0*/  STL [R1+0x4194], R27 ;  /* 0x0041941b01007387 */ /* 0x0001e80000100800 */
[----:B------:R1:W-:Y:S04]  /*55200*/  STL [R1+0x4230], R26 ;  /* 0x0042301a01007387 */ /* 0x0003e80000100800 */
[----:B0-----:R-:W3:Y:S04]  /*55210*/  LDL R27, [R1+0x1ac] ;  /* 0x0001ac00011b7983 */ /* 0x001ee80000100800 */
[----:B-1----:R-:W3:Y:S01]  /*55220*/  LDL R26, [R1+0x1a8] ;  /* 0x0001a800011a7983 */ /* 0x002ee20000100800 */
[----:B----4-:R-:W-:Y:S06]  /*55230*/  HMMA.16816.F32.BF16 R8, R16, R6, R8 ;  /* 0x000000061008723c */ /* 0x010fec0000041808 */
[----:B------:R0:W-:Y:S04]  /*55240*/  STL.64 [R1+0x4178], R6 ;  /* 0x0041780601007387 */ /* 0x0001e80000100a00 */
[----:B------:R-:W2:-:S13]  /*55250*/  LDL.LU R4, [R1+0x2f0] ;  /* 0x0002f00001047983 */ /* 0x000e9a0000300800 */
[----:B------:R-:W-:Y:S04]  /*55260*/  STL.64 [R1+0xb00], R8 ;  /* 0x000b000801007387 */ /* 0x000fe80000100a00 */
[----:B------:R-:W-:Y:S04]  /*55270*/  STL.64 [R1+0xb08], R10 ;  /* 0x000b080a01007387 */ /* 0x000fe80000100a00 */
[----:B------:R-:W2:Y:S04]  /*55280*/  LDL.LU R5, [R1+0x2f4] ;  /* 0x0002f40001057983 */ /* 0x000ea80000300800 */
[----:B0-----:R-:W2:Y:S04]  /*55290*/  LDL.LU R6, [R1+0x2f8] ;  /* 0x0002f80001067983 */ /* 0x001ea80000300800 */
[----:B------:R-:W2:Y:S04]  /*552a0*/  LDL.LU R7, [R1+0x2fc] ;  /* 0x0002fc0001077983 */ /* 0x000ea80000300800 */
[----:B------:R-:W0:Y:S04]  /*552b0*/  LDSM.16.MT88.4 R8, [R29+UR4+0x6100] ;  /* 0x006100041d08783b */ /* 0x000e280008004200 */
[----:B0-----:R0:W-:Y:S04]  /*552c0*/  STL.64 [R1+0x4048], R10 ;  /* 0x0040480a01007387 */ /* 0x0011e80000100a00 */
[----:B------:R1:W-:Y:S01]  /*552d0*/  STL.64 [R1+0x4040], R8 ;  /* 0x0040400801007387 */ /* 0x0003e20000100a00 */
[----:B0-----:R-:W-:-:S03]  /*552e0*/  IMAD.MOV.U32 R10, RZ, RZ, R2 ;  /* 0x000000ffff0a7224 */ /* 0x001fc600078e0002 */
[----:B-1----:R-:W3:Y:S01]  /*552f0*/  LDL.LU R8, [R1+0x2e0] ;  /* 0x0002e00001087983 */ /* 0x002ee20000300800 */
[----:B------:R-:W-:-:S03]  /*55300*/  IMAD.MOV.U32 R9, RZ, RZ, R0 ;  /* 0x000000ffff097224 */ /* 0x000fc600078e0000 */
[----:B------:R-:W4:Y:S04]  /*55310*/  LDL.LU R0, [R1+0x4284] ;  /* 0x0042840001007983 */ /* 0x000f280000300800 */
[----:B------:R-:W4:Y:S04]  /*55320*/  LDL.LU R2, [R1+0x4280] ;  /* 0x0042800001027983 */ /* 0x000f280000300800 */
[----:B------:R-:W3:Y:S01]  /*55330*/  LDL.LU R11, [R1+0x2ec] ;  /* 0x0002ec00010b7983 */ /* 0x000ee20000300800 */
[----:B--2---:R-:W-:-:S15]  /*55340*/  HMMA.16816.F32.BF16 R4, R16, R14, R4 ;  /* 0x0000000e1004723c */ /* 0x004fde0000041804 */
[----:B------:R-:W-:-:S08]  /*55350*/  NOP ;  /* 0x0000000000007918 */ /* 0x000fd00000000000 */
[----:B------:R0:W-:Y:S04]  /*55360*/  STL.64 [R1+0xb70], R4 ;  /* 0x000b700401007387 */ /* 0x0001e80000100a00 */
[----:B------:R-:W-:Y:S01]  /*55370*/  STL.64 [R1+0xb78], R6 ;  /* 0x000b780601007387 */ /* 0x000fe20000100a00 */
[----:B0-----:R-:W-:Y:S02]  /*55380*/  IMAD.MOV.U32 R5, RZ, RZ, R14 ;  /* 0x000000ffff057224 */ /* 0x001fe400078e000e */
[----:B------:R-:W-:Y:S02]  /*55390*/  IMAD.MOV.U32 R4, RZ, RZ, R15 ;  /* 0x000000ffff047224 */ /* 0x000fe400078e000f */
[----:B------:R-:W2:Y:S04]  /*553a0*/  LDL.LU.64 R14, [R1+0x4278] ;  /* 0x00427800010e7983 */ /* 0x000ea80000300a00 */
[----:B------:R-:W2:Y:S01]  /*553b0*/  LDL.LU.64 R12, [R1+0x4270] ;  /* 0x00427000010c7983 */ /* 0x000ea20000300a00 */
[----:B---3--:R-:W-:Y:S07]  /*553c0*/  HMMA.16816.F32.BF16 R24, R16, R26, R8 ;  /* 0x0000001a1018723c */ /* 0x008fee0000041808 */
[----:B----4-:R-:W-:-:S02]  /*553d0*/  IMAD.MOV.U32 R10, RZ, RZ, R2 ;  /* 0x000000ffff0a7224 */ /* 0x010fc400078e0002 */
[----:B------:R-:W-:-:S14]  /*553e0*/  IMAD.MOV.U32 R11, RZ, RZ, R0 ;  /* 0x000000ffff0b7224 */ /* 0x000fdc00078e0000 */
[----:B------:R-:W-:Y:S04]  /*553f0*/  STL.64 [R1+0xb60], R24 ;  /* 0x000b601801007387 */ /* 0x000fe80000100a00 */
[----:B------:R-:W-:Y:S04]  /*55400*/  STL.64 [R1+0xb68], R26 ;  /* 0x000b681a01007387 */ /* 0x000fe80000100a00 */
[----:B------:R0:W-:Y:S01]  /*55410*/  STL.64 [R1+0x41b0], R10 ;  /* 0x0041b00a01007387 */ /* 0x0001e20000100a00 */
[----:B--2---:R-:W-:-:S15]  /*55420*/  HMMA.16816.F32.BF16 R12, R16, R22, R12 ;  /* 0x00000016100c723c */ /* 0x004fde000004180c */
[----:B------:R-:W-:-:S08]  /*55430*/  NOP ;  /* 0x0000000000007918 */ /* 0x000fd00000000000 */
[----:B------:R-:W-:Y:S04]  /*55440*/  STL.64 [R1+0xb50], R12 ;  /* 0x000b500c01007387 */ /* 0x000fe80000100a00 */
[----:B------:R-:W2:Y:S04]  /*55450*/  LDL.LU R8, [R1+0x240] ;  /* 0x0002400001087983 */ /* 0x000ea80000300800 */
[----:B------:R-:W2:Y:S04]  /*55460*/  LDL.LU R9, [R1+0x244] ;  /* 0x0002440001097983 */ /* 0x000ea80000300800 */
[----:B0-----:R-:W3:Y:S04]  /*55470*/  LDL.LU R10, [R1+0x248] ;  /* 0x00024800010a7983 */ /* 0x001ee80000300800 */
[----:B------:R-:W3:Y:S01]  /*55480*/  LDL.LU R11, [R1+0x24c] ;  /* 0x00024c00010b7983 */ /* 0x000ee20000300800 */
[----:B------:R-:W-:-:S02]  /*55490*/  IMAD.MOV.U32 R7, RZ, RZ, R22 ;  /* 0x000000ffff077224 */ /* 0x000fc400078e0016 */
[----:B------:R-:W-:Y:S02]  /*554a0*/  IMAD.MOV.U32 R6, RZ, RZ, R23 ;  /* 0x000000ffff067224 */ /* 0x000fe400078e0017 */
[----:B------:R-:W-:Y:S02]  /*554b0*/  IMAD.MOV.U32 R2, RZ, RZ, R14 ;  /* 0x000000ffff027224 */ /* 0x000fe400078e000e */
[----:B------:R-:W-:Y:S01]  /*554c0*/  IMAD.MOV.U32 R0, RZ, RZ, R15 ;  /* 0x000000ffff007224 */ /* 0x000fe200078e000f */
[----:B---3--:R0:W-:Y:S04]  /*554d0*/  STL.64 [R1+0x41d0], R10 ;  /* 0x0041d00a01007387 */ /* 0x0081e80000100a00 */
[----:B--2---:R-:W-:Y:S04]  /*554e0*/  STL.64 [R1+0x41c8], R8 ;  /* 0x0041c80801007387 */ /* 0x004fe80000100a00 */
[----:B0-----:R-:W2:Y:S04]  /*554f0*/  LDL R10, [R1+0x118] ;  /* 0x00011800010a7983 */ /* 0x001ea80000100800 */
[----:B------:R-:W2:Y:S04]  /*55500*/  LDL R11, [R1+0x11c] ;  /* 0x00011c00010b7983 */ /* 0x000ea80000100800 */
        /* <DEDUP_REMOVED lines=14> */
[----:B0-----:R-:W2:Y:S04]  /*555f0*/  LDL R26, [R1+0x178] ;  /* 0x00017800011a7983 */ /* 0x001ea80000100800 */
[----:B------:R-:W2:Y:S04]  /*55600*/  LDL R27, [R1+0x17c] ;  /* 0x00017c00011b7983 */ /* 0x000ea80000100800 */
[----:B--2---:R-:W-:Y:S04]  /*55610*/  STL.64 [R1+0x4250], R26 ;  /* 0x0042501a01007387 */ /* 0x004fe80000100a00 */
[----:B---3--:R0:W-:Y:S04]  /*55620*/  STL.64 [R1+0x4228], R14 ;  /* 0x0042280e01007387 */ /* 0x0081e80000100a00 */
[----:B------:R1:W-:Y:S04]  /*55630*/  STL.64 [R1+0x4220], R12 ;  /* 0x0042200c01007387 */ /* 0x0003e80000100a00 */
[----:B0-----:R-:W2:Y:S04]  /*55640*/  LDL.64 R14, [R1+0x168] ;  /* 0x00016800010e7983 */ /* 0x001ea80000100a00 */
[----:B--2---:R0:W-:Y:S04]  /*55650*/  STL.64 [R1+0x4248], R14 ;  /* 0x0042480e01007387 */ /* 0x0041e80000100a00 */
[----:B-1----:R-:W2:Y:S04]  /*55660*/  LDL.LU R12, [R1+0x2b0] ;  /* 0x0002b000010c7983 */ /* 0x002ea80000300800 */
[----:B------:R-:W2:Y:S04]  /*55670*/  LDL.LU R13, [R1+0x2b4] ;  /* 0x0002b400010d7983 */ /* 0x000ea80000300800 */
[----:B0-----:R-:W3:Y:S04]  /*55680*/  LDL.LU R14, [R1+0x2b8] ;  /* 0x0002b800010e7983 */ /* 0x001ee80000300800 */
[----:B------:R-:W3:Y:S04]  /*55690*/  LDL.LU R15, [R1+0x2bc] ;  /* 0x0002bc00010f7983 */ /* 0x000ee80000300800 */
[----:B---3--:R-:W-:Y:S04]  /*556a0*/  STL.64 [R1+0x4260], R14 ;  /* 0x0042600e01007387 */ /* 0x008fe80000100a00 */
[----:B--2---:R0:W-:Y:S04]  /*556b0*/  STL.64 [R1+0x4258], R12 ;  /* 0x0042580c01007387 */ /* 0x0041e80000100a00 */
[----:B0-----:R-:W2:Y:S04]  /*556c0*/  LDL.LU R12, [R1+0x2c0] ;  /* 0x0002c000010c7983 */ /* 0x001ea80000300800 */
[----:B------:R-:W2:Y:S04]  /*556d0*/  LDL.LU R13, [R1+0x2c4] ;  /* 0x0002c400010d7983 */ /* 0x000ea80000300800 */
[----:B------:R-:W2:Y:S04]  /*556e0*/  LDL.LU R14, [R1+0x2c8] ;  /* 0x0002c800010e7983 */ /* 0x000ea80000300800 */
[----:B------:R-:W2:Y:S04]  /*556f0*/  LDL.LU R15, [R1+0x2cc] ;  /* 0x0002cc00010f7983 */ /* 0x000ea80000300800 */
[----:B------:R-:W2:Y:S04]  /*55700*/  LDL.64 R26, [R1+0x188] ;  /* 0x00018800011a7983 */ /* 0x000ea80000100a00 */
[----:B------:R0:W-:Y:S04]  /*55710*/  STL.64 [R1+0x41f0], R22 ;  /* 0x0041f01601007387 */ /* 0x0001e80000100a00 */
[----:B------:R-:W-:Y:S04]  /*55720*/  STL.64 [R1+0x41e8], R20 ;  /* 0x0041e81401007387 */ /* 0x000fe80000100a00 */
[----:B0-----:R-:W3:Y:S04]  /*55730*/  LDL.64 R22, [R1+0x138] ;  /* 0x0001380001167983 */ /* 0x001ee80000100a00 */
[----:B---3--:R0:W-:Y:S04]  /*55740*/  STL.64 [R1+0x4200], R22 ;  /* 0x0042001601007387 */ /* 0x0081e80000100a00 */
[----:B0-----:R-:W3:Y:S04]  /*55750*/  LDL.64 R22, [R1+0x148] ;  /* 0x0001480001167983 */ /* 0x001ee80000100a00 */
[----:B---3--:R0:W-:Y:S04]  /*55760*/  STL.64 [R1+0x4218], R22 ;  /* 0x0042181601007387 */ /* 0x0081e80000100a00 */
[----:B0-----:R-:W3:Y:S04]  /*55770*/  LDL.64 R22, [R1+0x158] ;  /* 0x0001580001167983 */ /* 0x001ee80000100a00 */
[----:B------:R0:W-:Y:S04]  /*55780*/  STL.64 [R1+0x41e0], R10 ;  /* 0x0041e00a01007387 */ /* 0x0001e80000100a00 */
[----:B0-----:R-:W4:Y:S04]  /*55790*/  LDL.64 R10, [R1+0x128] ;  /* 0x00012800010a7983 */ /* 0x001f280000100a00 */
[----:B----4-:R0:W-:Y:S04]  /*557a0*/  STL.64 [R1+0x41f8], R10 ;  /* 0x0041f80a01007387 */ /* 0x0101e80000100a00 */
[----:B------:R-:W4:Y:S04]  /*557b0*/  LDL.LU R8, [R1+0x270] ;  /* 0x0002700001087983 */ /* 0x000f280000300800 */
[----:B------:R-:W4:Y:S04]  /*557c0*/  LDL.LU R9, [R1+0x274] ;  /* 0x0002740001097983 */ /* 0x000f280000300800 */
[----:B0-----:R-:W2:Y:S04]  /*557d0*/  LDL.LU R10, [R1+0x278] ;  /* 0x00027800010a7983 */ /* 0x001ea80000300800 */
[----:B------:R-:W2:Y:S04]  /*557e0*/  LDL.LU R11, [R1+0x27c] ;  /* 0x00027c00010b7983 */ /* 0x000ea80000300800 */
[----:B--2---:R-:W-:Y:S04]  /*557f0*/  STL.64 [R1+0x4210], R10 ;  /* 0x0042100a01007387 */ /* 0x004fe80000100a00 */
[----:B----4-:R0:W-:Y:S04]  /*55800*/  STL.64 [R1+0x4208], R8 ;  /* 0x0042080801007387 */ /* 0x0101e80000100a00 */
[----:B0-----:R-:W2:Y:S04]  /*55810*/  LDL.LU R8, [R1+0x280] ;  /* 0x0002800001087983 */ /* 0x001ea80000300800 */
[----:B------:R-:W2:Y:S04]  /*55820*/  LDL.LU R9, [R1+0x284] ;  /* 0x0002840001097983 */ /* 0x000ea80000300800 */
[----:B------:R-:W2:Y:S04]  /*55830*/  LDL.LU R10, [R1+0x288] ;  /* 0x00028800010a7983 */ /* 0x000ea80000300800 */
[----:B------:R-:W2:Y:S04]  /*55840*/  LDL.LU R11, [R1+0x28c] ;  /* 0x00028c00010b7983 */ /* 0x000ea80000300800 */
[----:B------:R-:W-:Y:S04]  /*55850*/  STL.64 [R1+0x41a8], R6 ;  /* 0x0041a80601007387 */ /* 0x000fe80000100a00 */
[----:B------:R0:W-:Y:S04]  /*55860*/  STL.64 [R1+0x41a0], R4 ;  /* 0x0041a00401007387 */ /* 0x0001e80000100a00 */
[----:B0-----:R-:W4:Y:S04]  /*55870*/  LDL.LU R4, [R1+0x230] ;  /* 0x0002300001047983 */ /* 0x001f280000300800 */
[----:B------:R-:W4:Y:S04]  /*55880*/  LDL.LU R5, [R1+0x234] ;  /* 0x0002340001057983 */ /* 0x000f280000300800 */
[----:B------:R-:W3:Y:S01]  /*55890*/  LDL.LU R6, [R1+0x238] ;  /* 0x0002380001067983 */ /* 0x000ee20000300800 */
[----:B------:R-:W-:-:S03]  /*558a0*/  IMAD.MOV.U32 R7, RZ, RZ, R28 ;  /* 0x000000ffff077224 */ /* 0x000fc600078e001c */
[----:B------:R-:W2:Y:S01]  /*558b0*/  LDL.LU R28, [R1+0x4268] ;  /* 0x00426800011c7983 */ /* 0x000ea20000300800 */
[----:B------:R-:W-:Y:S03]  /*558c0*/  HMMA.16816.F32.BF16 R12, R16, R26, R12 ;  /* 0x0000001a100c723c */ /* 0x000fe6000004180c */
[----:B---3--:R0:W-:Y:S04]  /*558d0*/  STL.64 [R1+0x41c0], R6 ;  /* 0x0041c00601007387 */ /* 0x0081e80000100a00 */
[----:B----4-:R1:W-:Y:S04]  /*558e0*/  STL.64 [R1+0x41b8], R4 ;  /* 0x0041b80401007387 */ /* 0x0103e80000100a00 */
[----:B0-----:R-:W3:Y:S04]  /*558f0*/  LDL.64 R6, [R1+0x108] ;  /* 0x0001080001067983 */ /* 0x001ee80000100a00 */
[----:B---3--:R0:W-:Y:S04]  /*55900*/  STL.64 [R1+0x41d8], R6 ;  /* 0x0041d80601007387 */ /* 0x0081e80000100a00 */
[----:B-1----:R-:W3:Y:S04]  /*55910*/  LDL.LU R4, [R1+0x250] ;  /* 0x0002500001047983 */ /* 0x002ee80000300800 */
[----:B------:R-:W3:Y:S04]  /*55920*/  LDL.LU R5, [R1+0x254] ;  /* 0x0002540001057983 */ /* 0x000ee80000300800 */
[----:B0-----:R-:W3:Y:S04]  /*55930*/  LDL.LU R6, [R1+0x258] ;  /* 0x0002580001067983 */ /* 0x001ee80000300800 */
[----:B------:R0:W-:Y:S04]  /*55940*/  STL [R1+0x39ac], R0 ;  /* 0x0039ac0001007387 */ /* 0x0001e80000100800 */
[----:B------:R1:W-:Y:S04]  /*55950*/  STL [R1+0x39a8], R2 ;  /* 0x0039a80201007387 */ /* 0x0003e80000100800 */
[----:B------:R-:W-:Y:S04]  /*55960*/  STL.64 [R1+0xb40], R12 ;  /* 0x000b400c01007387 */ /* 0x000fe80000100a00 */
[----:B------:R4:W-:Y:S01]  /*55970*/  STL.64 [R1+0xb48], R14 ;  /* 0x000b480e01007387 */ /* 0x0009e20000100a00 */
[----:B0-----:R-:W-:-:S02]  /*55980*/  IMAD.MOV.U32 R0, RZ, RZ, R27 ;  /* 0x000000ffff007224 */ /* 0x001fc400078e001b */
[----:B-1----:R-:W-:Y:S01]  /*55990*/  IMAD.MOV.U32 R2, RZ, RZ, R26 ;  /* 0x000000ffff027224 */ /* 0x002fe200078e001a */
[----:B----4-:R-:W4:Y:S04]  /*559a0*/  LDL.LU.64 R14, [R1+0x4260] ;  /* 0x00426000010e7983 */ /* 0x010f280000300a00 */
[----:B------:R-:W4:Y:S04]  /*559b0*/  LDL.LU.64 R12, [R1+0x4258] ;  /* 0x00425800010c7983 */ /* 0x000f280000300a00 */
[----:B------:R-:W4:Y:S02]  /*559c0*/  LDL.LU.64 R26, [R1+0x4250] ;  /* 0x00425000011a7983 */ /* 0x000f240000300a00 */
[----:B----4-:R-:W-:Y:S02]  /*559d0*/  HMMA.16816.F32.BF16 R24, R16, R26, R12 ;  /* 0x0000001a1018723c */ /* 0x010fe4000004180c */
[----:B------:R-:W4:-:S15]  /*559e0*/  LDL.LU.64 R14, [R1+0x4248] ;  /* 0x00424800010e7983 */ /* 0x000f1e0000300a00 */
[----:B------:R-:W-:-:S06]  /*559f0*/  NOP ;  /* 0x0000000000007918 */ /* 0x000fcc0000000000 */
[----:B------:R-:W-:Y:S04]  /*55a00*/  STL.64 [R1+0xb30], R24 ;  /* 0x000b301801007387 */ /* 0x000fe80000100a00 */
[----:B------:R0:W-:Y:S04]  /*55a10*/  STL.64 [R1+0xb38], R26 ;  /* 0x000b381a01007387 */ /* 0x0001e80000100a00 */
[----:B0-----:R-:W4:Y:S04]  /*55a20*/  LDL.LU.64 R26, [R1+0x4240] ;  /* 0x00424000011a7983 */ /* 0x001f280000300a00 */
[----:B------:R-:W4:Y:S02]  /*55a30*/  LDL.LU.64 R24, [R1+0x4238] ;  /* 0x0042380001187983 */ /* 0x000f240000300a00 */
[----:B----4-:R-:W-:-:S15]  /*55a40*/  HMMA.16816.F32.BF16 R24, R16, R14, R24 ;  /* 0x0000000e1018723c */ /* 0x010fde0000041818 */
[----:B------:R-:W-:-:S08]  /*55a50*/  NOP ;  /* 0x0000000000007918 */ /* 0x000fd00000000000 */
[----:B------:R0:W-:Y:S04]  /*55a60*/  STL.64 [R1+0xaf0], R24 ;  /* 0x000af01801007387 */ /* 0x0001e80000100a00 */
[----:B------:R1:W-:Y:S01]  /*55a70*/  STL.64 [R1+0xaf8], R26 ;  /* 0x000af81a01007387 */ /* 0x0003e20000100a00 */
[----:B0-----:R-:W-:-:S03]  /*55a80*/  IMAD.MOV.U32 R25, RZ, RZ, R14 ;  /* 0x000000ffff197224 */ /* 0x001fc600078e000e */
[----:B-1----:R-:W4:Y:S01]  /*55a90*/  LDL.LU R26, [R1+0x4230] ;  /* 0x00423000011a7983 */ /* 0x002f220000300800 */
[----:B------:R-:W-:-:S03]  /*55aa0*/  IMAD.MOV.U32 R24, RZ, RZ, R15 ;  /* 0x000000ffff187224 */ /* 0x000fc600078e000f */
[----:B------:R-:W2:Y:S04]  /*55ab0*/  LDL.LU.64 R14, [R1+0x4228] ;  /* 0x00422800010e7983 */ /* 0x000ea80000300a00 */
[----:B------:R-:W2:Y:S01]  /*55ac0*/  LDL.LU.64 R12, [R1+0x4220] ;  /* 0x00422000010c7983 */ /* 0x000ea20000300a00 */
[----:B------:R-:W-:Y:S01]  /*55ad0*/  IMAD.MOV.U32 R3, RZ, RZ, R23 ;  /* 0x000000ffff037224 */ /* 0x000fe200078e0017 */
[----:B--2---:R-:W-:-:S15]  /*55ae0*/  HMMA.16816.F32.BF16 R12, R16, R22, R12 ;  /* 0x00000016100c723c */ /* 0x004fde000004180c */
[----:B------:R-:W-:-:S08]  /*55af0*/  NOP ;  /* 0x0000000000007918 */ /* 0x000fd00000000000 */
[----:B------:R-:W-:Y:S04]  /*55b00*/  STL.64 [R1+0xae0], R12 ;  /* 0x000ae00c01007387 */ /* 0x000fe80000100a00 */
[----:B------:R0:W-:Y:S02]  /*55b10*/  STL.64 [R1+0xae8], R14 ;  /* 0x000ae80e01007387 */ /* 0x0001e40000100a00 */
[----:B0-----:R-:W-:Y:S02]  /*55b20*/  IMAD.MOV.U32 R15, RZ, RZ, R22 ;  /* 0x000000ffff0f7224 */ /* 0x001fe400078e0016 */
        /* <DEDUP_REMOVED lines=20> */
[----:B------:R-:W-:Y:S01]  /*55c70*/  STL.64 [R1+0xab8], R22 ;  /* 0x000ab81601007387 */ /* 0x000fe20000100a00 */
[----:B0-----:R-:W-:Y:S02]  /*55c80*/  IMAD.MOV.U32 R21, RZ, RZ, R10 ;  /* 0x000000ffff157224 */ /* 0x001fe400078e000a */
[----:B------:R-:W-:Y:S02]  /*55c90*/  IMAD.MOV.U32 R20, RZ, RZ, R11 ;  /* 0x000000ffff147224 */ /* 0x000fe400078e000b */
[----:B------:R-:W3:Y:S01]  /*55ca0*/  LDL.LU.64 R10, [R1+0x41e0] ;  /* 0x0041e000010a7983 */ /* 0x000ee20000300a00 */
[----:B------:R-:W-:-:S07]  /*55cb0*/  IMAD.MOV.U32 R7, RZ, RZ, R28 ;  /* 0x000000ffff077224 */ /* 0x000fce00078e001c */
[----:B---3--:R-:W-:Y:S01]  /*55cc0*/  HMMA.16816.F32.BF16 R8, R16, R10, R4 ;  /* 0x0000000a1008723c */ /* 0x008fe20000041804 */
[----:B------:R-:W2:-:S15]  /*55cd0*/  LDL.LU.64 R6, [R1+0x41d8] ;  /* 0x0041d80001067983 */ /* 0x000e9e0000300a00 */
[----:B------:R-:W-:-:S07]  /*55ce0*/  NOP ;  /* 0x0000000000007918 */ /* 0x000fce0000000000 */
[----:B------:R-:W-:Y:S04]  /*55cf0*/  STL.64 [R1+0xaa0], R8 ;  /* 0x000aa00801007387 */ /* 0x000fe80000100a00 */
[----:B------:R0:W-:Y:S04]  /*55d00*/  STL.64 [R1+0xaa8], R10 ;  /* 0x000aa80a01007387 */ /* 0x0001e80000100a00 */
[----:B0-----:R-:W3:Y:S04]  /*55d10*/  LDL.LU.64 R10, [R1+0x41d0] ;  /* 0x0041d000010a7983 */ /* 0x001ee80000300a00 */
[----:B------:R-:W3:Y:S01]  /*55d20*/  LDL.LU.64 R8, [R1+0x41c8] ;  /* 0x0041c80001087983 */ /* 0x000ee20000300a00 */
[----:B--2---:R-:W-:Y:S01]  /*55d30*/  IMAD.MOV.U32 R22, RZ, RZ, R6 ;  /* 0x000000ffff167224 */ /* 0x004fe200078e0006 */
[----:B------:R-:W-:Y:S01]  /*55d40*/  MOV R23, R7 ;  /* 0x0000000700177202 */ /* 0x000fe20000000f00 */
[----:B---3--:R-:W-:Y:S01]  /*55d50*/  HMMA.16816.F32.BF16 R8, R16, R6, R8 ;  /* 0x000000061008723c */ /* 0x008fe20000041808 */
[----:B------:R-:W2:Y:S04]  /*55d60*/  LDL.LU.64 R6, [R1+0x41c0] ;  /* 0x0041c00001067983 */ /* 0x000ea80000300a00 */
[----:B------:R-:W2:-:S15]  /*55d70*/  LDL.LU.64 R4, [R1+0x41b8] ;  /* 0x0041b80001047983 */ /* 0x000e9e0000300a00 */
[----:B------:R-:W-:-:S03]  /*55d80*/  NOP ;  /* 0x0000000000007918 */ /* 0x000fc60000000000 */
[----:B------:R-:W-:Y:S04]  /*55d90*/  STL.64 [R1+0xa90], R8 ;  /* 0x000a900801007387 */ /* 0x000fe80000100a00 */
[----:B------:R0:W-:Y:S01]  /*55da0*/  STL [R1+0xa98], R10 ;  /* 0x000a980a01007387 */ /* 0x0001e20000100800 */
[----:B------:R-:W-:-:S03]  /*55db0*/  IMAD.MOV.U32 R28, RZ, RZ, R11 ;  /* 0x000000ffff1c7224 */ /* 0x000fc600078e000b */
[----:B0-----:R-:W2:Y:S04]  /*55dc0*/  LDL.LU.64 R10, [R1+0x41b0] ;  /* 0x0041b000010a7983 */ /* 0x001ea80000300a00 */
[----:B------:R-:W-:Y:S01]  /*55dd0*/  STL [R1+0x3900], R28 ;  /* 0x0039001c01007387 */ /* 0x000fe20000100800 */
[----:B--2---:R-:W-:Y:S03]  /*55de0*/  HMMA.16816.F32.BF16 R8, R16, R10, R4 ;  /* 0x0000000a1008723c */ /* 0x004fe60000041804 */
[----:B------:R-:W2:Y:S04]  /*55df0*/  LDL.LU.64 R6, [R1+0x41a8] ;  /* 0x0041a80001067983 */ /* 0x000ea80000300a00 */
[----:B------:R-:W3:-:S15]  /*55e00*/  LDL.LU.64 R4, [R1+0x41a0] ;  /* 0x0041a00001047983 */ /* 0x000ede0000300a00 */
[----:B------:R-:W-:-:S01]  /*55e10*/  NOP ;  /* 0x0000000000007918 */ /* 0x000fc20000000000 */
[----:B------:R0:W-:Y:S04]  /*55e20*/  STL.64 [R1+0xa80], R8 ;  /* 0x000a800801007387 */ /* 0x0001e80000100a00 */
[----:B------:R1:W-:Y:S04]  /*55e30*/  STL.64 [R1+0xa88], R10 ;  /* 0x000a880a01007387 */ /* 0x0003e80000100a00 */
[----:B0-----:R-:W4:Y:S04]  /*55e40*/  LDL.LU R8, [R1+0x20] ;  /* 0x0000200001087983 */ /* 0x001f280000300800 */
[----:B------:R-:W4:Y:S04]  /*55e50*/  LDL.LU R9, [R1+0x24] ;  /* 0x0000240001097983 */ /* 0x000f280000300800 */
[----:B-1----:R-:W2:Y:S04]  /*55e60*/  LDL.LU R10, [R1+0x28] ;  /* 0x00002800010a7983 */ /* 0x002ea80000300800 */
[----:B------:R-:W2:Y:S04]  /*55e70*/  LDL.LU R11, [R1+0x2c] ;  /* 0x00002c00010b7983 */ /* 0x000ea80000300800 */
[----:B--2---:R0:W-:Y:S04]  /*55e80*/  STL.64 [R1+0x4058], R10 ;  /* 0x0040580a01007387 */ /* 0x0041e80000100a00 */
[----:B----4-:R-:W-:Y:S04]  /*55e90*/  STL.64 [R1+0x4050], R8 ;  /* 0x0040500801007387 */ /* 0x010fe80000100a00 */
[----:B0-----:R-:W2:Y:S04]  /*55ea0*/  LDL.64 R10, [R1+0xf8] ;  /* 0x0000f800010a7983 */ /* 0x001ea80000100a00 */
[----:B--2---:R0:W-:Y:S02]  /*55eb0*/  STL.64 [R1+0x4060], R10 ;  /* 0x0040600a01007387 */ /* 0x0041e40000100a00 */
[----:B0-----:R-:W-:-:S02]  /*55ec0*/  IMAD.MOV.U32 R10, RZ, RZ, R22 ;  /* 0x000000ffff0a7224 */ /* 0x001fc400078e0016 */
[----:B------:R-:W-:Y:S01]  /*55ed0*/  IMAD.MOV.U32 R11, RZ, RZ, R23 ;  /* 0x000000ffff0b7224 */ /* 0x000fe200078e0017 */
[----:B------:R-:W2:Y:S04]  /*55ee0*/  LDL.LU R22, [R1+0x419c] ;  /* 0x00419c0001167983 */ /* 0x000ea80000300800 */
[----:B------:R-:W2:Y:S04]  /*55ef0*/  LDL.LU R23, [R1+0x4198] ;  /* 0x0041980001177983 */ /* 0x000ea80000300800 */
[----:B------:R0:W-:Y:S04]  /*55f00*/  STL.64 [R1+0x4070], R10 ;  /* 0x0040700a01007387 */ /* 0x0001e80000100a00 */
[----:B0-----:R-:W4:Y:S04]  /*55f10*/  LDL.64 R10, [R1+0x118] ;  /* 0x00011800010a7983 */ /* 0x001f280000100a00 */
[----:B----4-:R0:W-:Y:S04]  /*55f20*/  STL.64 [R1+0x4088], R10 ;  /* 0x0040880a01007387 */ /* 0x0101e80000100a00 */
[----:B------:R-:W2:Y:S04]  /*55f30*/  LDL.LU R8, [R1+0x50] ;  /* 0x0000500001087983 */ /* 0x000ea80000300800 */
[----:B------:R-:W2:Y:S04]  /*55f40*/  LDL.LU R9, [R1+0x54] ;  /* 0x0000540001097983 */ /* 0x000ea80000300800 */
[----:B0-----:R-:W2:Y:S04]  /*55f50*/  LDL.LU R10, [R1+0x58] ;  /* 0x00005800010a7983 */ /* 0x001ea80000300800 */
[----:B------:R-:W2:Y:S02]  /*55f60*/  LDL.LU R11, [R1+0x5c] ;  /* 0x00005c00010b7983 */ /* 0x000ea40000300800 */
[----:B--2---:R-:W-:Y:S07]  /*55f70*/  HMMA.16816.F32.BF16 R16, R16, R22, R8 ;  /* 0x000000161010723c */ /* 0x004fee0000041808 */
[----:B------:R-:W-:-:S02]  /*55f80*/  IMAD.MOV.U32 R10, RZ, RZ, R21 ;  /* 0x000000ffff0a7224 */ /* 0x000fc400078e0015 */
[----:B------:R-:W-:-:S14]  /*55f90*/  IMAD.MOV.U32 R11, RZ, RZ, R20 ;  /* 0x000000ffff0b7224 */ /* 0x000fdc00078e0014 */
[----:B------:R-:W-:Y:S04]  /*55fa0*/  STL.64 [R1+0xa70], R16 ;  /* 0x000a701001007387 */ /* 0x000fe80000100a00 */
[----:B------:R-:W-:Y:S04]  /*55fb0*/  STL.64 [R1+0xa78], R18 ;  /* 0x000a781201007387 */ /* 0x000fe80000100a00 */
[----:B------:R-:W-:Y:S04]  /*55fc0*/  STL.64 [R1+0x40a0], R10 ;  /* 0x0040a00a01007387 */ /* 0x000fe80000100a00 */
[----:B------:R0:W-:Y:S04]  /*55fd0*/  STL.64 [R1+0x4068], R22 ;  /* 0x0040681601007387 */ /* 0x0001e80000100a00 */
[----:B------:R-:W2:Y:S04]  /*55fe0*/  LDL.LU R20, [R1+0xa0] ;  /* 0x0000a00001147983 */ /* 0x000ea80000300800 */
[----:B------:R-:W2:Y:S04]  /*55ff0*/  LDL.LU R21, [R1+0xa4] ;  /* 0x0000a40001157983 */ /* 0x000ea80000300800 */
[----:B0-----:R-:W4:Y:S04]  /*56000*/  LDL.LU R22, [R1+0xa8] ;  /* 0x0000a80001167983 */ /* 0x001f280000300800 */
        /* <DEDUP_REMOVED lines=37> */
[----:B0-----:R-:W3:Y:S04]  /*56260*/  LDL.64 R10, [R1+0x178] ;  /* 0x00017800010a7983 */ /* 0x001ee80000100a00 */
[----:B---3--:R-:W-:Y:S04]  /*56270*/  STL.64 [R1+0x4118], R10 ;  /* 0x0041180a01007387 */ /* 0x008fe80000100a00 */
[----:B----4-:R-:W-:Y:S04]  /*56280*/  STL.64 [R1+0x40c8], R22 ;  /* 0x0040c81601007387 */ /* 0x010fe80000100a00 */
[----:B--2---:R0:W-:Y:S04]  /*56290*/  STL.64 [R1+0x40c0], R20 ;  /* 0x0040c01401007387 */ /* 0x0041e80000100a00 */
        /* <DEDUP_REMOVED lines=27> */
[----:B------:R-:W-:-:S03]  /*56450*/  IMAD.MOV.U32 R11, RZ, RZ, R4 ;  /* 0x000000ffff0b7224 */ /* 0x000fc600078e0004 */
[----:B------:R-:W4:Y:S01]  /*56460*/  LDL.LU R19, [R1+0x3c] ;  /* 0x00003c0001137983 */ /* 0x000f220000300800 */
[----:B------:R-:W-:-:S03]  /*56470*/  IMAD.MOV.U32 R10, RZ, RZ, R5 ;  /* 0x000000ffff0a7224 */ /* 0x000fc600078e0005 */
        /* <DEDUP_REMOVED lines=22> */
[C---:B----4-:R-:W-:Y:S03]  /*565e0*/  HMMA.16816.F32.BF16 R4, R12.reuse, R26, R4 ;  /* 0x0000001a0c04723c */ /* 0x050fe60000041804 */
        /* <DEDUP_REMOVED lines=14> */
[----:B0-----:R-:W3:Y:S02]  /*566d0*/  LDL.LU.64 R6, [R1+0x4178] ;  /* 0x0041780001067983 */ /* 0x001ee40000300a00 */
[----:B---3--:R-:W-:-:S15]  /*566e0*/  HMMA.16816.F32.BF16 R16, R12, R6, R16 ;  /* 0x000000060c10723c */ /* 0x008fde0000041810 */
[----:B------:R-:W-:-:S08]  /*566f0*/  NOP ;  /* 0x0000000000007918 */ /* 0x000fd00000000000 */
[----:B------:R-:W-:Y:S04]  /*56700*/  STL.64 [R1+0xa50], R16 ;  /* 0x000a501001007387 */ /* 0x000fe80000100a00 */
[----:B------:R-:W-:Y:S04]  /*56710*/  STL.64 [R1+0xa58], R18 ;  /* 0x000a581201007387 */ /* 0x000fe80000100a00 */
[----:B------:R-:W0:Y:S01]  /*56720*/  LDSM.16.MT88.4 R16, [R29+UR4+0x6180] ;  /* 0x006180041d10783b */ /* 0x000e220008004200 */
[C---:B--2---:R-:W-:Y:S03]  /*56730*/  HMMA.16816.F32.BF16 R8, R12.reuse, R10, R20 ;  /* 0x0000000a0c08723c */ /* 0x044fe60000041814 */
[----:B0-----:R-:W-:Y:S04]  /*56740*/  STL.64 [R1+0x3f38], R18 ;  /* 0x003f381201007387 */ /* 0x001fe80000100a00 */
[----:B------:R0:W-:Y:S04]  /*56750*/  STL.64 [R1+0x3f30], R16 ;  /* 0x003f301001007387 */ /* 0x0001e80000100a00 */
[----:B0-----:R-:W2:Y:S04]  /*56760*/  LDL.LU R16, [R1+0x90] ;  /* 0x0000900001107983 */ /* 0x001ea80000300800 */
[----:B------:R-:W2:Y:S04]  /*56770*/  LDL.LU R17, [R1+0x94] ;  /* 0x0000940001117983 */ /* 0x000ea80000300800 */
[----:B------:R-:W2:Y:S04]  /*56780*/  LDL.LU R18, [R1+0x98] ;  /* 0x0000980001127983 */ /* 0x000ea80000300800 */
[----:B------:R-:W2:Y:S04]  /*56790*/  LDL.LU R19, [R1+0x9c] ;  /* 0x00009c0001137983 */ /* 0x000ea80000300800 */
[----:B------:R-:W-:Y:S04]  /*567a0*/  STL [R1+0x3c60], R29 ;  /* 0x003c601d01007387 */ /* 0x000fe80000100800 */
[----:B------:R-:W3:Y:S04]  /*567b0*/  LDL.LU.64 R22, [R1+0x4170] ;  /* 0x0041700001167983 */ /* 0x000ee80000300a00 */
[----:B------:R-:W3:Y:S04]  /*567c0*/  LDL.LU.64 R20, [R1+0x4168] ;  /* 0x0041680001147983 */ /* 0x000ee80000300a00 */
[----:B------:R-:W-:Y:S04]  /*567d0*/  STL.64 [R1+0xa40], R8 ;  /* 0x000a400801007387 */ /* 0x000fe80000100a00 */
[----:B------:R0:W-:Y:S04]  /*567e0*/  STL.64 [R1+0xa48], R10 ;  /* 0x000a480a01007387 */ /* 0x0001e80000100a00 */
[----:B0-----:R-:W3:Y:S02]  /*567f0*/  LDL.LU.64 R10, [R1+0x4160] ;  /* 0x00416000010a7983 */ /* 0x001ee40000300a00 */
        /* <DEDUP_REMOVED lines=78> */
[----:B0-----:R-:W2:Y:S02]  /*56ce0*/  LDL.LU.64 R10, [R1+0x4060] ;  /* 0x00406000010a7983 */ /* 0x001ea40000300a00 */
[----:B--2---:R-:W-:-:S15]  /*56cf0*/  HMMA.16816.F32.BF16 R16, R12, R10, R16 ;  /* 0x0000000a0c10723c */ /* 0x004fde0000041810 */
[----:B------:R-:W-:-:S08]  /*56d00*/  NOP ;  /* 0x0000000000007918 */ /* 0x000fd00000000000 */
[----:B------:R0:W-:Y:S04]  /*56d10*/  STL.64 [R1+0x3d0], R16 ;  /* 0x0003d01001007387 */ /* 0x0001e80000100a00 */
[----:B------:R1:W-:Y:S01]  /*56d20*/  STL.64 [R1+0x3d8], R18 ;  /* 0x0003d81201007387 */ /* 0x0003e20000100a00 */
[----:B0-----:R-:W-:Y:S02]  /*56d30*/  IMAD.MOV.U32 R17, RZ, RZ, R10 ;  /* 0x000000ffff117224 */ /* 0x001fe400078e000a */
[----:B------:R-:W-:Y:S02]  /*56d40*/  IMAD.MOV.U32 R16, RZ, RZ, R11 ;  /* 0x000000ffff107224 */ /* 0x000fe400078e000b */
[----:B------:R-:W2:Y:S04]  /*56d50*/  LDL.LU.64 R10, [R1+0x4058] ;  /* 0x00405800010a7983 */ /* 0x000ea80000300a00 */
[----:B------:R-:W2:Y:S04]  /*56d60*/  LDL.LU.64 R8, [R1+0x4050] ;  /* 0x0040500001087983 */ /* 0x000ea80000300a00 */
[----:B------:R-:W-:Y:S04]  /*56d70*/  STL.64 [R1+0x4020], R16 ;  /* 0x0040201001007387 */ /* 0x000fe80000100a00 */
[----:B-1----:R-:W4:Y:S01]  /*56d80*/  LDL.64 R18, [R1+0x8] ;  /* 0x0000080001127983 */ /* 0x002f220000100a00 */
[----:B---3--:R-:W-:-:S02]  /*56d90*/  IMAD.MOV.U32 R2, RZ, RZ, R22 ;  /* 0x000000ffff027224 */ /* 0x008fc400078e0016 */
[----:B------:R-:W-:Y:S01]  /*56da0*/  IMAD.MOV.U32 R0, RZ, RZ, R23 ;  /* 0x000000ffff007224 */ /* 0x000fe200078e0017 */
[----:B--2---:R-:W-:Y:S01]  /*56db0*/  HMMA.16816.F32.BF16 R12, R12, R22, R8 ;  /* 0x000000160c0c723c */ /* 0x004fe20000041808 */
[----:B------:R-:W2:Y:S04]  /*56dc0*/  LDL.LU.64 R10, [R1+0x4048] ;  /* 0x00404800010a7983 */ /* 0x000ea80000300a00 */
[----:B------:R-:W2:-:S15]  /*56dd0*/  LDL.LU.64 R8, [R1+0x4040] ;  /* 0x0040400001087983 */ /* 0x000e9e0000300a00 */
[----:B------:R-:W-:-:S03]  /*56de0*/  NOP ;  /* 0x0000000000007918 */ /* 0x000fc60000000000 */
[----:B------:R0:W-:Y:S04]  /*56df0*/  STL.64 [R1+0x340], R12 ;  /* 0x0003400c01007387 */ /* 0x0001e80000100a00 */
[----:B------:R1:W-:Y:S04]  /*56e00*/  STL.64 [R1+0x348], R14 ;  /* 0x0003480e01007387 */ /* 0x0003e80000100a00 */
[----:B------:R-:W3:Y:S04]  /*56e10*/  LDL.LU.64 R22, [R1+0x4038] ;  /* 0x0040380001167983 */ /* 0x000ee80000300a00 */
[----:B------:R-:W3:Y:S04]  /*56e20*/  LDL.LU.64 R20, [R1+0x4030] ;  /* 0x0040300001147983 */ /* 0x000ee80000300a00 */
[----:B0-----:R-:W2:Y:S04]  /*56e30*/  LDL.LU R12, [R1+0x10] ;  /* 0x00001000010c7983 */ /* 0x001ea80000300800 */
[----:B------:R-:W2:Y:S04]  /*56e40*/  LDL.LU R13, [R1+0x14] ;  /* 0x00001400010d7983 */ /* 0x000ea80000300800 */
[----:B-1----:R-:W2:Y:S04]  /*56e50*/  LDL.LU R14, [R1+0x18] ;  /* 0x00001800010e7983 */ /* 0x002ea80000300800 */
[----:B------:R-:W2:Y:S04]  /*56e60*/  LDL.LU R15, [R1+0x1c] ;  /* 0x00001c00010f7983 */ /* 0x000ea80000300800 */
[----:B------:R-:W-:Y:S04]  /*56e70*/  STL.64 [R1+0x3fe0], R26 ;  /* 0x003fe01a01007387 */ /* 0x000fe80000100a00 */
[----:B------:R0:W-:Y:S01]  /*56e80*/  STL.64 [R1+0x4028], R24 ;  /* 0x0040281801007387 */ /* 0x0001e20000100a00 */
[----:B--2---:R-:W-:-:S15]  /*56e90*/  HMMA.16816.F32.BF16 R12, R8, R26, R12 ;  /* 0x0000001a080c723c */ /* 0x004fde000004180c */
[----:B------:R-:W-:-:S08]  /*56ea0*/  NOP ;  /* 0x0000000000007918 */ /* 0x000fd00000000000 */
[----:B------:R-:W-:Y:S04]  /*56eb0*/  STL.64 [R1+0x310], R12 ;  /* 0x0003100c01007387 */ /* 0x000fe80000100a00 */
[----:B------:R3:W-:Y:S04]  /*56ec0*/  STL.64 [R1+0x318], R14 ;  /* 0x0003180e01007387 */ /* 0x0007e80000100a00 */
[----:B0-----:R-:W2:Y:S04]  /*56ed0*/  LDL.LU R24, [R1+0x300] ;  /* 0x0003000001187983 */ /* 0x001ea80000300800 */
[----:B------:R-:W2:Y:S04]  /*56ee0*/  LDL.LU R25, [R1+0x304] ;  /* 0x0003040001197983 */ /* 0x000ea80000300800 */
[----:B------:R-:W2:Y:S04]  /*56ef0*/  LDL.LU R26, [R1+0x308] ;  /* 0x00030800011a7983 */ /* 0x000ea80000300800 */
[----:B------:R-:W2:Y:S01]  /*56f00*/  LDL.LU R27, [R1+0x30c] ;  /* 0x00030c00011b7983 */ /* 0x000ea20000300800 */
[----:B---3--:R-:W-:-:S15]  /*56f10*/  HMMA.16816.F32.BF16 R12, R8, R6, R20 ;  /* 0x00000006080c723c */ /* 0x008fde0000041814 */
[----:B------:R-:W-:-:S08]  /*56f20*/  NOP ;  /* 0x0000000000007918 */ /* 0x000fd00000000000 */
[----:B------:R-:W-:Y:S04]  /*56f30*/  STL.64 [R1+0xa0], R12 ;  /* 0x0000a00c01007387 */ /* 0x000fe80000100a00 */
[----:B------:R-:W-:Y:S04]  /*56f40*/  STL.64 [R1+0xa8], R14 ;  /* 0x0000a80e01007387 */ /* 0x000fe80000100a00 */
[----:B------:R-:W0:Y:S04]  /*56f50*/  LDSM.16.MT88.4 R12, [R3+UR4+0x6000] ;  /* 0x00600004030c783b */ /* 0x000e280008004200 */
[----:B------:R-:W-:Y:S04]  /*56f60*/  STL [R1+0x3f14], R6 ;  /* 0x003f140601007387 */ /* 0x000fe80000100800 */
[----:B------:R-:W-:Y:S04]  /*56f70*/  STL [R1+0x3f10], R7 ;  /* 0x003f100701007387 */ /* 0x000fe80000100800 */
[----:B------:R-:W-:Y:S04]  /*56f80*/  STL [R1+0x3f18], R3 ;  /* 0x003f180301007387 */ /* 0x000fe80000100800 */
[----:B0-----:R0:W-:Y:S04]  /*56f90*/  STL.64 [R1+0x3dd8], R14 ;  /* 0x003dd80e01007387 */ /* 0x0011e80000100a00 */
[----:B------:R1:W-:Y:S01]  /*56fa0*/  STL.64 [R1+0x3dd0], R12 ;  /* 0x003dd00c01007387 */ /* 0x0003e20000100a00 */
[----:B0-----:R-:W-:-:S02]  /*56fb0*/  IMAD.MOV.U32 R14, RZ, RZ, R2 ;  /* 0x000000ffff0e7224 */ /* 0x001fc400078e0002 */
[----:B------:R-:W-:-:S05]  /*56fc0*/  IMAD.MOV.U32 R15, RZ, RZ, R0 ;  /* 0x000000ffff0f7224 */ /* 0x000fca00078e0000 */
[----:B------:R0:W-:Y:S04]  /*56fd0*/  STL.64 [R1+0x3f68], R14 ;  /* 0x003f680e01007387 */ /* 0x0001e80000100a00 */
[----:B-1----:R-:W3:Y:S04]  /*56fe0*/  LDL.LU R12, [R1+0x330] ;  /* 0x00033000010c7983 */ /* 0x002ee80000300800 */
[----:B------:R-:W3:Y:S04]  /*56ff0*/  LDL.LU R13, [R1+0x334] ;  /* 0x00033400010d7983 */ /* 0x000ee80000300800 */
[----:B0-----:R-:W3:Y:S04]  /*57000*/  LDL.LU R14, [R1+0x338] ;  /* 0x00033800010e7983 */ /* 0x001ee80000300800 */
[----:B------:R-:W3:Y:S01]  /*57010*/  LDL.LU R15, [R1+0x33c] ;  /* 0x00033c00010f7983 */ /* 0x000ee20000300800 */
[----:B------:R-:W-:-:S02]  /*57020*/  IMAD.MOV.U32 R22, RZ, RZ, R29 ;  /* 0x000000ffff167224 */ /* 0x000fc400078e001d */
[----:B------:R-:W-:Y:S02]  /*57030*/  IMAD.MOV.U32 R23, RZ, RZ, R28 ;  /* 0x000000ffff177224 */ /* 0x000fe400078e001c */
[----:B----4-:R-:W-:Y:S02]  /*57040*/  IMAD.MOV.U32 R0, RZ, RZ, R19 ;  /* 0x000000ffff007224 */ /* 0x010fe400078e0013 */
[----:B------:R-:W-:Y:S01]  /*57050*/  IMAD.MOV.U32 R2, RZ, RZ, R18 ;  /* 0x000000ffff027224 */ /* 0x000fe200078e0012 */
[----:B--2---:R-:W-:-:S15]  /*57060*/  HMMA.16816.F32.BF16 R24, R8, R18, R24 ;  /* 0x000000120818723c */ /* 0x004fde0000041818 */
[----:B------:R-:W-:-:S08]  /*57070*/  NOP ;  /* 0x0000000000007918 */ /* 0x000fd00000000000 */
[----:B------:R0:W-:Y:S04]  /*57080*/  STL.64 [R1+0x2f0], R24 ;  /* 0x0002f01801007387 */ /* 0x0001e80000100a00 */
[----:B------:R-:W-:Y:S04]  /*57090*/  STL.64 [R1+0x2f8], R26 ;  /* 0x0002f81a01007387 */ /* 0x000fe80000100a00 */
[----:B0-----:R-:W2:Y:S04]  /*570a0*/  LDL.LU.64 R24, [R1+0x4028] ;  /* 0x0040280001187983 */ /* 0x001ea80000300a00 */
[----:B------:R-:W4:Y:S04]  /*570b0*/  LDL.LU.64 R16, [R1+0x4020] ;  /* 0x0040200001107983 */ /* 0x000f280000300a00 */
[----:B------:R-:W-:Y:S04]  /*570c0*/  STL [R1+0x3f20], R0 ;  /* 0x003f200001007387 */ /* 0x000fe80000100800 */
[----:B------:R-:W-:Y:S04]  /*570d0*/  STL [R1+0x3f1c], R2 ;  /* 0x003f1c0201007387 */ /* 0x000fe80000100800 */
[----:B------:R-:W2:Y:S01]  /*570e0*/  LDL.LU R20, [R1+0x5e0] ;  /* 0x0005e00001147983 */ /* 0x000ea20000300800 */
[----:B---3--:R-:W-:-:S15]  /*570f0*/  HMMA.16816.F32.BF16 R12, R8, R22, R12 ;  /* 0x00000016080c723c */ /* 0x008fde000004180c */
[----:B------:R-:W-:-:S08]  /*57100*/  NOP ;  /* 0x0000000000007918 */ /* 0x000fd00000000000 */
[----:B------:R-:W-:Y:S04]  /*57110*/  STL.64 [R1+0x2e0], R12 ;  /* 0x0002e00c01007387 */ /* 0x000fe80000100a00 */
[----:B------:R-:W-:Y:S04]  /*57120*/  STL.64 [R1+0x2e8], R14 ;  /* 0x0002e80e01007387 */ /* 0x000fe80000100a00 */
[----:B------:R-:W2:Y:S04]  /*57130*/  LDL.LU R21, [R1+0x5e4] ;  /* 0x0005e40001157983 */ /* 0x000ea80000300800 */
[----:B------:R-:W3:Y:S04]  /*57140*/  LDL.LU R22, [R1+0x5e8] ;  /* 0x0005e80001167983 */ /* 0x000ee80000300800 */
[----:B------:R-:W3:Y:S04]  /*57150*/  LDL.LU R23, [R1+0x5ec] ;  /* 0x0005ec0001177983 */ /* 0x000ee80000300800 */
[----:B---3--:R4:W-:Y:S04]  /*57160*/  STL.64 [R1+0x3f48], R22 ;  /* 0x003f481601007387 */ /* 0x0089e80000100a00 */
[----:B--2---:R-:W-:Y:S01]  /*57170*/  STL.64 [R1+0x3f40], R20 ;  /* 0x003f401401007387 */ /* 0x004fe20000100a00 */
[----:B----4-:R-:W-:-:S02]  /*57180*/  IMAD.MOV.U32 R22, RZ, RZ, R17 ;  /* 0x000000ffff167224 */ /* 0x010fc400078e0011 */
[----:B------:R-:W-:-:S05]  /*57190*/  IMAD.MOV.U32 R23, RZ, RZ, R16 ;  /* 0x000000ffff177224 */ /* 0x000fca00078e0010 */
[----:B------:R-:W-:Y:S04]  /*571a0*/  STL.64 [R1+0x3f60], R22 ;  /* 0x003f601601007387 */ /* 0x000fe80000100a00 */
        /* <DEDUP_REMOVED lines=9> */
[----:B----4-:R-:W-:Y:S01]  /*57240*/  STL.64 [R1+0x3f70], R12 ;  /* 0x003f700c01007387 */ /* 0x010fe20000100a00 */
[----:B0-----:R-:W-:-:S02]  /*57250*/  IMAD.MOV.U32 R14, RZ, RZ, R25 ;  /* 0x000000ffff0e7224 */ /* 0x001fc400078e0019 */
[----:B------:R-:W-:-:S05]  /*57260*/  IMAD.MOV.U32 R15, RZ, RZ, R24 ;  /* 0x000000ffff0f7224 */ /* 0x000fca00078e0018 */
[----:B------:R0:W-:Y:S04]  /*57270*/  STL.64 [R1+0x3f88], R14 ;  /* 0x003f880e01007387 */ /* 0x0001e80000100a00 */
[----:B0-----:R-:W2:Y:S04]  /*57280*/  LDL.64 R14, [R1+0x128] ;  /* 0x00012800010e7983 */ /* 0x001ea80000100a00 */
[----:B--2---:R-:W-:Y:S04]  /*57290*/  STL.64 [R1+0x3fa0], R14 ;  /* 0x003fa00e01007387 */ /* 0x004fe80000100a00 */
[----:B------:R-:W2:Y:S04]  /*572a0*/  LDL.64 R22, [R1+0x108] ;  /* 0x0001080001167983 */ /* 0x000ea80000100a00 */
[----:B--2---:R0:W-:Y:S04]  /*572b0*/  STL.64 [R1+0x3f80], R22 ;  /* 0x003f801601007387 */ /* 0x0041e80000100a00 */
[----:B------:R-:W2:Y:S04]  /*572c0*/  LDL.LU R20, [R1+0x5a0] ;  /* 0x0005a00001147983 */ /* 0x000ea80000300800 */
[----:B------:R-:W2:Y:S04]  /*572d0*/  LDL.LU R21, [R1+0x5a4] ;  /* 0x0005a40001157983 */ /* 0x000ea80000300800 */
[----:B0-----:R-:W4:Y:S04]  /*572e0*/  LDL.LU R22, [R1+0x5a8] ;  /* 0x0005a80001167983 */ /* 0x001f280000300800 */
[----:B------:R-:W4:Y:S04]  /*572f0*/  LDL.LU R23, [R1+0x5ac] ;  /* 0x0005ac0001177983 */ /* 0x000f280000300800 */
[----:B------:R-:W3:Y:S04]  /*57300*/  LDL.64 R14, [R1+0x138] ;  /* 0x00013800010e7983 */ /* 0x000ee80000100a00 */
[----:B---3--:R0:W-:Y:S04]  /*57310*/  STL.64 [R1+0x3fb8], R14 ;  /* 0x003fb80e01007387 */ /* 0x0081e80000100a00 */
[----:B0-----:R-:W3:Y:S04]  /*57320*/  LDL.64 R14, [R1+0x148] ;  /* 0x00014800010e7983 */ /* 0x001ee80000100a00 */
[----:B---3--:R-:W-:Y:S04]  /*57330*/  STL.64 [R1+0x3fd0], R14 ;  /* 0x003fd00e01007387 */ /* 0x008fe80000100a00 */
[----:B----4-:R-:W-:Y:S04]  /*57340*/  STL.64 [R1+0x3f98], R22 ;  /* 0x003f981601007387 */ /* 0x010fe80000100a00 */
        /* <DEDUP_REMOVED lines=12> */
[----:B------:R-:W-:Y:S02]  /*57410*/  IMAD.MOV.U32 R27, RZ, RZ, R4 ;  /* 0x000000ffff1b7224 */ /* 0x000fe400078e0004 */
[----:B------:R-:W2:Y:S04]  /*57420*/  LDL.LU R4, [R1+0x360] ;  /* 0x0003600001047983 */ /* 0x000ea80000300800 */
[----:B------:R-:W2:Y:S04]  /*57430*/  LDL.LU R5, [R1+0x364] ;  /* 0x0003640001057983 */ /* 0x000ea80000300800 */
[----:B------:R-:W2:Y:S04]  /*57440*/  LDL.LU R6, [R1+0x368] ;  /* 0x0003680001067983 */ /* 0x000ea80000300800 */
[----:B------:R-:W2:Y:S04]  /*57450*/  LDL.LU R7, [R1+0x36c] ;  /* 0x00036c0001077983 */ /* 0x000ea80000300800 */
[----:B------:R0:W-:Y:S04]  /*57460*/  STL.64 [R1+0x4000], R26 ;  /* 0x0040001a01007387 */ /* 0x0001e80000100a00 */
[----:B0-----:R-:W4:Y:S04]  /*57470*/  LDL.64 R26, [R1+0x188] ;  /* 0x00018800011a7983 */ /* 0x001f280000100a00 */
[----:B----4-:R0:W-:Y:S04]  /*57480*/  STL.64 [R1+0x4018], R26 ;  /* 0x0040181a01007387 */ /* 0x0101e80000100a00 */
[----:B------:R-:W4:Y:S04]  /*57490*/  LDL.64 R14, [R1+0x158] ;  /* 0x00015800010e7983 */ /* 0x000f280000100a00 */
[----:B0-----:R-:W2:Y:S04]  /*574a0*/  LDL.64 R26, [R1+0x198] ;  /* 0x00019800011a7983 */ /* 0x001ea80000100a00 */
[----:B----4-:R0:W-:Y:S04]  /*574b0*/  STL.64 [R1+0x3fd8], R14 ;  /* 0x003fd80e01007387 */ /* 0x0101e80000100a00 */
[----:B0-----:R-:W4:Y:S04]  /*574c0*/  LDL.64 R14, [R1+0x168] ;  /* 0x00016800010e7983 */ /* 0x001f280000100a00 */
[----:B----4-:R0:W-:Y:S04]  /*574d0*/  STL.64 [R1+0x3ff8], R14 ;  /* 0x003ff80e01007387 */ /* 0x0101e80000100a00 */
[----:B------:R-:W4:Y:S04]  /*574e0*/  LDL.LU R12, [R1+0x3a0] ;  /* 0x0003a000010c7983 */ /* 0x000f280000300800 */
[----:B------:R-:W4:Y:S04]  /*574f0*/  LDL.LU R13, [R1+0x3a4] ;  /* 0x0003a400010d7983 */ /* 0x000f280000300800 */
[----:B0-----:R-:W3:Y:S04]  /*57500*/  LDL.LU R14, [R1+0x3a8] ;  /* 0x0003a800010e7983 */ /* 0x001ee80000300800 */
        /* <DEDUP_REMOVED lines=11> */
[----:B------:R-:W3:Y:S04]  /*575c0*/  LDL.LU R22, [R1+0x588] ;  /* 0x0005880001167983 */ /* 0x000ee80000300800 */
[----:B------:R-:W3:Y:S01]  /*575d0*/  LDL.LU R23, [R1+0x58c] ;  /* 0x00058c0001177983 */ /* 0x000ee20000300800 */
[----:B--2---:R-:W-:Y:S03]  /*575e0*/  HMMA.16816.F32.BF16 R4, R8, R26, R4 ;  /* 0x0000001a0804723c */ /* 0x004fe60000041804 */
[----:B---3--:R-:W-:Y:S04]  /*575f0*/  STL.64 [R1+0x3fc8], R22 ;  /* 0x003fc81601007387 */ /* 0x008fe80000100a00 */
[----:B----4-:R0:W-:Y:S04]  /*57600*/  STL.64 [R1+0x3fc0], R20 ;  /* 0x003fc01401007387 */ /* 0x0101e80000100a00 */
        /* <DEDUP_REMOVED lines=10> */
[----:B------:R0:W-:Y:S04]  /*576b0*/  STL.64 [R1+0x2d0], R4 ;  /* 0x0002d00401007387 */ /* 0x0001e80000100a00 */
[----:B------:R-:W-:Y:S01]  /*576c0*/  STL.64 [R1+0x2d8], R6 ;  /* 0x0002d80601007387 */ /* 0x000fe20000100a00 */
[----:B0-----:R-:W-:-:S02]  /*576d0*/  IMAD.MOV.U32 R5, RZ, RZ, R26 ;  /* 0x000000ffff057224 */ /* 0x001fc400078e001a */
[----:B------:R-:W-:Y:S02]  /*576e0*/  IMAD.MOV.U32 R4, RZ, RZ, R27 ;  /* 0x000000ffff047224 */ /* 0x000fe400078e001b */
[----:B------:R-:W4:Y:S04]  /*576f0*/  LDL.LU.64 R26, [R1+0x4018] ;  /* 0x00401800011a7983 */ /* 0x000f280000300a00 */
[----:B------:R0:W-:Y:S04]  /*57700*/  STL [R1+0x3f28], R4 ;  /* 0x003f280401007387 */ /* 0x0001e80000100800 */
[----:B------:R1:W-:Y:S04]  /*57710*/  STL [R1+0x3f24], R5 ;  /* 0x003f240501007387 */ /* 0x0003e80000100800 */
[----:B0-----:R-:W2:Y:S04]  /*57720*/  LDL.LU R4, [R1+0x560] ;  /* 0x0005600001047983 */ /* 0x001ea80000300800 */
[----:B-1----:R-:W2:Y:S04]  /*57730*/  LDL.LU R5, [R1+0x564] ;  /* 0x0005640001057983 */ /* 0x002ea80000300800 */
[----:B------:R-:W2:Y:S04]  /*57740*/  LDL.LU R6, [R1+0x568] ;  /* 0x0005680001067983 */ /* 0x000ea80000300800 */
[----:B------:R-:W2:Y:S01]  /*57750*/  LDL.LU R7, [R1+0x56c] ;  /* 0x00056c0001077983 */ /* 0x000ea20000300800 */
[----:B----4-:R-:W-:Y:S06]  /*57760*/  HMMA.16816.F32.BF16 R12, R8, R26, R12 ;  /* 0x0000001a080c723c */ /* 0x010fec000004180c */
[----:B------:R-:W-:-:S02]  /*57770*/  IMAD.MOV.U32 R29, RZ, RZ, R26 ;  /* 0x000000ffff1d7224 */ /* 0x000fc400078e001a */
[----:B------:R-:W-:-:S15]  /*57780*/  IMAD.MOV.U32 R28, RZ, RZ, R27 ;  /* 0x000000ffff1c7224 */ /* 0x000fde00078e001b */
[----:B------:R-:W-:Y:S04]  /*57790*/  STL.64 [R1+0x2c0], R12 ;  /* 0x0002c00c01007387 */ /* 0x000fe80000100a00 */
[----:B------:R0:W-:Y:S04]  /*577a0*/  STL.64 [R1+0x2c8], R14 ;  /* 0x0002c80e01007387 */ /* 0x0001e80000100a00 */
[----:B0-----:R-:W4:Y:S04]  /*577b0*/  LDL.LU.64 R14, [R1+0x4010] ;  /* 0x00401000010e7983 */ /* 0x001f280000300a00 */
[----:B------:R-:W4:Y:S04]  /*577c0*/  LDL.LU.64 R12, [R1+0x4008] ;  /* 0x00400800010c7983 */ /* 0x000f280000300a00 */
[----:B------:R-:W4:Y:S04]  /*577d0*/  LDL.LU.64 R26, [R1+0x4000] ;  /* 0x00400000011a7983 */ /* 0x000f280000300a00 */
        /* <DEDUP_REMOVED lines=15> */
[----:B------:R-:W2:Y:S02]  /*578d0*/  LDL.LU.64 R14, [R1+0x3fd8] ;  /* 0x003fd800010e7983 */ /* 0x000ea40000300a00 */
[----:B--2---:R-:W-:-:S15]  /*578e0*/  HMMA.16816.F32.BF16 R4, R8, R14, R4 ;  /* 0x0000000e0804723c */ /* 0x004fde0000041804 */
        /* <DEDUP_REMOVED lines=45> */
[----:B---3--:R-:W-:Y:S02]  /*57bc0*/  HMMA.16816.F32.BF16 R20, R8, R22, R16 ;  /* 0x000000160814723c */ /* 0x008fe40000041810 */
[----:B------:R-:W2:Y:S04]  /*57bd0*/  LDL.LU.64 R18, [R1+0x3f58] ;  /* 0x003f580001127983 */ /* 0x000ea80000300a00 */
[----:B------:R-:W2:-:S15]  /*57be0*/  LDL.LU.64 R16, [R1+0x3f50] ;  /* 0x003f500001107983 */ /* 0x000e9e0000300a00 */
[----:B------:R-:W-:-:S02]  /*57bf0*/  NOP ;  /* 0x0000000000007918 */ /* 0x000fc40000000000 */
[----:B------:R-:W-:Y:S04]  /*57c00*/  STL.64 [R1+0x230], R20 ;  /* 0x0002301401007387 */ /* 0x000fe80000100a00 */
[----:B------:R0:W-:Y:S04]  /*57c10*/  STL.64 [R1+0x238], R22 ;  /* 0x0002381601007387 */ /* 0x0001e80000100a00 */
[----:B0-----:R-:W4:Y:S04]  /*57c20*/  LDL.LU.64 R22, [R1+0x3f48] ;  /* 0x003f480001167983 */ /* 0x001f280000300a00 */
[----:B------:R-:W4:Y:S01]  /*57c30*/  LDL.LU.64 R20, [R1+0x3f40] ;  /* 0x003f400001147983 */ /* 0x000f220000300a00 */
[----:B--2---:R-:W-:Y:S03]  /*57c40*/  HMMA.16816.F32.BF16 R8, R8, R14, R16 ;  /* 0x0000000e0808723c */ /* 0x004fe60000041810 */
[----:B------:R-:W4:Y:S04]  /*57c50*/  LDL.LU.64 R18, [R1+0x3f38] ;  /* 0x003f380001127983 */ /* 0x000f280000300a00 */
[----:B------:R-:W4:Y:S04]  /*57c60*/  LDL.LU.64 R16, [R1+0x3f30] ;  /* 0x003f300001107983 */ /* 0x000f280000300a00 */
[----:B------:R-:W-:-:S12]  /*57c70*/  STL.64 [R1+0x3df0], R14 ;  /* 0x003df00e01007387 */ /* 0x000fd80000100a00 */
[----:B------:R-:W-:Y:S04]  /*57c80*/  STL.64 [R1+0x90], R8 ;  /* 0x0000900801007387 */ /* 0x000fe80000100a00 */
[----:B------:R4:W-:Y:S02]  /*57c90*/  STL.64 [R1+0x98], R10 ;  /* 0x0000980a01007387 */ /* 0x0009e40000100a00 */
[----:B----4-:R-:W-:Y:S02]  /*57ca0*/  HMMA.16816.F32.BF16 R8, R16, R26, R20 ;  /* 0x0000001a1008723c */ /* 0x010fe40000041814 */
[----:B------:R-:W2:-:S15]  /*57cb0*/  LDL.LU R20, [R1+0x6d0] ;  /* 0x0006d00001147983 */ /* 0x000e9e0000300800 */
[----:B------:R-:W-:-:S06]  /*57cc0*/  NOP ;  /* 0x0000000000007918 */ /* 0x000fcc0000000000 */
[----:B------:R-:W-:Y:S04]  /*57cd0*/  STL.64 [R1+0x80], R8 ;  /* 0x0000800801007387 */ /* 0x000fe80000100a00 */
[----:B------:R-:W-:Y:S04]  /*57ce0*/  STL.64 [R1+0x88], R10 ;  /* 0x0000880a01007387 */ /* 0x000fe80000100a00 */
[----:B------:R-:W2:Y:S04]  /*57cf0*/  LDL.LU R21, [R1+0x6d4] ;  /* 0x0006d40001157983 */ /* 0x000ea80000300800 */
[----:B------:R-:W3:Y:S04]  /*57d00*/  LDL.LU R22, [R1+0x6d8] ;  /* 0x0006d80001167983 */ /* 0x000ee80000300800 */
[----:B------:R-:W3:Y:S04]  /*57d10*/  LDL.LU R23, [R1+0x6dc] ;  /* 0x0006dc0001177983 */ /* 0x000ee80000300800 */
[----:B---3--:R0:W-:Y:S04]  /*57d20*/  STL.64 [R1+0x3e00], R22 ;  /* 0x003e001601007387 */ /* 0x0081e80000100a00 */
[----:B--2---:R-:W-:Y:S01]  /*57d30*/  STL.64 [R1+0x3df8], R20 ;  /* 0x003df81401007387 */ /* 0x004fe20000100a00 */
        /* <DEDUP_REMOVED lines=9> */
[----:B0-----:R-:W3:Y:S04]  /*57dd0*/  LDL.LU R14, [R1+0x6b8] ;  /* 0x0006b800010e7983 */ /* 0x001ee80000300800 */
        /* <DEDUP_REMOVED lines=27> */
[----:B------:R0:W-:Y:S02]  /*57f90*/  STL.64 [R1+0x3e70], R22 ;  /* 0x003e701601007387 */ /* 0x0001e40000100a00 */
[----:B0-----:R-:W-:-:S02]  /*57fa0*/  IMAD.MOV.U32 R22, RZ, RZ, R6 ;  /* 0x000000ffff167224 */ /* 0x001fc400078e0006 */
[----:B------:R-:W-:Y:S01]  /*57fb0*/  IMAD.MOV.U32 R23, RZ, RZ, R7 ;  /* 0x000000ffff177224 */ /* 0x000fe200078e0007 */
[----:B---3--:R-:W-:Y:S04]  /*57fc0*/  STL.64 [R1+0x3e50], R14 ;  /* 0x003e500e01007387 */ /* 0x008fe80000100a00 */
[----:B--2---:R0:W-:Y:S04]  /*57fd0*/  STL.64 [R1+0x3e48], R12 ;  /* 0x003e480c01007387 */ /* 0x0041e80000100a00 */
[----:B0-----:R-:W2:Y:S04]  /*57fe0*/  LDL.LU R12, [R1+0x680] ;  /* 0x00068000010c7983 */ /* 0x001ea80000300800 */
[----:B------:R-:W2:Y:S04]  /*57ff0*/  LDL.LU R13, [R1+0x684] ;  /* 0x00068400010d7983 */ /* 0x000ea80000300800 */
[----:B------:R-:W3:Y:S04]  /*58000*/  LDL.LU R14, [R1+0x688] ;  /* 0x00068800010e7983 */ /* 0x000ee80000300800 */
[----:B------:R-:W3:Y:S04]  /*58010*/  LDL.LU R15, [R1+0x68c] ;  /* 0x00068c00010f7983 */ /* 0x000ee80000300800 */
[----:B------:R-:W2:Y:S04]  /*58020*/  LDL.LU R6, [R1+0x3f14] ;  /* 0x003f140001067983 */ /* 0x000ea80000300800 */
[----:B------:R-:W2:Y:S04]  /*58030*/  LDL.LU R7, [R1+0x3f10] ;  /* 0x003f100001077983 */ /* 0x000ea80000300800 */
[----:B------:R0:W-:Y:S02]  /*58040*/  STL.64 [R1+0x3e88], R22 ;  /* 0x003e881601007387 */ /* 0x0001e40000100a00 */
[----:B0-----:R-:W-:-:S02]  /*58050*/  IMAD.MOV.U32 R22, RZ, RZ, R24 ;  /* 0x000000ffff167224 */ /* 0x001fc400078e0018 */
[----:B------:R-:W-:Y:S01]  /*58060*/  IMAD.MOV.U32 R23, RZ, RZ, R25 ;  /* 0x000000ffff177224 */ /* 0x000fe200078e0019 */
[----:B------:R-:W2:Y:S04]  /*58070*/  LDL.LU R24, [R1+0x3f0c] ;  /* 0x003f0c0001187983 */ /* 0x000ea80000300800 */
[----:B------:R-:W2:Y:S04]  /*58080*/  LDL.LU R25, [R1+0x3f08] ;  /* 0x003f080001197983 */ /* 0x000ea80000300800 */
[----:B------:R0:W-:Y:S04]  /*58090*/  STL.64 [R1+0x3ea0], R22 ;  /* 0x003ea01601007387 */ /* 0x0001e80000100a00 */
[----:B------:R-:W4:Y:S04]  /*580a0*/  LDL.LU R20, [R1+0x640] ;  /* 0x0006400001147983 */ /* 0x000f280000300800 */
[----:B------:R-:W4:Y:S04]  /*580b0*/  LDL.LU R21, [R1+0x644] ;  /* 0x0006440001157983 */ /* 0x000f280000300800 */
[----:B0-----:R-:W3:Y:S04]  /*580c0*/  LDL.LU R22, [R1+0x648] ;  /* 0x0006480001167983 */ /* 0x001ee80000300800 */
[----:B------:R-:W3:Y:S04]  /*580d0*/  LDL.LU R23, [R1+0x64c] ;  /* 0x00064c0001177983 */ /* 0x000ee80000300800 */
[----:B---3--:R0:W-:Y:S04]  /*580e0*/  STL.64 [R1+0x3eb0], R22 ;  /* 0x003eb01601007387 */ /* 0x0081e80000100a00 */
[----:B----4-:R-:W-:Y:S01]  /*580f0*/  STL.64 [R1+0x3ea8], R20 ;  /* 0x003ea81401007387 */ /* 0x010fe20000100a00 */
[----:B0-----:R-:W-:-:S02]  /*58100*/  IMAD.MOV.U32 R22, RZ, RZ, R29 ;  /* 0x000000ffff167224 */ /* 0x001fc400078e001d */
[----:B------:R-:W-:-:S05]  /*58110*/  IMAD.MOV.U32 R23, RZ, RZ, R28 ;  /* 0x000000ffff177224 */ /* 0x000fca00078e001c */
[----:B------:R0:W-:Y:S02]  /*58120*/  STL.64 [R1+0x3ec0], R22 ;  /* 0x003ec01601007387 */ /* 0x0001e40000100a00 */
[----:B0-----:R-:W-:Y:S02]  /*58130*/  IMAD.MOV.U32 R22, RZ, RZ, R5 ;  /* 0x000000ffff167224 */ /* 0x001fe400078e0005 */
[----:B------:R-:W-:-:S05]  /*58140*/  IMAD.MOV.U32 R23, RZ, RZ, R4 ;  /* 0x000000ffff177224 */ /* 0x000fca00078e0004 */
[----:B------:R-:W-:Y:S04]  /*58150*/  STL.64 [R1+0x3ed8], R22 ;  /* 0x003ed81601007387 */ /* 0x000fe80000100a00 */
[----:B------:R-:W3:Y:S04]  /*58160*/  LDL.64 R10, [R1+0x178] ;  /* 0x00017800010a7983 */ /* 0x000ee80000100a00 */
[----:B---3--:R0:W-:Y:S04]  /*58170*/  STL.64 [R1+0x3eb8], R10 ;  /* 0x003eb80a01007387 */ /* 0x0081e80000100a00 */
[----:B------:R-:W3:Y:S04]  /*58180*/  LDL.LU R8, [R1+0x630] ;  /* 0x0006300001087983 */ /* 0x000ee80000300800 */
[----:B------:R-:W3:Y:S04]  /*58190*/  LDL.LU R9, [R1+0x634] ;  /* 0x0006340001097983 */ /* 0x000ee80000300800 */
[----:B0-----:R-:W4:Y:S04]  /*581a0*/  LDL.LU R10, [R1+0x638] ;  /* 0x00063800010a7983 */ /* 0x001f280000300800 */
[----:B------:R-:W4:Y:S04]  /*581b0*/  LDL.LU R11, [R1+0x63c] ;  /* 0x00063c00010b7983 */ /* 0x000f280000300800 */
[----:B------:R-:W2:Y:S04]  /*581c0*/  LDL.64 R22, [R1+0x1a8] ;  /* 0x0001a80001167983 */ /* 0x000ea80000100a00 */
[----:B--2---:R0:W-:Y:S04]  /*581d0*/  STL.64 [R1+0x3ef0], R22 ;  /* 0x003ef01601007387 */ /* 0x0041e80000100a00 */
[----:B------:R-:W2:Y:S04]  /*581e0*/  LDL.LU R20, [R1+0x600] ;  /* 0x0006000001147983 */ /* 0x000ea80000300800 */
        /* <DEDUP_REMOVED lines=41> */
[----:B------:R-:W-:Y:S04]  /*58480*/  STL.64 [R1+0x3de0], R24 ;  /* 0x003de01801007387 */ /* 0x000fe80000100a00 */
[----:B------:R-:W-:Y:S04]  /*58490*/  STL.64 [R1+0x70], R20 ;  /* 0x0000701401007387 */ /* 0x000fe80000100a00 */
[----:B------:R0:W-:Y:S04]  /*584a0*/  STL.64 [R1+0x78], R22 ;  /* 0x0000781601007387 */ /* 0x0001e80000100a00 */
[----:B0-----:R-:W3:Y:S04]  /*584b0*/  LDL.LU.64 R22, [R1+0x3f00] ;  /* 0x003f000001167983 */ /* 0x001ee80000300a00 */
[----:B------:R-:W3:Y:S01]  /*584c0*/  LDL.LU.64 R20, [R1+0x3ef8] ;  /* 0x003ef80001147983 */ /* 0x000ee20000300a00 */
[----:B------:R-:W-:-:S02]  /*584d0*/  IMAD.MOV.U32 R26, RZ, RZ, R2 ;  /* 0x000000ffff1a7224 */ /* 0x000fc400078e0002 */
[----:B------:R-:W-:-:S07]  /*584e0*/  IMAD.MOV.U32 R27, RZ, RZ, R0 ;  /* 0x000000ffff1b7224 */ /* 0x000fce00078e0000 */
[----:B---3--:R-:W-:Y:S01]  /*584f0*/  HMMA.16816.F32.BF16 R24, R16, R26, R20 ;  /* 0x0000001a1018723c */ /* 0x008fe20000041814 */
[----:B------:R-:W3:-:S15]  /*58500*/  LDL.LU.64 R22, [R1+0x3ef0] ;  /* 0x003ef00001167983 */ /* 0x000ede0000300a00 */
[----:B------:R-:W-:-:S07]  /*58510*/  NOP ;  /* 0x0000000000007918 */ /* 0x000fce0000000000 */
[----:B------:R0:W-:Y:S04]  /*58520*/  STL.64 [R1+0x220], R24 ;  /* 0x0002201801007387 */ /* 0x0001e80000100a00 */
[----:B------:R1:W-:Y:S04]  /*58530*/  STL.64 [R1+0x228], R26 ;  /* 0x0002281a01007387 */ /* 0x0003e80000100a00 */
[----:B0-----:R-:W4:Y:S04]  /*58540*/  LDL.LU R24, [R1+0x6c0] ;  /* 0x0006c00001187983 */ /* 0x001f280000300800 */
[----:B------:R-:W4:Y:S04]  /*58550*/  LDL.LU R25, [R1+0x6c4] ;  /* 0x0006c40001197983 */ /* 0x000f280000300800 */
[----:B-1----:R-:W4:Y:S04]  /*58560*/  LDL.LU R26, [R1+0x6c8] ;  /* 0x0006c800011a7983 */ /* 0x002f280000300800 */
[----:B------:R-:W4:Y:S01]  /*58570*/  LDL.LU R27, [R1+0x6cc] ;  /* 0x0006cc00011b7983 */ /* 0x000f220000300800 */
[----:B---3--:R-:W-:Y:S06]  /*58580*/  HMMA.16816.F32.BF16 R8, R16, R22, R8 ;  /* 0x000000161008723c */ /* 0x008fec0000041808 */
[----:B------:R-:W-:Y:S01]  /*58590*/  MOV R5, R22 ;  /* 0x0000001600057202 */ /* 0x000fe20000000f00 */
[----:B------:R-:W-:-:S15]  /*585a0*/  IMAD.MOV.U32 R4, RZ, RZ, R23 ;  /* 0x000000ffff047224 */ /* 0x000fde00078e0017 */
[----:B------:R-:W-:-:S01]  /*585b0*/  NOP ;  /* 0x0000000000007918 */ /* 0x000fc20000000000 */
        /* <DEDUP_REMOVED lines=23> */
[----:B0-----:R-:W2:Y:S01]  /*58730*/  LDL.LU.64 R22, [R1+0x3ea0] ;  /* 0x003ea00001167983 */ /* 0x001ea20000300a00 */
[----:B------:R-:W-:Y:S02]  /*58740*/  IMAD.MOV.U32 R29, RZ, RZ, R10 ;  /* 0x000000ffff1d7224 */ /* 0x000fe400078e000a */
[----:B------:R-:W-:-:S02]  /*58750*/  IMAD.MOV.U32 R28, RZ, RZ, R11 ;  /* 0x000000ffff1c7224 */ /* 0x000fc400078e000b */
[----:B------:R-:W0:Y:S04]  /*58760*/  LDSM.16.MT88.4 R8, [R3+UR4+0x6080] ;  /* 0x006080040308783b */ /* 0x000e280008004200 */
[----:B0-----:R-:W-:Y:S04]  /*58770*/  STL.64 [R1+0x3cf0], R10 ;  /* 0x003cf00a01007387 */ /* 0x001fe80000100a00 */
[----:B------:R0:W-:Y:S04]  /*58780*/  STL.64 [R1+0x3ce8], R8 ;  /* 0x003ce80801007387 */ /* 0x0001e80000100a00 */
[----:B0-----:R-:W3:Y:S04]  /*58790*/  LDL.LU R8, [R1+0x6f0] ;  /* 0x0006f00001087983 */ /* 0x001ee80000300800 */
[----:B------:R-:W3:Y:S04]  /*587a0*/  LDL.LU R9, [R1+0x6f4] ;  /* 0x0006f40001097983 */ /* 0x000ee80000300800 */
[----:B------:R-:W3:Y:S04]  /*587b0*/  LDL.LU R10, [R1+0x6f8] ;  /* 0x0006f800010a7983 */ /* 0x000ee80000300800 */
[----:B------:R-:W3:Y:S01]  /*587c0*/  LDL.LU R11, [R1+0x6fc] ;  /* 0x0006fc00010b7983 */ /* 0x000ee20000300800 */
        /* <DEDUP_REMOVED lines=53> */
[----:B------:R-:W-:Y:S01]  /*58b20*/  STL.64 [R1+0x3b8], R22 ;  /* 0x0003b81601007387 */ /* 0x000fe20000100a00 */
[----:B0-----:R-:W-:Y:S02]  /*58b30*/  IMAD.MOV.U32 R21, RZ, RZ, R14 ;  /* 0x000000ffff157224 */ /* 0x001fe400078e000e */
[----:B------:R-:W-:Y:S02]  /*58b40*/  IMAD.MOV.U32 R20, RZ, RZ, R15 ;  /* 0x000000ffff147224 */ /* 0x000fe400078e000f */
[----:B------:R-:W4:Y:S04]  /*58b50*/  LDL.LU.64 R14, [R1+0x3df0] ;  /* 0x003df000010e7983 */ /* 0x000f280000300a00 */
[----:B------:R0:W-:Y:S04]  /*58b60*/  STL.64 [R1+0x3dc8], R20 ;  /* 0x003dc81401007387 */ /* 0x0001e80000100a00 */
[----:B0-----:R-:W2:Y:S04]  /*58b70*/  LDL.LU R20, [R1+0x6e0] ;  /* 0x0006e00001147983 */ /* 0x001ea80000300800 */
[----:B------:R-:W2:Y:S04]  /*58b80*/  LDL.LU R21, [R1+0x6e4] ;  /* 0x0006e40001157983 */ /* 0x000ea80000300800 */
[----:B------:R-:W2:Y:S04]  /*58b90*/  LDL.LU R22, [R1+0x6e8] ;  /* 0x0006e80001167983 */ /* 0x000ea80000300800 */
[----:B------:R-:W2:Y:S01]  /*58ba0*/  LDL.LU R23, [R1+0x6ec] ;  /* 0x0006ec0001177983 */ /* 0x000ea20000300800 */
[----:B----4-:R-:W-:Y:S03]  /*58bb0*/  HMMA.16816.F32.BF16 R16, R16, R14, R24 ;  /* 0x0000000e1010723c */ /* 0x010fe60000041818 */
[----:B------:R-:W2:Y:S04]  /*58bc0*/  LDL.LU.64 R26, [R1+0x3de8] ;  /* 0x003de800011a7983 */ /* 0x000ea80000300a00 */
[----:B------:R-:W4:Y:S04]  /*58bd0*/  LDL.LU.64 R24, [R1+0x3de0] ;  /* 0x003de00001187983 */ /* 0x000f280000300a00 */
[----:B------:R-:W2:Y:S04]  /*58be0*/  LDL.LU.64 R14, [R1+0x3dd8] ;  /* 0x003dd800010e7983 */ /* 0x000ea80000300a00 */
[----:B------:R-:W2:Y:S08]  /*58bf0*/  LDL.LU.64 R12, [R1+0x3dd0] ;  /* 0x003dd000010c7983 */ /* 0x000eb00000300a00 */
[----:B------:R-:W-:Y:S04]  /*58c00*/  STL.64 [R1+0x3a0], R16 ;  /* 0x0003a01001007387 */ /* 0x000fe80000100a00 */
[----:B------:R2:W-:Y:S02]  /*58c10*/  STL.64 [R1+0x3a8], R18 ;  /* 0x0003a81201007387 */ /* 0x0005e40000100a00 */
[----:B--2---:R-:W-:Y:S06]  /*58c20*/  HMMA.16816.F32.BF16 R16, R12, R26, R20 ;  /* 0x0000001a0c10723c */ /* 0x004fec0000041814 */
[----:B------:R0:W-:Y:S04]  /*58c30*/  STL.64 [R1+0x3d00], R26 ;  /* 0x003d001a01007387 */ /* 0x0001e80000100a00 */
[----:B----4-:R1:W-:-:S13]  /*58c40*/  STL.64 [R1+0x3cf8], R24 ;  /* 0x003cf81801007387 */ /* 0x0103da0000100a00 */
[----:B------:R-:W-:Y:S04]  /*58c50*/  STL.64 [R1+0x3c0], R16 ;  /* 0x0003c01001007387 */ /* 0x000fe80000100a00 */
[----:B------:R-:W-:Y:S04]  /*58c60*/  STL.64 [R1+0x3c8], R18 ;  /* 0x0003c81201007387 */ /* 0x000fe80000100a00 */
[----:B0-----:R-:W2:Y:S01]  /*58c70*/  LDL.64 R26, [R1+0x138] ;  /* 0x00013800011a7983 */ /* 0x001ea20000100a00 */
[----:B---3--:R-:W-:Y:S03]  /*58c80*/  HMMA.16816.F32.BF16 R8, R12, R6, R8 ;  /* 0x000000060c08723c */ /* 0x008fe60000041808 */
[----:B------:R-:W0:Y:S04]  /*58c90*/  LDSM.16.MT88.4 R16, [R3+UR4+0x6100] ;  /* 0x006100040310783b */ /* 0x000e280008004200 */
[----:B--2---:R2:W-:Y:S04]  /*58ca0*/  STL.64 [R1+0x3d58], R26 ;  /* 0x003d581a01007387 */ /* 0x0045e80000100a00 */
[----:B------:R-:W-:Y:S04]  /*58cb0*/  STL.64 [R1+0x3d90], R6 ;  /* 0x003d900601007387 */ /* 0x000fe80000100a00 */
[----:B-1----:R-:W3:Y:S08]  /*58cc0*/  LDL.LU R24, [R1+0x770] ;  /* 0x0007700001187983 */ /* 0x002ef00000300800 */
[----:B------:R1:W-:Y:S04]  /*58cd0*/  STL.64 [R1+0x400], R8 ;  /* 0x0004000801007387 */ /* 0x0003e80000100a00 */
[----:B------:R4:W-:Y:S04]  /*58ce0*/  STL.64 [R1+0x408], R10 ;  /* 0x0004080a01007387 */ /* 0x0009e80000100a00 */
[----:B------:R-:W3:Y:S04]  /*58cf0*/  LDL.LU R25, [R1+0x774] ;  /* 0x0007740001197983 */ /* 0x000ee80000300800 */
[----:B--2---:R-:W2:Y:S04]  /*58d00*/  LDL.LU R26, [R1+0x778] ;  /* 0x00077800011a7983 */ /* 0x004ea80000300800 */
[----:B------:R-:W2:Y:S04]  /*58d10*/  LDL.LU R27, [R1+0x77c] ;  /* 0x00077c00011b7983 */ /* 0x000ea80000300800 */
[----:B-1----:R-:W3:Y:S04]  /*58d20*/  LDL.LU R8, [R1+0x720] ;  /* 0x0007200001087983 */ /* 0x002ee80000300800 */
[----:B------:R-:W3:Y:S04]  /*58d30*/  LDL.LU R9, [R1+0x724] ;  /* 0x0007240001097983 */ /* 0x000ee80000300800 */
[----:B----4-:R-:W4:Y:S04]  /*58d40*/  LDL.LU R10, [R1+0x728] ;  /* 0x00072800010a7983 */ /* 0x010f280000300800 */
[----:B------:R-:W4:Y:S04]  /*58d50*/  LDL.LU R11, [R1+0x72c] ;  /* 0x00072c00010b7983 */ /* 0x000f280000300800 */
[----:B----4-:R1:W-:Y:S04]  /*58d60*/  STL.64 [R1+0x3db0], R10 ;  /* 0x003db00a01007387 */ /* 0x0103e80000100a00 */
[----:B---3--:R-:W-:Y:S04]  /*58d70*/  STL.64 [R1+0x3da8], R8 ;  /* 0x003da80801007387 */ /* 0x008fe80000100a00 */
[----:B------:R-:W3:Y:S04]  /*58d80*/  LDL.LU R20, [R1+0x700] ;  /* 0x0007000001147983 */ /* 0x000ee80000300800 */
[----:B------:R-:W3:Y:S04]  /*58d90*/  LDL.LU R21, [R1+0x704] ;  /* 0x0007040001157983 */ /* 0x000ee80000300800 */
[----:B------:R-:W3:Y:S04]  /*58da0*/  LDL.LU R22, [R1+0x708] ;  /* 0x0007080001167983 */ /* 0x000ee80000300800 */
[----:B------:R-:W3:Y:S01]  /*58db0*/  LDL.LU R23, [R1+0x70c] ;  /* 0x00070c0001177983 */ /* 0x000ee20000300800 */
[----:B-1----:R-:W-:-:S02]  /*58dc0*/  IMAD.MOV.U32 R10, RZ, RZ, R5 ;  /* 0x000000ffff0a7224 */ /* 0x002fc400078e0005 */
[----:B------:R-:W-:-:S05]  /*58dd0*/  IMAD.MOV.U32 R11, RZ, RZ, R4 ;  /* 0x000000ffff0b7224 */ /* 0x000fca00078e0004 */
[----:B------:R1:W-:Y:S04]  /*58de0*/  STL.64 [R1+0x3dc0], R10 ;  /* 0x003dc00a01007387 */ /* 0x0003e80000100a00 */
[----:B------:R-:W4:Y:S04]  /*58df0*/  LDL.64 R6, [R1+0x188] ;  /* 0x0001880001067983 */ /* 0x000f280000100a00 */
[----:B-1----:R-:W3:Y:S04]  /*58e00*/  LDL.64 R10, [R1+0x8] ;  /* 0x00000800010a7983 */ /* 0x002ee80000100a00 */
[----:B----4-:R1:W-:Y:S04]  /*58e10*/  STL.64 [R1+0x3da0], R6 ;  /* 0x003da00601007387 */ /* 0x0103e80000100a00 */
[----:B-1----:R-:W4:Y:S04]  /*58e20*/  LDL.64 R6, [R1+0x198] ;  /* 0x0001980001067983 */ /* 0x002f280000100a00 */
[----:B----4-:R1:W-:Y:S04]  /*58e30*/  STL.64 [R1+0x3db8], R6 ;  /* 0x003db80601007387 */ /* 0x0103e80000100a00 */
[----:B------:R-:W4:Y:S04]  /*58e40*/  LDL.LU R4, [R1+0x710] ;  /* 0x0007100001047983 */ /* 0x000f280000300800 */
[----:B------:R-:W4:Y:S04]  /*58e50*/  LDL.LU R5, [R1+0x714] ;  /* 0x0007140001057983 */ /* 0x000f280000300800 */
[----:B-1----:R-:W4:Y:S04]  /*58e60*/  LDL.LU R6, [R1+0x718] ;  /* 0x0007180001067983 */ /* 0x002f280000300800 */
[----:B------:R-:W4:Y:S04]  /*58e70*/  LDL.LU R7, [R1+0x71c] ;  /* 0x00071c0001077983 */ /* 0x000f280000300800 */
[----:B--2---:R1:W-:Y:S04]  /*58e80*/  STL.64 [R1+0x3d68], R26 ;  /* 0x003d681a01007387 */ /* 0x0043e80000100a00 */
[----:B------:R-:W-:Y:S04]  /*58e90*/  STL.64 [R1+0x3d60], R24 ;  /* 0x003d601801007387 */ /* 0x000fe80000100a00 */
[----:B-1----:R-:W2:Y:S04]  /*58ea0*/  LDL.64 R26, [R1+0x158] ;  /* 0x00015800011a7983 */ /* 0x002ea80000100a00 */
[----:B--2---:R1:W-:Y:S04]  /*58eb0*/  STL.64 [R1+0x3d70], R26 ;  /* 0x003d701a01007387 */ /* 0x0043e80000100a00 */
[----:B-1----:R-:W2:Y:S01]  /*58ec0*/  LDL.64 R26, [R1+0x168] ;  /* 0x00016800011a7983 */ /* 0x002ea20000100a00 */
[----:B---3--:R-:W-:Y:S03]  /*58ed0*/  HMMA.16816.F32.BF16 R20, R12, R10, R20 ;  /* 0x0000000a0c14723c */ /* 0x008fe60000041814 */
[----:B--2---:R1:W-:Y:S02]  /*58ee0*/  STL.64 [R1+0x3d78], R26 ;  /* 0x003d781a01007387 */ /* 0x0043e40000100a00 */
[----:B-1----:R-:W-:-:S02]  /*58ef0*/  IMAD.MOV.U32 R26, RZ, RZ, R29 ;  /* 0x000000ffff1a7224 */ /* 0x002fc400078e001d */
[----:B------:R-:W-:-:S05]  /*58f00*/  IMAD.MOV.U32 R27, RZ, RZ, R28 ;  /* 0x000000ffff1b7224 */ /* 0x000fca00078e001c */
[----:B------:R1:W-:Y:S04]  /*58f10*/  STL.64 [R1+0x3d98], R26 ;  /* 0x003d981a01007387 */ /* 0x0003e80000100a00 */
[----:B------:R-:W2:Y:S04]  /*58f20*/  LDL.LU R24, [R1+0x730] ;  /* 0x0007300001187983 */ /* 0x000ea80000300800 */
[----:B------:R-:W2:Y:S04]  /*58f30*/  LDL.LU R25, [R1+0x734] ;  /* 0x0007340001197983 */ /* 0x000ea80000300800 */
[----:B-1----:R-:W2:Y:S04]  /*58f40*/  LDL.LU R26, [R1+0x738] ;  /* 0x00073800011a7983 */ /* 0x002ea80000300800 */
[----:B------:R-:W2:Y:S04]  /*58f50*/  LDL.LU R27, [R1+0x73c] ;  /* 0x00073c00011b7983 */ /* 0x000ea80000300800 */
[----:B0-----:R-:W-:Y:S04]  /*58f60*/  STL.64 [R1+0x3ba0], R18 ;  /* 0x003ba01201007387 */ /* 0x001fe80000100a00 */
        /* <DEDUP_REMOVED lines=11> */
[----:B------:R0:W-:Y:S04]  /*59020*/  STL.64 [R1+0x430], R20 ;  /* 0x0004301401007387 */ /* 0x0001e80000100a00 */
[----:B------:R1:W-:Y:S04]  /*59030*/  STL.64 [R1+0x438], R22 ;  /* 0x0004381601007387 */ /* 0x0003e80000100a00 */
[----:B0-----:R-:W4:Y:S01]  /*59040*/  LDL.LU.64 R20, [R1+0x3dc8] ;  /* 0x003dc80001147983 */ /* 0x001f220000300a00 */
[----:B-1----:R-:W-:-:S02]  /*59050*/  IMAD.MOV.U32 R23, RZ, RZ, R10 ;  /* 0x000000ffff177224 */ /* 0x002fc400078e000a */
[----:B------:R-:W-:Y:S02]  /*59060*/  IMAD.MOV.U32 R22, RZ, RZ, R11 ;  /* 0x000000ffff167224 */ /* 0x000fe400078e000b */
[----:B------:R-:W2:Y:S04]  /*59070*/  LDL.LU.64 R10, [R1+0x3dc0] ;  /* 0x003dc000010a7983 */ /* 0x000ea80000300a00 */
[----:B------:R-:W-:Y:S01]  /*59080*/  STL.64 [R1+0x3d30], R22 ;  /* 0x003d301601007387 */ /* 0x000fe20000100a00 */
[C---:B--2---:R-:W-:Y:S03]  /*59090*/  HMMA.16816.F32.BF16 R8, R12.reuse, R10, R4 ;  /* 0x0000000a0c08723c */ /* 0x044fe60000041804 */
[----:B----4-:R0:W-:Y:S04]  /*590a0*/  STL.64 [R1+0x3d28], R20 ;  /* 0x003d281401007387 */ /* 0x0101e80000100a00 */
[----:B0-----:R-:W2:Y:S04]  /*590b0*/  LDL.LU R20, [R1+0x780] ;  /* 0x0007800001147983 */ /* 0x001ea80000300800 */
[----:B------:R-:W2:Y:S04]  /*590c0*/  LDL.LU R21, [R1+0x784] ;  /* 0x0007840001157983 */ /* 0x000ea80000300800 */
[----:B------:R-:W2:Y:S04]  /*590d0*/  LDL.LU R22, [R1+0x788] ;  /* 0x0007880001167983 */ /* 0x000ea80000300800 */
[----:B------:R-:W2:Y:S04]  /*590e0*/  LDL.LU R23, [R1+0x78c] ;  /* 0x00078c0001177983 */ /* 0x000ea80000300800 */
[----:B------:R-:W4:Y:S04]  /*590f0*/  LDL.LU.64 R6, [R1+0x3db8] ;  /* 0x003db80001067983 */ /* 0x000f280000300a00 */
[----:B------:R-:W-:Y:S04]  /*59100*/  STL.64 [R1+0x450], R8 ;  /* 0x0004500801007387 */ /* 0x000fe80000100a00 */
[----:B------:R0:W-:Y:S04]  /*59110*/  STL.64 [R1+0x458], R10 ;  /* 0x0004580a01007387 */ /* 0x0001e80000100a00 */
[----:B0-----:R-:W4:Y:S04]  /*59120*/  LDL.LU.64 R10, [R1+0x3db0] ;  /* 0x003db000010a7983 */ /* 0x001f280000300a00 */
[----:B------:R-:W4:Y:S02]  /*59130*/  LDL.LU.64 R8, [R1+0x3da8] ;  /* 0x003da80001087983 */ /* 0x000f240000300a00 */
[----:B----4-:R-:W-:-:S15]  /*59140*/  HMMA.16816.F32.BF16 R8, R12, R6, R8 ;  /* 0x000000060c08723c */ /* 0x010fde0000041808 */
[----:B------:R-:W-:-:S08]  /*59150*/  NOP ;  /* 0x0000000000007918 */ /* 0x000fd00000000000 */
[----:B------:R0:W-:Y:S04]  /*59160*/  STL.64 [R1+0x470], R8 ;  /* 0x0004700801007387 */ /* 0x0001e80000100a00 */
[----:B------:R-:W-:Y:S01]  /*59170*/  STL.64 [R1+0x478], R10 ;  /* 0x0004780a01007387 */ /* 0x000fe20000100a00 */
[----:B0-----:R-:W-:Y:S02]  /*59180*/  IMAD.MOV.U32 R9, RZ, RZ, R6 ;  /* 0x000000ffff097224 */ /* 0x001fe400078e0006 */
[----:B------:R-:W-:Y:S02]  /*59190*/  IMAD.MOV.U32 R8, RZ, RZ, R7 ;  /* 0x000000ffff087224 */ /* 0x000fe400078e0007 */
[----:B------:R-:W4:Y:S02]  /*591a0*/  LDL.LU.64 R6, [R1+0x3da0] ;  /* 0x003da00001067983 */ /* 0x000f240000300a00 */
[----:B----4-:R-:W-:Y:S06]  /*591b0*/  HMMA.16816.F32.BF16 R24, R12, R6, R24 ;  /* 0x000000060c18723c */ /* 0x010fec0000041818 */
[----:B------:R-:W-:-:S15]  /*591c0*/  IMAD.MOV.U32 R5, RZ, RZ, R7 ;  /* 0x000000ffff057224 */ /* 0x000fde00078e0007 */
[----:B------:R-:W-:-:S02]  /*591d0*/  NOP ;  /* 0x0000000000007918 */ /* 0x000fc40000000000 */
[----:B------:R-:W-:Y:S04]  /*591e0*/  STL.64 [R1+0x490], R24 ;  /* 0x0004901801007387 */ /* 0x000fe80000100a00 */
[----:B------:R0:W-:Y:S04]  /*591f0*/  STL.64 [R1+0x498], R26 ;  /* 0x0004981a01007387 */ /* 0x0001e80000100a00 */
[----:B0-----:R-:W3:Y:S04]  /*59200*/  LDL.LU.64 R26, [R1+0x3d98] ;  /* 0x003d9800011a7983 */ /* 0x001ee80000300a00 */
[----:B------:R-:W4:Y:S01]  /*59210*/  LDL.LU.64 R6, [R1+0x3d90] ;  /* 0x003d900001067983 */ /* 0x000f220000300a00 */
[C---:B---3--:R-:W-:Y:S03]  /*59220*/  HMMA.16816.F32.BF16 R24, R12.reuse, R26, R16 ;  /* 0x0000001a0c18723c */ /* 0x048fe60000041810 */
[----:B----4-:R0:W-:Y:S04]  /*59230*/  STL.64 [R1+0x3d20], R6 ;  /* 0x003d200601007387 */ /* 0x0101e80000100a00 */
[----:B------:R-:W-:Y:S04]  /*59240*/  STL [R1+0x3d18], R5 ;  /* 0x003d180501007387 */ /* 0x000fe80000100800 */
[----:B0-----:R-:W3:Y:S04]  /*59250*/  LDL.64 R6, [R1+0x148] ;  /* 0x0001480001067983 */ /* 0x001ee80000100a00 */
[----:B------:R-:W4:Y:S04]  /*59260*/  LDL.LU.64 R18, [R1+0x3d88] ;  /* 0x003d880001127983 */ /* 0x000f280000300a00 */
[----:B------:R-:W4:Y:S04]  /*59270*/  LDL.LU.64 R16, [R1+0x3d80] ;  /* 0x003d800001107983 */ /* 0x000f280000300a00 */
[----:B------:R-:W-:Y:S04]  /*59280*/  STL.64 [R1+0x4a0], R24 ;  /* 0x0004a01801007387 */ /* 0x000fe80000100a00 */
[----:B------:R0:W-:Y:S04]  /*59290*/  STL.64 [R1+0x4a8], R26 ;  /* 0x0004a81a01007387 */ /* 0x0001e80000100a00 */
[----:B0-----:R-:W4:Y:S02]  /*592a0*/  LDL.LU.64 R26, [R1+0x3d78] ;  /* 0x003d7800011a7983 */ /* 0x001f240000300a00 */
[----:B----4-:R-:W-:-:S15]  /*592b0*/  HMMA.16816.F32.BF16 R16, R12, R26, R16 ;  /* 0x0000001a0c10723c */ /* 0x010fde0000041810 */
[----:B------:R-:W-:-:S08]  /*592c0*/  NOP ;  /* 0x0000000000007918 */ /* 0x000fd00000000000 */
[----:B------:R0:W-:Y:S04]  /*592d0*/  STL.64 [R1+0x4b0], R16 ;  /* 0x0004b01001007387 */ /* 0x0001e80000100a00 */
[----:B------:R-:W-:Y:S01]  /*592e0*/  STL.64 [R1+0x4b8], R18 ;  /* 0x0004b81201007387 */ /* 0x000fe20000100a00 */
[----:B0-----:R-:W-:Y:S02]  /*592f0*/  IMAD.MOV.U32 R16, RZ, RZ, R27 ;  /* 0x000000ffff107224 */ /* 0x001fe400078e001b */
[----:B------:R-:W-:Y:S02]  /*59300*/  IMAD.MOV.U32 R17, RZ, RZ, R26 ;  /* 0x000000ffff117224 */ /* 0x000fe400078e001a */
[----:B------:R-:W4:Y:S04]  /*59310*/  LDL.LU.64 R26, [R1+0x3d70] ;  /* 0x003d7000011a7983 */ /* 0x000f280000300a00 */
[----:B------:R0:W-:Y:S04]  /*59320*/  STL [R1+0x3c68], R16 ;  /* 0x003c681001007387 */ /* 0x0001e80000100800 */
[----:B------:R1:W-:Y:S04]  /*59330*/  STL [R1+0x3c64], R17 ;  /* 0x003c641101007387 */ /* 0x0003e80000100800 */
[----:B0-----:R-:W4:Y:S04]  /*59340*/  LDL.LU R16, [R1+0x760] ;  /* 0x0007600001107983 */ /* 0x001f280000300800 */
[----:B-1----:R-:W4:Y:S04]  /*59350*/  LDL.LU R17, [R1+0x764] ;  /* 0x0007640001117983 */ /* 0x002f280000300800 */
[----:B------:R-:W4:Y:S04]  /*59360*/  LDL.LU R18, [R1+0x768] ;  /* 0x0007680001127983 */ /* 0x000f280000300800 */
[----:B------:R-:W4:Y:S02]  /*59370*/  LDL.LU R19, [R1+0x76c] ;  /* 0x00076c0001137983 */ /* 0x000f240000300800 */
[----:B----4-:R-:W-:-:S15]  /*59380*/  HMMA.16816.F32.BF16 R16, R12, R26, R16 ;  /* 0x0000001a0c10723c */ /* 0x010fde0000041810 */
[----:B------:R-:W-:-:S08]  /*59390*/  NOP ;  /* 0x0000000000007918 */ /* 0x000fd00000000000 */
[----:B------:R-:W-:Y:S04]  /*593a0*/  STL.64 [R1+0x4c0], R16 ;  /* 0x0004c01001007387 */ /* 0x000fe80000100a00 */
[----:B------:R0:W-:Y:S02]  /*593b0*/  STL.64 [R1+0x4c8], R18 ;  /* 0x0004c81201007387 */ /* 0x0001e40000100a00 */
[----:B0-----:R-:W-:Y:S02]  /*593c0*/  IMAD.MOV.U32 R19, RZ, RZ, R26 ;  /* 0x000000ffff137224 */ /* 0x001fe400078e001a */
[----:B------:R-:W-:Y:S02]  /*593d0*/  IMAD.MOV.U32 R18, RZ, RZ, R27 ;  /* 0x000000ffff127224 */ /* 0x000fe400078e001b */
[----:B------:R-:W3:Y:S04]  /*593e0*/  LDL.LU.64 R26, [R1+0x3d68] ;  /* 0x003d6800011a7983 */ /* 0x000ee80000300a00 */
        /* <DEDUP_REMOVED lines=8> */
[----:B--2---:R-:W-:-:S15]  /*59470*/  HMMA.16816.F32.BF16 R4, R12, R26, R20 ;  /* 0x0000001a0c04723c */ /* 0x004fde0000041814 */
[----:B------:R-:W-:-:S08]  /*59480*/  NOP ;  /* 0x0000000000007918 */ /* 0x000fd00000000000 */
[----:B------:R-:W-:Y:S04]  /*59490*/  STL.64 [R1+0x4e0], R4 ;  /* 0x0004e00401007387 */ /* 0x000fe80000100a00 */
[----:B------:R-:W-:Y:S04]  /*594a0*/  STL.64 [R1+0x4e8], R6 ;  /* 0x0004e80601007387 */ /* 0x000fe80000100a00 */
[----:B------:R-:W2:Y:S04]  /*594b0*/  LDL.LU R20, [R1+0x7a0] ;  /* 0x0007a00001147983 */ /* 0x000ea80000300800 */
[----:B------:R-:W2:Y:S04]  /*594c0*/  LDL.LU R21, [R1+0x7a4] ;  /* 0x0007a40001157983 */ /* 0x000ea80000300800 */
[----:B------:R-:W3:Y:S04]  /*594d0*/  LDL.LU R22, [R1+0x7a8] ;  /* 0x0007a80001167983 */ /* 0x000ee80000300800 */
[----:B------:R-:W3:Y:S01]  /*594e0*/  LDL.LU R23, [R1+0x7ac] ;  /* 0x0007ac0001177983 */ /* 0x000ee20000300800 */
[----:B------:R-:W-:-:S02]  /*594f0*/  IMAD.MOV.U32 R16, RZ, RZ, R26 ;  /* 0x000000ffff107224 */ /* 0x000fc400078e001a */
[----:B------:R-:W-:Y:S01]  /*59500*/  IMAD.MOV.U32 R17, RZ, RZ, R27 ;  /* 0x000000ffff117224 */ /* 0x000fe200078e001b */
[----:B---3--:R0:W-:Y:S04]  /*59510*/  STL.64 [R1+0x3d40], R22 ;  /* 0x003d401601007387 */ /* 0x0081e80000100a00 */
[----:B--2---:R-:W-:Y:S04]  /*59520*/  STL.64 [R1+0x3d38], R20 ;  /* 0x003d381401007387 */ /* 0x004fe80000100a00 */
[----:B0-----:R-:W2:Y:S04]  /*59530*/  LDL.64 R22, [R1+0x128] ;  /* 0x0001280001167983 */ /* 0x001ea80000100a00 */
[----:B------:R-:W-:Y:S04]  /*59540*/  STL.64 [R1+0x3c78], R18 ;  /* 0x003c781201007387 */ /* 0x000fe80000100a00 */
[----:B------:R0:W-:Y:S04]  /*59550*/  STL.64 [R1+0x3c70], R16 ;  /* 0x003c701001007387 */ /* 0x0001e80000100a00 */
[----:B0-----:R-:W3:Y:S04]  /*59560*/  LDL.LU R16, [R1+0x830] ;  /* 0x0008300001107983 */ /* 0x001ee80000300800 */
[----:B------:R-:W3:Y:S04]  /*59570*/  LDL.LU R17, [R1+0x834] ;  /* 0x0008340001117983 */ /* 0x000ee80000300800 */
[----:B------:R-:W4:Y:S04]  /*59580*/  LDL.LU R18, [R1+0x838] ;  /* 0x0008380001127983 */ /* 0x000f280000300800 */
[----:B------:R-:W4:Y:S04]  /*59590*/  LDL.LU R19, [R1+0x83c] ;  /* 0x00083c0001137983 */ /* 0x000f280000300800 */
[----:B------:R-:W2:Y:S04]  /*595a0*/  LDL.LU R4, [R1+0x7b0] ;  /* 0x0007b00001047983 */ /* 0x000ea80000300800 */
        /* <DEDUP_REMOVED lines=9> */
[----:B----4-:R0:W-:Y:S04]  /*59640*/  STL.64 [R1+0x3c88], R18 ;  /* 0x003c881201007387 */ /* 0x0101e80000100a00 */
[----:B------:R-:W-:Y:S04]  /*59650*/  STL.64 [R1+0x3c80], R16 ;  /* 0x003c801001007387 */ /* 0x000fe80000100a00 */
[----:B------:R-:W3:Y:S04]  /*59660*/  LDL.LU R24, [R1+0x7d0] ;  /* 0x0007d00001187983 */ /* 0x000ee80000300800 */
[----:B------:R-:W3:Y:S04]  /*59670*/  LDL.LU R25, [R1+0x7d4] ;  /* 0x0007d40001197983 */ /* 0x000ee80000300800 */
[----:B------:R-:W4:Y:S04]  /*59680*/  LDL.LU R26, [R1+0x7d8] ;  /* 0x0007d800011a7983 */ /* 0x000f280000300800 */
[----:B------:R-:W4:Y:S01]  /*59690*/  LDL.LU R27, [R1+0x7dc] ;  /* 0x0007dc00011b7983 */ /* 0x000f220000300800 */
[----:B0-----:R-:W-:-:S02]  /*596a0*/  IMAD.MOV.U32 R18, RZ, RZ, R9 ;  /* 0x000000ffff127224 */ /* 0x001fc400078e0009 */
[----:B------:R-:W-:Y:S01]  /*596b0*/  IMAD.MOV.U32 R19, RZ, RZ, R8 ;  /* 0x000000ffff137224 */ /* 0x000fe200078e0008 */
[----:B--2---:R-:W-:Y:S01]  /*596c0*/  HMMA.16816.F32.BF16 R4, R12, R22, R4 ;  /* 0x000000160c04723c */ /* 0x004fe20000041804 */
[----:B----4-:R0:W-:Y:S04]  /*596d0*/  STL.64 [R1+0x3d10], R26 ;  /* 0x003d101a01007387 */ /* 0x0101e80000100a00 */
[----:B---3--:R-:W-:Y:S04]  /*596e0*/  STL.64 [R1+0x3d08], R24 ;  /* 0x003d081801007387 */ /* 0x008fe80000100a00 */
[----:B0-----:R-:W2:Y:S04]  /*596f0*/  LDL.64 R26, [R1+0x108] ;  /* 0x00010800011a7983 */ /* 0x001ea80000100a00 */
[----:B------:R-:W3:Y:S04]  /*59700*/  LDL.LU R8, [R1+0x7c0] ;  /* 0x0007c00001087983 */ /* 0x000ee80000300800 */
[----:B------:R-:W3:Y:S04]  /*59710*/  LDL.LU R9, [R1+0x7c4] ;  /* 0x0007c40001097983 */ /* 0x000ee80000300800 */
[----:B------:R-:W3:Y:S04]  /*59720*/  LDL.LU R10, [R1+0x7c8] ;  /* 0x0007c800010a7983 */ /* 0x000ee80000300800 */
[----:B------:R-:W3:Y:S04]  /*59730*/  LDL.LU R11, [R1+0x7cc] ;  /* 0x0007cc00010b7983 */ /* 0x000ee80000300800 */
[----:B------:R0:W-:Y:S04]  /*59740*/  STL.64 [R1+0x3ca0], R18 ;  /* 0x003ca01201007387 */ /* 0x0001e80000100a00 */
[----:B------:R-:W-:Y:S04]  /*59750*/  STL.64 [R1+0x4f0], R4 ;  /* 0x0004f00401007387 */ /* 0x000fe80000100a00 */
[----:B------:R1:W-:Y:S01]  /*59760*/  STL.64 [R1+0x4f8], R6 ;  /* 0x0004f80601007387 */ /* 0x0003e20000100a00 */
[----:B0-----:R-:W-:-:S02]  /*59770*/  IMAD.MOV.U32 R18, RZ, RZ, R2 ;  /* 0x000000ffff127224 */ /* 0x001fc400078e0002 */
[----:B------:R-:W-:Y:S01]  /*59780*/  IMAD.MOV.U32 R19, RZ, RZ, R0 ;  /* 0x000000ffff137224 */ /* 0x000fe200078e0000 */
[----:B-1----:R-:W2:Y:S04]  /*59790*/  LDL.LU.64 R6, [R1+0x3d50] ;  /* 0x003d500001067983 */ /* 0x002ea80000300a00 */
[----:B------:R-:W2:Y:S01]  /*597a0*/  LDL.LU.64 R4, [R1+0x3d48] ;  /* 0x003d480001047983 */ /* 0x000ea20000300a00 */
[----:B------:R-:W-:Y:S02]  /*597b0*/  IMAD.MOV.U32 R2, RZ, RZ, R22 ;  /* 0x000000ffff027224 */ /* 0x000fe400078e0016 */
[----:B------:R-:W-:Y:S02]  /*597c0*/  IMAD.MOV.U32 R0, RZ, RZ, R23 ;  /* 0x000000ffff007224 */ /* 0x000fe400078e0017 */
[----:B------:R-:W4:Y:S04]  /*597d0*/  LDL.LU.64 R22, [R1+0x3d40] ;  /* 0x003d400001167983 */ /* 0x000f280000300a00 */
[----:B------:R-:W4:Y:S02]  /*597e0*/  LDL.LU.64 R20, [R1+0x3d38] ;  /* 0x003d380001147983 */ /* 0x000f240000300a00 */
[----:B----4-:R-:W-:Y:S02]  /*597f0*/  HMMA.16816.F32.BF16 R16, R12, R18, R20 ;  /* 0x000000120c10723c */ /* 0x010fe40000041814 */
[----:B------:R-:W4:Y:S04]  /*59800*/  LDL.LU.64 R22, [R1+0x3d30] ;  /* 0x003d300001167983 */ /* 0x000f280000300a00 */
[----:B------:R-:W3:-:S15]  /*59810*/  LDL.LU.64 R20, [R1+0x3d28] ;  /* 0x003d280001147983 */ /* 0x000ede0000300a00 */
[----:B------:R-:W-:-:S02]  /*59820*/  NOP ;  /* 0x0000000000007918 */ /* 0x000fc40000000000 */
[----:B------:R-:W-:Y:S04]  /*59830*/  STL.64 [R1+0x500], R16 ;  /* 0x0005001001007387 */ /* 0x000fe80000100a00 */
[----:B------:R0:W-:Y:S04]  /*59840*/  STL.64 [R1+0x508], R18 ;  /* 0x0005081201007387 */ /* 0x0001e80000100a00 */
[----:B0-----:R-:W4:Y:S04]  /*59850*/  LDL R18, [R1+0x1a8] ;  /* 0x0001a80001127983 */ /* 0x001f280000100800 */
[----:B------:R-:W4:Y:S01]  /*59860*/  LDL R19, [R1+0x1ac] ;  /* 0x0001ac0001137983 */ /* 0x000f220000100800 */
[----:B--2---:R-:W-:Y:S03]  /*59870*/  HMMA.16816.F32.BF16 R4, R12, R26, R4 ;  /* 0x0000001a0c04723c */ /* 0x004fe60000041804 */
[----:B----4-:R0:W-:Y:S02]  /*59880*/  STL.64 [R1+0x3cb8], R18 ;  /* 0x003cb81201007387 */ /* 0x0101e40000100a00 */
[----:B0-----:R-:W-:-:S02]  /*59890*/  IMAD.MOV.U32 R18, RZ, RZ, R23 ;  /* 0x000000ffff127224 */ /* 0x001fc400078e0017 */
[----:B------:R-:W-:-:S05]  /*598a0*/  IMAD.MOV.U32 R19, RZ, RZ, R22 ;  /* 0x000000ffff137224 */ /* 0x000fca00078e0016 */
[----:B------:R3:W-:Y:S02]  /*598b0*/  STL.64 [R1+0x3cd0], R18 ;  /* 0x003cd01201007387 */ /* 0x0007e40000100a00 */
[----:B---3--:R-:W-:Y:S02]  /*598c0*/  IMAD.MOV.U32 R18, RZ, RZ, R21 ;  /* 0x000000ffff127224 */ /* 0x008fe400078e0015 */
[----:B------:R-:W-:Y:S02]  /*598d0*/  IMAD.MOV.U32 R19, RZ, RZ, R20 ;  /* 0x000000ffff137224 */ /* 0x000fe400078e0014 */
[----:B------:R-:W0:Y:S04]  /*598e0*/  LDSM.16.MT88.4 R20, [R3+UR4+0x6180] ;  /* 0x006180040314783b */ /* 0x000e280008004200 */
[----:B0-----:R0:W-:Y:S04]  /*598f0*/  STL.64 [R1+0x3a90], R22 ;  /* 0x003a901601007387 */ /* 0x0011e80000100a00 */
[----:B------:R-:W-:Y:S04]  /*59900*/  STL.64 [R1+0x3a88], R20 ;  /* 0x003a881401007387 */ /* 0x000fe80000100a00 */
[----:B0-----:R-:W2:Y:S04]  /*59910*/  LDL.LU.64 R22, [R1+0xe8] ;  /* 0x0000e80001167983 */ /* 0x001ea80000300a00 */
[----:B------:R0:W-:Y:S04]  /*59920*/  STL [R1+0x3850], R3 ;  /* 0x0038500301007387 */ /* 0x0001e80000100800 */
[----:B------:R1:W-:Y:S04]  /*59930*/  STL.64 [R1+0x510], R4 ;  /* 0x0005100401007387 */ /* 0x0003e80000100a00 */
[----:B------:R3:W-:Y:S01]  /*59940*/  STL.64 [R1+0x518], R6 ;  /* 0x0005180601007387 */ /* 0x0007e20000100a00 */
[----:B0-----:R-:W-:-:S02]  /*59950*/  IMAD.MOV.U32 R3, RZ, RZ, R27 ;  /* 0x000000ffff037224 */ /* 0x001fc400078e001b */
[----:B-1----:R-:W-:Y:S01]  /*59960*/  IMAD.MOV.U32 R4, RZ, RZ, R26 ;  /* 0x000000ffff047224 */ /* 0x002fe200078e001a */
[----:B---3--:R-:W3:Y:S04]  /*59970*/  LDL.LU.64 R6, [R1+0x3d20] ;  /* 0x003d200001067983 */ /* 0x008ee80000300a00 */
[----:B------:R-:W4:Y:S04]  /*59980*/  LDL.LU R5, [R1+0x3d18] ;  /* 0x003d180001057983 */ /* 0x000f280000300800 */
[----:B------:R-:W2:Y:S04]  /*59990*/  LDL.LU.64 R26, [R1+0x3d10] ;  /* 0x003d1000011a7983 */ /* 0x000ea80000300a00 */
[----:B------:R-:W2:Y:S02]  /*599a0*/  LDL.LU.64 R24, [R1+0x3d08] ;  /* 0x003d080001187983 */ /* 0x000ea40000300a00 */
[C---:B--2---:R-:W-:Y:S06]  /*599b0*/  HMMA.16816.F32.BF16 R16, R12.reuse, R18, R24 ;  /* 0x000000120c10723c */ /* 0x044fec0000041818 */
[----:B------:R-:W-:Y:S01]  /*599c0*/  HMMA.16816.F32.BF16 R12, R12, R22, R8 ;  /* 0x000000160c0c723c */ /* 0x000fe20000041808 */
[----:B---3--:R-:W-:Y:S04]  /*599d0*/  STL.64 [R1+0x3ce0], R6 ;  /* 0x003ce00601007387 */ /* 0x008fe80000100a00 */
[----:B----4-:R0:W-:Y:S04]  /*599e0*/  STL.64 [R1+0x3cd8], R4 ;  /* 0x003cd80401007387 */ /* 0x0101e80000100a00 */
[----:B0-----:R-:W2:Y:S04]  /*599f0*/  LDL.LU R4, [R1+0x7e0] ;  /* 0x0007e00001047983 */ /* 0x001ea80000300800 */
[----:B------:R-:W2:Y:S04]  /*59a00*/  LDL.LU R5, [R1+0x7e4] ;  /* 0x0007e40001057983 */ /* 0x000ea80000300800 */
[----:B------:R-:W2:Y:S04]  /*59a10*/  LDL.LU R6, [R1+0x7e8] ;  /* 0x0007e80001067983 */ /* 0x000ea80000300800 */
[----:B------:R-:W2:Y:S04]  /*59a20*/  LDL.LU R7, [R1+0x7ec] ;  /* 0x0007ec0001077983 */ /* 0x000ea80000300800 */
[----:B------:R-:W2:Y:S04]  /*59a30*/  LDL.LU.64 R26, [R1+0x3d00] ;  /* 0x003d0000011a7983 */ /* 0x000ea80000300a00 */
[----:B------:R-:W3:Y:S04]  /*59a40*/  LDL.LU.64 R24, [R1+0x3cf8] ;  /* 0x003cf80001187983 */ /* 0x000ee80000300a00 */
[----:B------:R0:W-:Y:S04]  /*59a50*/  STL.64 [R1+0x530], R16 ;  /* 0x0005301001007387 */ /* 0x0001e80000100a00 */
[----:B------:R1:W-:Y:S04]  /*59a60*/  STL.64 [R1+0x538], R18 ;  /* 0x0005381201007387 */ /* 0x0003e80000100a00 */
[----:B0-----:R-:W4:Y:S04]  /*59a70*/  LDL.LU R16, [R1+0x7f0] ;  /* 0x0007f00001107983 */ /* 0x001f280000300800 */
[----:B------:R-:W4:Y:S04]  /*59a80*/  LDL.LU R17, [R1+0x7f4] ;  /* 0x0007f40001117983 */ /* 0x000f280000300800 */
[----:B-1----:R-:W4:Y:S04]  /*59a90*/  LDL.LU R18, [R1+0x7f8] ;  /* 0x0007f80001127983 */ /* 0x002f280000300800 */
[----:B------:R-:W4:Y:S04]  /*59aa0*/  LDL.LU R19, [R1+0x7fc] ;  /* 0x0007fc0001137983 */ /* 0x000f280000300800 */
[----:B------:R-:W2:Y:S04]  /*59ab0*/  LDL.LU.64 R10, [R1+0x3cf0] ;  /* 0x003cf000010a7983 */ /* 0x000ea80000300a00 */
[----:B------:R-:W2:Y:S04]  /*59ac0*/  LDL.LU.64 R8, [R1+0x3ce8] ;  /* 0x003ce80001087983 */ /* 0x000ea80000300a00 */
[----:B------:R0:W-:Y:S04]  /*59ad0*/  STL.64 [R1+0x3ba8], R22 ;  /* 0x003ba81601007387 */ /* 0x0001e80000100a00 */
[----:B------:R-:W3:Y:S04]  /*59ae0*/  LDL.LU R20, [R1+0x840] ;  /* 0x0008400001147983 */ /* 0x000ee80000300800 */
[----:B------:R-:W-:Y:S04]  /*59af0*/  STL.64 [R1+0x520], R12 ;  /* 0x0005200c01007387 */ /* 0x000fe80000100a00 */
[----:B------:R-:W-:Y:S04]  /*59b00*/  STL.64 [R1+0x528], R14 ;  /* 0x0005280e01007387 */ /* 0x000fe80000100a00 */
[----:B------:R-:W3:Y:S04]  /*59b10*/  LDL.LU R21, [R1+0x844] ;  /* 0x0008440001157983 */ /* 0x000ee80000300800 */
[----:B0-----:R-:W4:Y:S04]  /*59b20*/  LDL.LU R22, [R1+0x848] ;  /* 0x0008480001167983 */ /* 0x001f280000300800 */
[----:B------:R-:W4:Y:S04]  /*59b30*/  LDL.LU R23, [R1+0x84c] ;  /* 0x00084c0001177983 */ /* 0x000f280000300800 */
[----:B----4-:R-:W-:Y:S04]  /*59b40*/  STL.64 [R1+0x3c98], R22 ;  /* 0x003c981601007387 */ /* 0x010fe80000100a00 */
[----:B---3--:R0:W-:Y:S04]  /*59b50*/  STL.64 [R1+0x3c90], R20 ;  /* 0x003c901401007387 */ /* 0x0081e80000100a00 */
        /* <DEDUP_REMOVED lines=17> */
[----:B------:R-:W3:Y:S04]  /*59c70*/  LDL.LU.64 R14, [R1+0x178] ;  /* 0x00017800010e7983 */ /* 0x000ee80000300a00 */
[----:B------:R-:W-:Y:S04]  /*59c80*/  STL.64 [R1+0x540], R4 ;  /* 0x0005400401007387 */ /* 0x000fe80000100a00 */
[----:B------:R0:W-:Y:S04]  /*59c90*/  STL.64 [R1+0x548], R6 ;  /* 0x0005480601007387 */ /* 0x0001e80000100a00 */
[----:B0-----:R-:W4:Y:S04]  /*59ca0*/  LDL.LU.64 R6, [R1+0x3ce0] ;  /* 0x003ce00001067983 */ /* 0x001f280000300a00 */
[----:B------:R-:W3:Y:S04]  /*59cb0*/  LDL.LU.64 R4, [R1+0x3cd8] ;  /* 0x003cd80001047983 */ /* 0x000ee80000300a00 */
[----:B------:R0:W-:Y:S04]  /*59cc0*/  STL.64 [R1+0x3bb8], R26 ;  /* 0x003bb81a01007387 */ /* 0x0001e80000100a00 */
[----:B------:R-:W-:Y:S04]  /*59cd0*/  STL.64 [R1+0x3bb0], R24 ;  /* 0x003bb01801007387 */ /* 0x000fe80000100a00 */
[----:B0-----:R-:W3:Y:S01]  /*59ce0*/  LDL R26, [R1+0x188] ;  /* 0x00018800011a7983 */ /* 0x001ee20000100800 */
[----:B----4-:R-:W-:-:S15]  /*59cf0*/  HMMA.16816.F32.BF16 R16, R8, R6, R16 ;  /* 0x000000060810723c */ /* 0x010fde0000041810 */
[----:B------:R-:W-:-:S08]  /*59d00*/  NOP ;  /* 0x0000000000007918 */ /* 0x000fd00000000000 */
[----:B------:R-:W-:Y:S04]  /*59d10*/  STL.64 [R1+0x5b0], R16 ;  /* 0x0005b01001007387 */ /* 0x000fe80000100a00 */
[----:B------:R0:W-:Y:S04]  /*59d20*/  STL.64 [R1+0x5b8], R18 ;  /* 0x0005b81201007387 */ /* 0x0001e80000100a00 */
[----:B0-----:R-:W2:Y:S04]  /*59d30*/  LDL.LU.64 R18, [R1+0x3cd0] ;  /* 0x003cd00001127983 */ /* 0x001ea80000300a00 */
[----:B------:R-:W-:Y:S01]  /*59d40*/  STL.64 [R1+0x3bc0], R6 ;  /* 0x003bc00601007387 */ /* 0x000fe20000100a00 */
        /* <DEDUP_REMOVED lines=21> */
[----:B------:R-:W4:Y:S01]  /*59ea0*/  LDL.LU.64 R16, [R1+0x3c80] ;  /* 0x003c800001107983 */ /* 0x000f220000300a00 */
[----:B---3--:R-:W-:Y:S01]  /*59eb0*/  IMAD.MOV.U32 R27, RZ, RZ, R5 ;  /* 0x000000ffff1b7224 */ /* 0x008fe200078e0005 */
[C---:B--2---:R-:W-:Y:S06]  /*59ec0*/  HMMA.16816.F32.BF16 R20, R8.reuse, R14, R20 ;  /* 0x0000000e0814723c */ /* 0x044fec0000041814 */
[----:B----4-:R-:W-:Y:S01]  /*59ed0*/  HMMA.16816.F32.BF16 R24, R8, R26, R16 ;  /* 0x0000001a0818723c */ /* 0x010fe20000041810 */
[----:B------:R-:W2:Y:S04]  /*59ee0*/  LDL.LU.64 R18, [R1+0x3c78] ;  /* 0x003c780001127983 */ /* 0x000ea80000300a00 */
[----:B------:R-:W3:-:S15]  /*59ef0*/  LDL.LU.64 R16, [R1+0x3c70] ;  /* 0x003c700001107983 */ /* 0x000ede0000300a00 */
[----:B------:R-:W-:-:S03]  /*59f00*/  NOP ;  /* 0x0000000000007918 */ /* 0x000fc60000000000 */
[----:B------:R0:W-:Y:S04]  /*59f10*/  STL.64 [R1+0x640], R24 ;  /* 0x0006401801007387 */ /* 0x0001e80000100a00 */
[----:B------:R1:W-:Y:S04]  /*59f20*/  STL.64 [R1+0x648], R26 ;  /* 0x0006481a01007387 */ /* 0x0003e80000100a00 */
[----:B0-----:R-:W4:Y:S04]  /*59f30*/  LDL.LU R24, [R1+0x9f0] ;  /* 0x0009f00001187983 */ /* 0x001f280000300800 */
[----:B------:R-:W-:Y:S04]  /*59f40*/  STL.64 [R1+0x650], R20 ;  /* 0x0006501401007387 */ /* 0x000fe80000100a00 */
[----:B------:R-:W-:Y:S04]  /*59f50*/  STL.64 [R1+0x658], R22 ;  /* 0x0006581601007387 */ /* 0x000fe80000100a00 */
[----:B------:R-:W4:Y:S04]  /*59f60*/  LDL.LU R25, [R1+0x9f4] ;  /* 0x0009f40001197983 */ /* 0x000f280000300800 */
[----:B-1----:R-:W2:Y:S04]  /*59f70*/  LDL.LU R26, [R1+0x9f8] ;  /* 0x0009f800011a7983 */ /* 0x002ea80000300800 */
[----:B------:R-:W2:Y:S01]  /*59f80*/  LDL.LU R27, [R1+0x9fc] ;  /* 0x0009fc00011b7983 */ /* 0x000ea20000300800 */
[----:B------:R-:W-:-:S02]  /*59f90*/  IMAD.MOV.U32 R6, RZ, RZ, R4 ;  /* 0x000000ffff067224 */ /* 0x000fc400078e0004 */
[----:B------:R-:W-:Y:S01]  /*59fa0*/  IMAD.MOV.U32 R7, RZ, RZ, R3 ;  /* 0x000000ffff077224 */ /* 0x000fe200078e0003 */
[----:B--2---:R-:W-:Y:S04]  /*59fb0*/  STL.64 [R1+0x3bd0], R26 ;  /* 0x003bd01a01007387 */ /* 0x004fe80000100a00 */
[----:B----4-:R-:W-:Y:S04]  /*59fc0*/  STL.64 [R1+0x3bc8], R24 ;  /* 0x003bc81801007387 */ /* 0x010fe80000100a00 */
[----:B------:R0:W-:Y:S04]  /*59fd0*/  STL.64 [R1+0x3bd8], R6 ;  /* 0x003bd80601007387 */ /* 0x0001e80000100a00 */
[----:B0-----:R-:W2:Y:S04]  /*59fe0*/  LDL.64 R6, [R1+0x118] ;  /* 0x0001180001067983 */ /* 0x001ea80000100a00 */
[----:B--2---:R0:W-:Y:S04]  /*59ff0*/  STL.64 [R1+0x3bf0], R6 ;  /* 0x003bf00601007387 */ /* 0x0041e80000100a00 */
[----:B------:R-:W2:Y:S04]  /*5a000*/  LDL.LU R4, [R1+0x8b0] ;  /* 0x0008b00001047983 */ /* 0x000ea80000300800 */
[----:B------:R-:W2:Y:S04]  /*5a010*/  LDL.LU R5, [R1+0x8b4] ;  /* 0x0008b40001057983 */ /* 0x000ea80000300800 */
[----:B0-----:R-:W4:Y:S04]  /*5a020*/  LDL.LU R6, [R1+0x8b8] ;  /* 0x0008b80001067983 */ /* 0x001f280000300800 */
[----:B------:R-:W4:Y:S04]  /*5a030*/  LDL.LU R7, [R1+0x8bc] ;  /* 0x0008bc0001077983 */ /* 0x000f280000300800 */
[----:B----4-:R3:W-:Y:S04]  /*5a040*/  STL.64 [R1+0x3c00], R6 ;  /* 0x003c000601007387 */ /* 0x0107e80000100a00 */
[----:B--2---:R-:W-:Y:S01]  /*5a050*/  STL.64 [R1+0x3bf8], R4 ;  /* 0x003bf80401007387 */ /* 0x004fe20000100a00 */
[----:B---3--:R-:W-:-:S02]  /*5a060*/  IMAD.MOV.U32 R6, RZ, RZ, R16 ;  /* 0x000000ffff067224 */ /* 0x008fc400078e0010 */
[----:B------:R-:W-:Y:S01]  /*5a070*/  IMAD.MOV.U32 R7, RZ, RZ, R17 ;  /* 0x000000ffff077224 */ /* 0x000fe200078e0011 */
[----:B------:R-:W2:Y:S04]  /*5a080*/  LDL.LU R16, [R1+0x3c68] ;  /* 0x003c680001107983 */ /* 0x000ea80000300800 */
[----:B------:R-:W3:Y:S04]  /*5a090*/  LDL.LU R17, [R1+0x3c64] ;  /* 0x003c640001117983 */ /* 0x000ee80000300800 */
[----:B------:R0:W-:Y:S02]  /*5a0a0*/  STL.64 [R1+0x3c18], R6 ;  /* 0x003c180601007387 */ /* 0x0001e40000100a00 */
[----:B0-----:R-:W-:-:S02]  /*5a0b0*/  IMAD.MOV.U32 R6, RZ, RZ, R29 ;  /* 0x000000ffff067224 */ /* 0x001fc400078e001d */
[----:B------:R-:W-:Y:S01]  /*5a0c0*/  IMAD.MOV.U32 R7, RZ, RZ, R28 ;  /* 0x000000ffff077224 */ /* 0x000fe200078e001c */
[----:B------:R-:W4:Y:S04]  /*5a0d0*/  LDL.LU R29, [R1+0x3c60] ;  /* 0x003c6000011d7983 */ /* 0x000f280000300800 */
[----:B------:R0:W-:Y:S02]  /*5a0e0*/  STL.64 [R1+0x3c30], R6 ;  /* 0x003c300601007387 */ /* 0x0001e40000100a00 */
[----:B0-----:R-:W-:Y:S02]  /*5a0f0*/  IMAD.MOV.U32 R6, RZ, RZ, R19 ;  /* 0x000000ffff067224 */ /* 0x001fe400078e0013 */
[----:B------:R-:W-:-:S05]  /*5a100*/  IMAD.MOV.U32 R7, RZ, RZ, R18 ;  /* 0x000000ffff077224 */ /* 0x000fca00078e0012 */
[----:B------:R-:W-:Y:S04]  /*5a110*/  STL.64 [R1+0x3c48], R6 ;  /* 0x003c480601007387 */ /* 0x000fe80000100a00 */
        /* <DEDUP_REMOVED lines=36> */
[----:B------:R-:W3:Y:S04]  /*5a360*/  LDL.64 R22, [R1+0xf8] ;  /* 0x0000f80001167983 */ /* 0x000ee80000100a00 */
[----:B------:R-:W4:Y:S04]  /*5a370*/  LDL.LU R16, [R1+0x9c0] ;  /* 0x0009c00001107983 */ /* 0x000f280000300800 */
[----:B------:R-:W4:Y:S04]  /*5a380*/  LDL.LU R17, [R1+0x9c4] ;  /* 0x0009c40001117983 */ /* 0x000f280000300800 */
[----:B------:R-:W4:Y:S04]  /*5a390*/  LDL.LU R18, [R1+0x9c8] ;  /* 0x0009c80001127983 */ /* 0x000f280000300800 */
[----:B------:R-:W4:Y:S04]  /*5a3a0*/  LDL.LU R19, [R1+0x9cc] ;  /* 0x0009cc0001137983 */ /* 0x000f280000300800 */
        /* <DEDUP_REMOVED lines=37> */
[----:B0-----:R-:W3:Y:S04]  /*5a600*/  LDL.LU.64 R14, [R1+0x188] ;  /* 0x00018800010e7983 */ /* 0x001ee80000300a00 */
[----:B---3--:R0:W-:Y:S04]  /*5a610*/  STL.64 [R1+0x3b58], R14 ;  /* 0x003b580e01007387 */ /* 0x0081e80000100a00 */
[----:B0-----:R-:W3:Y:S04]  /*5a620*/  LDL.LU.64 R14, [R1+0x198] ;  /* 0x00019800010e7983 */ /* 0x001ee80000300a00 */
[----:B---3--:R0:W-:Y:S04]  /*5a630*/  STL.64 [R1+0x3b60], R14 ;  /* 0x003b600e01007387 */ /* 0x0081e80000100a00 */
[----:B0-----:R-:W3:Y:S04]  /*5a640*/  LDL.LU.64 R14, [R1+0x1a8] ;  /* 0x0001a800010e7983 */ /* 0x001ee80000300a00 */
[----:B---3--:R0:W-:Y:S04]  /*5a650*/  STL.64 [R1+0x3b68], R14 ;  /* 0x003b680e01007387 */ /* 0x0081e80000100a00 */
[----:B0-----:R-:W3:Y:S01]  /*5a660*/  LDL.LU.64 R14, [R1+0x8] ;  /* 0x00000800010e7983 */ /* 0x001ee20000300a00 */
[----:B--2---:R-:W-:Y:S03]  /*5a670*/  HMMA.16816.F32.BF16 R24, R8, R6, R24 ;  /* 0x000000060818723c */ /* 0x004fe60000041818 */
[----:B---3--:R0:W-:Y:S04]  /*5a680*/  STL.64 [R1+0x3b80], R14 ;  /* 0x003b800e01007387 */ /* 0x0081e80000100a00 */
[----:B------:R-:W2:Y:S04]  /*5a690*/  LDL.LU R12, [R1+0x9a0] ;  /* 0x0009a000010c7983 */ /* 0x000ea80000300800 */
[----:B------:R-:W2:Y:S04]  /*5a6a0*/  LDL.LU R13, [R1+0x9a4] ;  /* 0x0009a400010d7983 */ /* 0x000ea80000300800 */
[----:B0-----:R-:W3:Y:S04]  /*5a6b0*/  LDL.LU R14, [R1+0x9a8] ;  /* 0x0009a800010e7983 */ /* 0x001ee80000300800 */
        /* <DEDUP_REMOVED lines=20> */
[----:B0-----:R-:W2:Y:S01]  /*5a800*/  LDL.LU.64 R6, [R1+0x3bc0] ;  /* 0x003bc00001067983 */ /* 0x001ea20000300a00 */
[----:B------:R-:W-:Y:S02]  /*5a810*/  IMAD.MOV.U32 R5, RZ, RZ, R22 ;  /* 0x000000ffff057224 */ /* 0x000fe400078e0016 */
[----:B------:R-:W-:Y:S01]  /*5a820*/  IMAD.MOV.U32 R4, RZ, RZ, R23 ;  /* 0x000000ffff047224 */ /* 0x000fe200078e0017 */
[----:B---3--:R-:W-:-:S15]  /*5a830*/  HMMA.16816.F32.BF16 R24, R8, R22, R24 ;  /* 0x000000160818723c */ /* 0x008fde0000041818 */
[----:B------:R-:W-:-:S08]  /*5a840*/  NOP ;  /* 0x0000000000007918 */ /* 0x000fd00000000000 */
[----:B------:R-:W-:Y:S04]  /*5a850*/  STL.64 [R1+0x6e0], R24 ;  /* 0x0006e01801007387 */ /* 0x000fe80000100a00 */
[----:B------:R0:W-:Y:S04]  /*5a860*/  STL.64 [R1+0x6e8], R26 ;  /* 0x0006e81a01007387 */ /* 0x0001e80000100a00 */
[----:B0-----:R-:W2:Y:S04]  /*5a870*/  LDL.LU.64 R26, [R1+0x3bb8] ;  /* 0x003bb800011a7983 */ /* 0x001ea80000300a00 */
[----:B------:R-:W3:Y:S04]  /*5a880*/  LDL.LU.64 R24, [R1+0x3bb0] ;  /* 0x003bb00001187983 */ /* 0x000ee80000300a00 */
[----:B------:R-:W4:Y:S02]  /*5a890*/  LDL.LU.64 R22, [R1+0x3ba8] ;  /* 0x003ba80001167983 */ /* 0x000f240000300a00 */
[----:B----4-:R-:W-:Y:S02]  /*5a8a0*/  HMMA.16816.F32.BF16 R8, R8, R22, R16 ;  /* 0x000000160808723c */ /* 0x010fe40000041810 */
[----:B------:R-:W2:Y:S04]  /*5a8b0*/  LDL.LU.64 R18, [R1+0x3ba0] ;  /* 0x003ba00001127983 */ /* 0x000ea80000300a00 */
[----:B------:R-:W2:-:S15]  /*5a8c0*/  LDL.LU.64 R16, [R1+0x3b98] ;  /* 0x003b980001107983 */ /* 0x000e9e0000300a00 */
[----:B------:R-:W-:-:S02]  /*5a8d0*/  NOP ;  /* 0x0000000000007918 */ /* 0x000fc40000000000 */
[----:B------:R0:W-:Y:S04]  /*5a8e0*/  STL.64 [R1+0x6d0], R8 ;  /* 0x0006d00801007387 */ /* 0x0001e80000100a00 */
[----:B------:R1:W-:Y:S04]  /*5a8f0*/  STL.64 [R1+0x6d8], R10 ;  /* 0x0006d80a01007387 */ /* 0x0003e80000100a00 */
[----:B0-----:R-:W4:Y:S04]  /*5a900*/  LDL.LU R8, [R1+0x980] ;  /* 0x0009800001087983 */ /* 0x001f280000300800 */
[----:B------:R-:W4:Y:S04]  /*5a910*/  LDL.LU R9, [R1+0x984] ;  /* 0x0009840001097983 */ /* 0x000f280000300800 */
[----:B-1----:R-:W3:Y:S04]  /*5a920*/  LDL.LU R10, [R1+0x988] ;  /* 0x00098800010a7983 */ /* 0x002ee80000300800 */
[----:B------:R-:W3:Y:S01]  /*5a930*/  LDL.LU R11, [R1+0x98c] ;  /* 0x00098c00010b7983 */ /* 0x000ee20000300800 */
[C---:B--2---:R-:W-:Y:S03]  /*5a940*/  HMMA.16816.F32.BF16 R12, R16.reuse, R26, R12 ;  /* 0x0000001a100c723c */ /* 0x044fe6000004180c */
[----:B---3--:R-:W-:Y:S04]  /*5a950*/  STL.64 [R1+0x3b78], R10 ;  /* 0x003b780a01007387 */ /* 0x008fe80000100a00 */
[----:B----4-:R0:W-:Y:S04]  /*5a960*/  STL.64 [R1+0x3b70], R8 ;  /* 0x003b700801007387 */ /* 0x0101e80000100a00 */
[----:B0-----:R-:W2:Y:S04]  /*5a970*/  LDL.LU R8, [R1+0x990] ;  /* 0x0009900001087983 */ /* 0x001ea80000300800 */
[----:B------:R-:W2:Y:S04]  /*5a980*/  LDL.LU R9, [R1+0x994] ;  /* 0x0009940001097983 */ /* 0x000ea80000300800 */
[----:B------:R-:W2:Y:S04]  /*5a990*/  LDL.LU R10, [R1+0x998] ;  /* 0x00099800010a7983 */ /* 0x000ea80000300800 */
[----:B------:R-:W2:Y:S04]  /*5a9a0*/  LDL.LU R11, [R1+0x99c] ;  /* 0x00099c00010b7983 */ /* 0x000ea80000300800 */
[----:B------:R0:W-:Y:S04]  /*5a9b0*/  STL.64 [R1+0x3aa8], R22 ;  /* 0x003aa81601007387 */ /* 0x0001e80000100a00 */
[----:B------:R-:W3:Y:S04]  /*5a9c0*/  LDL.LU R20, [R1+0x950] ;  /* 0x0009500001147983 */ /* 0x000ee80000300800 */
[----:B------:R-:W3:Y:S04]  /*5a9d0*/  LDL.LU R21, [R1+0x954] ;  /* 0x0009540001157983 */ /* 0x000ee80000300800 */
[----:B0-----:R-:W3:Y:S04]  /*5a9e0*/  LDL.LU R22, [R1+0x958] ;  /* 0x0009580001167983 */ /* 0x001ee80000300800 */
[----:B------:R-:W3:Y:S04]  /*5a9f0*/  LDL.LU R23, [R1+0x95c] ;  /* 0x00095c0001177983 */ /* 0x000ee80000300800 */
[----:B------:R-:W-:Y:S04]  /*5aa00*/  STL.64 [R1+0x6f0], R12 ;  /* 0x0006f00c01007387 */ /* 0x000fe80000100a00 */
[----:B------:R0:W-:Y:S04]  /*5aa10*/  STL.64 [R1+0x6f8], R14 ;  /* 0x0006f80e01007387 */ /* 0x0001e80000100a00 */
[----:B0-----:R-:W4:Y:S04]  /*5aa20*/  LDL.LU.64 R14, [R1+0x3b90] ;  /* 0x003b9000010e7983 */ /* 0x001f280000300a00 */
[----:B------:R-:W4:Y:S04]  /*5aa30*/  LDL.LU.64 R12, [R1+0x3b88] ;  /* 0x003b8800010c7983 */ /* 0x000f280000300a00 */
[----:B------:R-:W-:Y:S01]  /*5aa40*/  STL.64 [R1+0x3b10], R26 ;  /* 0x003b101a01007387 */ /* 0x000fe20000100a00 */
[----:B----4-:R-:W-:-:S15]  /*5aa50*/  HMMA.16816.F32.BF16 R12, R16, R6, R12 ;  /* 0x00000006100c723c */ /* 0x010fde000004180c */
[----:B------:R-:W-:-:S08]  /*5aa60*/  NOP ;  /* 0x0000000000007918 */ /* 0x000fd00000000000 */
[----:B------:R-:W-:Y:S04]  /*5aa70*/  STL.64 [R1+0x700], R12 ;  /* 0x0007000c01007387 */ /* 0x000fe80000100a00 */
[----:B------:R0:W-:Y:S04]  /*5aa80*/  STL.64 [R1+0x708], R14 ;  /* 0x0007080e01007387 */ /* 0x0001e80000100a00 */
[----:B0-----:R-:W2:Y:S04]  /*5aa90*/  LDL.LU.64 R14, [R1+0x3b80] ;  /* 0x003b8000010e7983 */ /* 0x001ea80000300a00 */
[----:B------:R-:W-:Y:S01]  /*5aaa0*/  STL.64 [R1+0x3b28], R6 ;  /* 0x003b280601007387 */ /* 0x000fe20000100a00 */
        /* <DEDUP_REMOVED lines=30> */
[----:B------:R-:W2:Y:S04]  /*5ac90*/  LDL.LU R8, [R1+0x960] ;  /* 0x0009600001087983 */ /* 0x000ea80000300800 */
[----:B------:R-:W2:Y:S04]  /*5aca0*/  LDL.LU R9, [R1+0x964] ;  /* 0x0009640001097983 */ /* 0x000ea80000300800 */
[----:B0-----:R-:W2:Y:S04]  /*5acb0*/  LDL.LU R10, [R1+0x968] ;  /* 0x00096800010a7983 */ /* 0x001ea80000300800 */
[----:B-1----:R-:W2:Y:S02]  /*5acc0*/  LDL.LU R11, [R1+0x96c] ;  /* 0x00096c00010b7983 */ /* 0x002ea40000300800 */
[----:B--2---:R-:W-:-:S15]  /*5acd0*/  HMMA.16816.F32.BF16 R8, R16, R14, R8 ;  /* 0x0000000e1008723c */ /* 0x004fde0000041808 */
[----:B------:R-:W-:-:S08]  /*5ace0*/  NOP ;  /* 0x0000000000007918 */ /* 0x000fd00000000000 */
[----:B------:R0:W-:Y:S04]  /*5acf0*/  STL.64 [R1+0x740], R8 ;  /* 0x0007400801007387 */ /* 0x0001e80000100a00 */
[----:B------:R1:W-:Y:S01]  /*5ad00*/  STL.64 [R1+0x748], R10 ;  /* 0x0007480a01007387 */ /* 0x0003e20000100a00 */
[----:B0-----:R-:W-:Y:S02]  /*5ad10*/  IMAD.MOV.U32 R8, RZ, RZ, R14 ;  /* 0x000000ffff087224 */ /* 0x001fe400078e000e */
[----:B------:R-:W-:Y:S02]  /*5ad20*/  IMAD.MOV.U32 R9, RZ, RZ, R15 ;  /* 0x000000ffff097224 */ /* 0x000fe400078e000f */
[----:B------:R-:W3:Y:S04]  /*5ad30*/  LDL.LU.64 R14, [R1+0x3b50] ;  /* 0x003b5000010e7983 */ /* 0x000ee80000300a00 */
[----:B------:R-:W-:Y:S04]  /*5ad40*/  STL [R1+0x3a6c], R9 ;  /* 0x003a6c0901007387 */ /* 0x000fe80000100800 */
[----:B------:R-:W-:Y:S01]  /*5ad50*/  STL [R1+0x3a68], R8 ;  /* 0x003a680801007387 */ /* 0x000fe20000100800 */
[----:B---3--:R-:W-:Y:S06]  /*5ad60*/  HMMA.16816.F32.BF16 R20, R16, R14, R20 ;  /* 0x0000000e1014723c */ /* 0x008fec0000041814 */
[----:B-1----:R-:W-:-:S02]  /*5ad70*/  IMAD.MOV.U32 R10, RZ, RZ, R14 ;  /* 0x000000ffff0a7224 */ /* 0x002fc400078e000e */
[----:B------:R-:W-:-:S15]  /*5ad80*/  IMAD.MOV.U32 R11, RZ, RZ, R15 ;  /* 0x000000ffff0b7224 */ /* 0x000fde00078e000f */
[----:B------:R-:W-:Y:S04]  /*5ad90*/  STL.64 [R1+0x750], R20 ;  /* 0x0007501401007387 */ /* 0x000fe80000100a00 */
[----:B------:R0:W-:Y:S04]  /*5ada0*/  STL.64 [R1+0x758], R22 ;  /* 0x0007581601007387 */ /* 0x0001e80000100a00 */
[----:B------:R-:W2:Y:S04]  /*5adb0*/  LDL.LU R12, [R1+0x550] ;  /* 0x00055000010c7983 */ /* 0x000ea80000300800 */
[----:B------:R-:W2:Y:S04]  /*5adc0*/  LDL.LU R13, [R1+0x554] ;  /* 0x00055400010d7983 */ /* 0x000ea80000300800 */
[----:B------:R-:W3:Y:S04]  /*5add0*/  LDL.LU R14, [R1+0x558] ;  /* 0x00055800010e7983 */ /* 0x000ee80000300800 */
[----:B------:R-:W3:Y:S01]  /*5ade0*/  LDL.LU R15, [R1+0x55c] ;  /* 0x00055c00010f7983 */ /* 0x000ee20000300800 */
[----:B0-----:R-:W-:-:S02]  /*5adf0*/  IMAD.MOV.U32 R22, RZ, RZ, R5 ;  /* 0x000000ffff167224 */ /* 0x001fc400078e0005 */
[----:B------:R-:W-:Y:S01]  /*5ae00*/  IMAD.MOV.U32 R23, RZ, RZ, R4 ;  /* 0x000000ffff177224 */ /* 0x000fe200078e0004 */
[----:B---3--:R-:W-:Y:S04]  /*5ae10*/  STL.64 [R1+0x3a80], R14 ;  /* 0x003a800e01007387 */ /* 0x008fe80000100a00 */
[----:B--2---:R0:W-:Y:S04]  /*5ae20*/  STL.64 [R1+0x3a78], R12 ;  /* 0x003a780c01007387 */ /* 0x0041e80000100a00 */
[----:B0-----:R-:W2:Y:S04]  /*5ae30*/  LDL.LU R12, [R1+0x860] ;  /* 0x00086000010c7983 */ /* 0x001ea80000300800 */
[----:B------:R-:W2:Y:S04]  /*5ae40*/  LDL.LU R13, [R1+0x864] ;  /* 0x00086400010d7983 */ /* 0x000ea80000300800 */
[----:B------:R0:W-:Y:S04]  /*5ae50*/  STL.64 [R1+0x3ac0], R22 ;  /* 0x003ac01601007387 */ /* 0x0001e80000100a00 */
[----:B0-----:R-:W3:Y:S01]  /*5ae60*/  LDL.LU.64 R22, [R1+0x108] ;  /* 0x0001080001167983 */ /* 0x001ee20000300a00 */
[----:B------:R-:W-:-:S02]  /*5ae70*/  IMAD.MOV.U32 R14, RZ, RZ, R25 ;  /* 0x000000ffff0e7224 */ /* 0x000fc400078e0019 */
[----:B------:R-:W-:Y:S01]  /*5ae80*/  IMAD.MOV.U32 R15, RZ, RZ, R24 ;  /* 0x000000ffff0f7224 */ /* 0x000fe200078e0018 */
[----:B---3--:R-:W-:Y:S04]  /*5ae90*/  STL.64 [R1+0x3ad8], R22 ;  /* 0x003ad81601007387 */ /* 0x008fe80000100a00 */
[----:B------:R-:W-:Y:S04]  /*5aea0*/  STL.64 [R1+0x3aa0], R14 ;  /* 0x003aa00e01007387 */ /* 0x000fe80000100a00 */
        /* <DEDUP_REMOVED lines=13> */
[----:B----4-:R0:W-:Y:S04]  /*5af80*/  STL.64 [R1+0x3b38], R6 ;  /* 0x003b380601007387 */ /* 0x0101e80000100a00 */
[----:B---3--:R-:W-:Y:S04]  /*5af90*/  STL.64 [R1+0x3b30], R4 ;  /* 0x003b300401007387 */ /* 0x008fe80000100a00 */
[----:B0-----:R-:W3:Y:S04]  /*5afa0*/  LDL.LU.64 R6, [R1+0x158] ;  /* 0x0001580001067983 */ /* 0x001ee80000300a00 */
[----:B---3--:R-:W-:Y:S04]  /*5afb0*/  STL.64 [R1+0x3b48], R6 ;  /* 0x003b480601007387 */ /* 0x008fe80000100a00 */
[----:B--2---:R0:W-:Y:S04]  /*5afc0*/  STL.64 [R1+0x3b20], R26 ;  /* 0x003b201a01007387 */ /* 0x0041e80000100a00 */
[----:B------:R1:W-:Y:S04]  /*5afd0*/  STL.64 [R1+0x3b18], R24 ;  /* 0x003b181801007387 */ /* 0x0003e80000100a00 */
        /* <DEDUP_REMOVED lines=8> */
[----:B------:R-:W3:Y:S04]  /*5b060*/  LDL.LU.64 R6, [R1+0x168] ;  /* 0x0001680001067983 */ /* 0x000ee80000300a00 */
[----:B------:R0:W-:Y:S04]  /*5b070*/  STL.64 [R1+0x3af0], R22 ;  /* 0x003af01601007387 */ /* 0x0001e80000100a00 */
[----:B0-----:R-:W4:Y:S04]  /*5b080*/  LDL.LU.64 R22, [R1+0x128] ;  /* 0x0001280001167983 */ /* 0x001f280000300a00 */
[----:B----4-:R0:W-:Y:S04]  /*5b090*/  STL.64 [R1+0x3b08], R22 ;  /* 0x003b081601007387 */ /* 0x0101e80000100a00 */
[----:B0-----:R-:W4:Y:S04]  /*5b0a0*/  LDL.LU.64 R22, [R1+0x138] ;  /* 0x0001380001167983 */ /* 0x001f280000300a00 */
[----:B------:R-:W-:Y:S04]  /*5b0b0*/  STL.64 [R1+0x3ab8], R14 ;  /* 0x003ab80e01007387 */ /* 0x000fe80000100a00 */
        /* <DEDUP_REMOVED lines=24> */
[----:B------:R0:W-:Y:S04]  /*5b240*/  STL [R1+0x3a70], R10 ;  /* 0x003a700a01007387 */ /* 0x0001e80000100800 */
[----:B------:R-:W3:Y:S04]  /*5b250*/  LDL.LU R8, [R1+0x940] ;  /* 0x0009400001087983 */ /* 0x000ee80000300800 */
[----:B------:R-:W3:Y:S04]  /*5b260*/  LDL.LU R9, [R1+0x944] ;  /* 0x0009440001097983 */ /* 0x000ee80000300800 */
[----:B0-----:R-:W3:Y:S04]  /*5b270*/  LDL.LU R10, [R1+0x948] ;  /* 0x00094800010a7983 */ /* 0x001ee80000300800 */
[----:B------:R-:W3:Y:S02]  /*5b280*/  LDL.LU R11, [R1+0x94c] ;  /* 0x00094c00010b7983 */ /* 0x000ee40000300800 */
[----:B---3--:R-:W-:-:S15]  /*5b290*/  HMMA.16816.F32.BF16 R8, R16, R6, R8 ;  /* 0x000000061008723c */ /* 0x008fde0000041808 */
[----:B------:R-:W-:-:S08]  /*5b2a0*/  NOP ;  /* 0x0000000000007918 */ /* 0x000fd00000000000 */
[----:B------:R0:W-:Y:S04]  /*5b2b0*/  STL.64 [R1+0x770], R8 ;  /* 0x0007700801007387 */ /* 0x0001e80000100a00 */
[----:B------:R1:W-:Y:S01]  /*5b2c0*/  STL.64 [R1+0x778], R10 ;  /* 0x0007780a01007387 */ /* 0x0003e20000100a00 */
[----:B0-----:R-:W-:Y:S02]  /*5b2d0*/  IMAD.MOV.U32 R9, RZ, RZ, R6 ;  /* 0x000000ffff097224 */ /* 0x001fe400078e0006 */
[----:B------:R-:W-:Y:S02]  /*5b2e0*/  IMAD.MOV.U32 R8, RZ, RZ, R7 ;  /* 0x000000ffff087224 */ /* 0x000fe400078e0007 */
[----:B------:R-:W3:Y:S02]  /*5b2f0*/  LDL.LU.64 R6, [R1+0x3b48] ;  /* 0x003b480001067983 */ /* 0x000ee40000300a00 */
[----:B---3--:R-:W-:Y:S06]  /*5b300*/  HMMA.16816.F32.BF16 R24, R16, R6, R24 ;  /* 0x000000061018723c */ /* 0x008fec0000041818 */
[----:B-1----:R-:W-:-:S02]  /*5b310*/  IMAD.MOV.U32 R11, RZ, RZ, R6 ;  /* 0x000000ffff0b7224 */ /* 0x002fc400078e0006 */
[----:B------:R-:W-:-:S15]  /*5b320*/  IMAD.MOV.U32 R10, RZ, RZ, R7 ;  /* 0x000000ffff0a7224 */ /* 0x000fde00078e0007 */
        /* <DEDUP_REMOVED lines=18> */
[----:B0-----:R-:W-:-:S03]  /*5b450*/  MOV R25, R22 ;  /* 0x0000001600197202 */ /* 0x001fc60000000f00 */
[----:B-1----:R-:W4:Y:S01]  /*5b460*/  LDL.LU.64 R26, [R1+0x3b10] ;  /* 0x003b1000011a7983 */ /* 0x002f220000300a00 */
[----:B------:R-:W-:-:S03]  /*5b470*/  IMAD.MOV.U32 R24, RZ, RZ, R23 ;  /* 0x000000ffff187224 */ /* 0x000fc600078e0017 */
        /* <DEDUP_REMOVED lines=36> */
[----:B------:R-:W4:Y:S04]  /*5b6c0*/  LDL.LU.64 R14, [R1+0x3aa0] ;  /* 0x003aa000010e7983 */ /* 0x000f280000300a00 */
[----:B------:R-:W4:Y:S01]  /*5b6d0*/  LDL.LU.64 R12, [R1+0x3a98] ;  /* 0x003a9800010c7983 */ /* 0x000f220000300a00 */
[----:B------:R-:W-:-:S02]  /*5b6e0*/  IMAD.MOV.U32 R0, RZ, RZ, R22 ;  /* 0x000000ffff007224 */ /* 0x000fc400078e0016 */
[----:B------:R-:W-:-:S14]  /*5b6f0*/  IMAD.MOV.U32 R2, RZ, RZ, R23 ;  /* 0x000000ffff027224 */ /* 0x000fdc00078e0017 */
[----:B------:R-:W-:Y:S04]  /*5b700*/  STL.64 [R1+0x930], R16 ;  /* 0x0009301001007387 */ /* 0x000fe80000100a00 */
[----:B------:R-:W-:Y:S04]  /*5b710*/  STL.64 [R1+0x938], R18 ;  /* 0x0009381201007387 */ /* 0x000fe80000100a00 */
[----:B------:R-:W4:Y:S04]  /*5b720*/  LDL.LU.64 R22, [R1+0x3a90] ;  /* 0x003a900001167983 */ /* 0x000f280000300a00 */
[----:B------:R-:W4:Y:S02]  /*5b730*/  LDL.LU.64 R20, [R1+0x3a88] ;  /* 0x003a880001147983 */ /* 0x000f240000300a00 */
[----:B----4-:R-:W-:-:S15]  /*5b740*/  HMMA.16816.F32.BF16 R12, R20, R26, R12 ;  /* 0x0000001a140c723c */ /* 0x010fde000004180c */
[----:B------:R-:W-:-:S08]  /*5b750*/  NOP ;  /* 0x0000000000007918 */ /* 0x000fd00000000000 */
[----:B------:R-:W-:Y:S04]  /*5b760*/  STL.64 [R1+0x900], R12 ;  /* 0x0009000c01007387 */ /* 0x000fe80000100a00 */
[----:B------:R0:W-:Y:S04]  /*5b770*/  STL.64 [R1+0x908], R14 ;  /* 0x0009080e01007387 */ /* 0x0001e80000100a00 */
[----:B0-----:R-:W3:Y:S04]  /*5b780*/  LDL.LU.64 R14, [R1+0x3a80] ;  /* 0x003a8000010e7983 */ /* 0x001ee80000300a00 */
[----:B------:R-:W3:Y:S04]  /*5b790*/  LDL.LU.64 R12, [R1+0x3a78] ;  /* 0x003a7800010c7983 */ /* 0x000ee80000300a00 */
[----:B------:R0:W-:Y:S01]  /*5b7a0*/  STL.64 [R1+0x3a50], R4 ;  /* 0x003a500401007387 */ /* 0x0001e20000100a00 */
[----:B------:R-:W-:-:S02]  /*5b7b0*/  IMAD.MOV.U32 R19, RZ, RZ, R3 ;  /* 0x000000ffff137224 */ /* 0x000fc400078e0003 */
[----:B------:R-:W1:Y:S01]  /*5b7c0*/  S2R R3, SR_TID.X ;  /* 0x0000000000037919 */ /* 0x000e620000002100 */
[----:B------:R-:W-:Y:S01]  /*5b7d0*/  IMAD.MOV.U32 R18, RZ, RZ, R28 ;  /* 0x000000ffff127224 */ /* 0x000fe200078e001c */
[C---:B-1----:R-:W-:Y:S01]  /*5b7e0*/  LOP3.LUT R28, R3.reuse, 0x7, RZ, 0xc0, !PT ;  /* 0x00000007031c7812 */ /* 0x042fe200078ec0ff */
[----:B------:R-:W-:-:S04]  /*5b7f0*/  IMAD.SHL.U32 R3, R3, 0x2, RZ ;  /* 0x0000000203037824 */ /* 0x000fc800078e00ff */
[----:B------:R-:W-:-:S05]  /*5b800*/  IMAD R28, R28, 0x110, RZ ;  /* 0x000001101c1c7824 */ /* 0x000fca00078e02ff */
[----:B------:R-:W-:Y:S01]  /*5b810*/  LOP3.LUT R3, R28, 0x30, R3, 0x78, !PT ;  /* 0x000000301c037812 */ /* 0x000fe200078e7803 */
[----:B---3--:R-:W-:-:S15]  /*5b820*/  HMMA.16816.F32.BF16 R12, R20, R6, R12 ;  /* 0x00000006140c723c */ /* 0x008fde000004180c */
[----:B------:R-:W-:-:S08]  /*5b830*/  NOP ;  /* 0x0000000000007918 */ /* 0x000fd00000000000 */
[----:B------:R-:W-:Y:S04]  /*5b840*/  STL.64 [R1+0x820], R12 ;  /* 0x0008200c01007387 */ /* 0x000fe80000100a00 */
[----:B------:R-:W-:Y:S04]  /*5b850*/  STL.64 [R1+0x828], R14 ;  /* 0x0008280e01007387 */ /* 0x000fe80000100a00 */
[----:B0-----:R-:W2:Y:S04]  /*5b860*/  LDL.LU R4, [R1+0xa10] ;  /* 0x000a100001047983 */ /* 0x001ea80000300800 */
[----:B------:R-:W2:Y:S04]  /*5b870*/  LDL.LU R5, [R1+0xa14] ;  /* 0x000a140001057983 */ /* 0x000ea80000300800 */
[----:B------:R-:W2:Y:S04]  /*5b880*/  LDL.LU R6, [R1+0xa18] ;  /* 0x000a180001067983 */ /* 0x000ea80000300800 */
[----:B------:R-:W2:Y:S04]  /*5b890*/  LDL.LU R7, [R1+0xa1c] ;  /* 0x000a1c0001077983 */ /* 0x000ea80000300800 */
[----:B------:R-:W0:Y:S04]  /*5b8a0*/  LDSM.16.MT88.4 R12, [R29+UR4+0x8000] ;  /* 0x008000041d0c783b */ /* 0x000e280008004200 */
[----:B0-----:R-:W-:Y:S04]  /*5b8b0*/  STL.64 [R1+0x3938], R14 ;  /* 0x0039380e01007387 */ /* 0x001fe80000100a00 */
[----:B------:R-:W-:Y:S04]  /*5b8c0*/  STL.64 [R1+0x3930], R12 ;  /* 0x0039300c01007387 */ /* 0x000fe80000100a00 */
[----:B------:R-:W0:Y:S04]  /*5b8d0*/  LDSM.16.M88.4 R12, [R3+UR4+0x10080] ;  /* 0x01008004030c783b */ /* 0x000e280008000200 */
[----:B0-----:R-:W-:Y:S04]  /*5b8e0*/  STL.64 [R1+0x50], R12 ;  /* 0x0000500c01007387 */ /* 0x001fe80000100a00 */
[----:B------:R-:W-:Y:S04]  /*5b8f0*/  STL.64 [R1+0x58], R14 ;  /* 0x0000580e01007387 */ /* 0x000fe80000100a00 */
[----:B------:R-:W0:Y:S04]  /*5b900*/  LDSM.16.M88.4 R12, [R3+UR4+0x10880] ;  /* 0x01088004030c783b */ /* 0x000e280008000200 */
[----:B0-----:R-:W-:Y:S04]  /*5b910*/  STL.64 [R1+0x40], R12 ;  /* 0x0000400c01007387 */ /* 0x001fe80000100a00 */
[----:B------:R2:W-:Y:S02]  /*5b920*/  STL.64 [R1+0x48], R14 ;  /* 0x0000480e01007387 */ /* 0x0005e40000100a00 */
[----:B--2---:R-:W-:Y:S02]  /*5b930*/  HMMA.16816.F32.BF16 R12, R20, R18, R4 ;  /* 0x00000012140c723c */ /* 0x004fe40000041804 */
[----:B------:R-:W0:Y:S04]  /*5b940*/  LDSM.16.M88.4 R4, [R3+UR4+0x11080] ;  /* 0x011080040304783b */ /* 0x000e280008000200 */
[----:B------:R-:W-:Y:S04]  /*5b950*/  LDSM.16.M88.4 R16, [R3+UR4+0x12080] ;  /* 0x012080040310783b */ /* 0x000fe80008000200 */
[----:B0-----:R-:W-:-:S13]  /*5b960*/  STL.64 [R1+0x30], R4 ;  /* 0x0000300401007387 */ /* 0x001fda0000100a00 */
[----:B------:R-:W-:Y:S04]  /*5b970*/  STL.64 [R1+0x810], R12 ;  /* 0x0008100c01007387 */ /* 0x000fe80000100a00 */
[----:B------:R-:W-:Y:S04]  /*5b980*/  STL.64 [R1+0x818], R14 ;  /* 0x0008180e01007387 */ /* 0x000fe80000100a00 */
[----:B------:R-:W0:Y:S04]  /*5b990*/  LDSM.16.M88.4 R12, [R3+UR4+0x11880] ;  /* 0x01188004030c783b */ /* 0x000e280008000200 */
[----:B------:R-:W-:Y:S01]  /*5b9a0*/  STL.64 [R1+0x38], R6 ;  /* 0x0000380601007387 */ /* 0x000fe20000100a00 */
[----:B------:R-:W-:-:S03]  /*5b9b0*/  IMAD.MOV.U32 R28, RZ, RZ, R5 ;  /* 0x000000ffff1c7224 */ /* 0x000fc600078e0005 */
[----:B------:R-:W1:Y:S04]  /*5b9c0*/  LDSM.16.M88.4 R4, [R3+UR4+0x12880] ;  /* 0x012880040304783b */ /* 0x000e680008000200 */
[----:B0-----:R-:W-:Y:S04]  /*5b9d0*/  STL.64 [R1+0x20], R12 ;  /* 0x0000200c01007387 */ /* 0x001fe80000100a00 */
[----:B------:R0:W-:Y:S02]  /*5b9e0*/  STL.64 [R1+0x28], R14 ;  /* 0x0000280e01007387 */ /* 0x0001e40000100a00 */
[----:B0-----:R-:W-:-:S02]  /*5b9f0*/  IMAD.MOV.U32 R14, RZ, RZ, R25 ;  /* 0x000000ffff0e7224 */ /* 0x001fc400078e0019 */
[----:B------:R-:W-:Y:S02]  /*5ba00*/  IMAD.MOV.U32 R15, RZ, RZ, R24 ;  /* 0x000000ffff0f7224 */ /* 0x000fe400078e0018 */
[----:B------:R-:W0:Y:S04]  /*5ba10*/  LDSM.16.M88.4 R24, [R3+UR4+0x13080] ;  /* 0x013080040318783b */ /* 0x000e280008000200 */
[----:B------:R-:W-:Y:S04]  /*5ba20*/  STL.64 [R1+0x10], R16 ;  /* 0x0000101001007387 */ /* 0x000fe80000100a00 */
[----:B------:R-:W-:Y:S04]  /*5ba30*/  STL.64 [R1+0x18], R18 ;  /* 0x0000181201007387 */ /* 0x000fe80000100a00 */
[----:B-1----:R-:W-:Y:S04]  /*5ba40*/  STL.64 [R1], R4 ;  /* 0x0000000401007387 */ /* 0x002fe80000100a00 */
[----:B------:R-:W-:Y:S04]  /*5ba50*/  STL.64 [R1+0x8], R6 ;  /* 0x0000080601007387 */ /* 0x000fe80000100a00 */
[----:B------:R-:W-:Y:S04]  /*5ba60*/  STL.64 [R1+0x39c0], R14 ;  /* 0x0039c00e01007387 */ /* 0x000fe80000100a00 */
[----:B------:R-:W-:Y:S04]  /*5ba70*/  LDSM.16.M88.4 R16, [R3+UR4+0x14080] ;  /* 0x014080040310783b */ /* 0x000fe80008000200 */
[----:B------:R-:W-:Y:S04]  /*5ba80*/  LDSM.16.M88.4 R4, [R3+UR4+0x14880] ;  /* 0x014880040304783b */ /* 0x000fe80008000200 */
[----:B0-----:R-:W-:Y:S04]  /*5ba90*/  STL [R1+0x313c], R26 ;  /* 0x00313c1a01007387 */ /* 0x001fe80000100800 */
[----:B------:R-:W-:Y:S04]  /*5baa0*/  STL [R1+0x3138], R27 ;  /* 0x0031381b01007387 */ /* 0x000fe80000100800 */
[----:B------:R0:W-:Y:S04]  /*5bab0*/  STL.64 [R1+0x3940], R24 ;  /* 0x0039401801007387 */ /* 0x0001e80000100a00 */
[----:B0-----:R-:W2:Y:S04]  /*5bac0*/  LDL.LU R24, [R1+0xbc0] ;  /* 0x000bc00001187983 */ /* 0x001ea80000300800 */
[----:B------:R-:W2:Y:S04]  /*5bad0*/  LDL.LU R25, [R1+0xbc4] ;  /* 0x000bc40001197983 */ /* 0x000ea80000300800 */
[----:B------:R-:W3:Y:S04]  /*5bae0*/  LDL.LU R26, [R1+0xbc8] ;  /* 0x000bc800011a7983 */ /* 0x000ee80000300800 */
[----:B------:R-:W3:Y:S01]  /*5baf0*/  LDL.LU R27, [R1+0xbcc] ;  /* 0x000bcc00011b7983 */ /* 0x000ee20000300800 */
[----:B------:R-:W-:-:S02]  /*5bb00*/  IMAD.MOV.U32 R14, RZ, RZ, R11 ;  /* 0x000000ffff0e7224 */ /* 0x000fc400078e000b */
[----:B------:R-:W-:Y:S01]  /*5bb10*/  IMAD.MOV.U32 R15, RZ, RZ, R10 ;  /* 0x000000ffff0f7224 */ /* 0x000fe200078e000a */
[----:B---3--:R-:W-:Y:S04]  /*5bb20*/  STL.64 [R1+0x39d0], R26 ;  /* 0x0039d01a01007387 */ /* 0x008fe80000100a00 */
[----:B--2---:R-:W-:Y:S04]  /*5bb30*/  STL.64 [R1+0x39c8], R24 ;  /* 0x0039c81801007387 */ /* 0x004fe80000100a00 */
[----:B------:R-:W2:Y:S04]  /*5bb40*/  LDL.LU R11, [R1+0x3a74] ;  /* 0x003a7400010b7983 */ /* 0x000ea80000300800 */
[----:B------:R-:W3:Y:S04]  /*5bb50*/  LDL.LU R10, [R1+0x3a70] ;  /* 0x003a7000010a7983 */ /* 0x000ee80000300800 */
[----:B------:R0:W-:Y:S02]  /*5bb60*/  STL.64 [R1+0x39d8], R14 ;  /* 0x0039d80e01007387 */ /* 0x0001e40000100a00 */
[----:B0-----:R-:W-:-:S02]  /*5bb70*/  IMAD.MOV.U32 R14, RZ, RZ, R9 ;  /* 0x000000ffff0e7224 */ /* 0x001fc400078e0009 */
[----:B------:R-:W-:Y:S01]  /*5bb80*/  IMAD.MOV.U32 R15, RZ, RZ, R8 ;  /* 0x000000ffff0f7224 */ /* 0x000fe200078e0008 */
[----:B------:R-:W4:Y:S04]  /*5bb90*/  LDL.LU R9, [R1+0x3a6c] ;  /* 0x003a6c0001097983 */ /* 0x000f280000300800 */
[----:B------:R-:W4:Y:S04]  /*5bba0*/  LDL.LU R8, [R1+0x3a68] ;  /* 0x003a680001087983 */ /* 0x000f280000300800 */
[----:B------:R2:W-:Y:S04]  /*5bbb0*/  STL.64 [R1+0x39f0], R14 ;  /* 0x0039f00e01007387 */ /* 0x0005e80000100a00 */
[----:B------:R-:W4:Y:S04]  /*5bbc0*/  LDL.LU R24, [R1+0xbe0] ;  /* 0x000be00001187983 */ /* 0x000f280000300800 */
[----:B------:R-:W4:Y:S04]  /*5bbd0*/  LDL.LU R25, [R1+0xbe4] ;  /* 0x000be40001197983 */ /* 0x000f280000300800 */
[----:B------:R-:W4:Y:S04]  /*5bbe0*/  LDL.LU R26, [R1+0xbe8] ;  /* 0x000be800011a7983 */ /* 0x000f280000300800 */
[----:B------:R-:W4:Y:S01]  /*5bbf0*/  LDL.LU R27, [R1+0xbec] ;  /* 0x000bec00011b7983 */ /* 0x000f220000300800 */
[----:B--2---:R-:W-:-:S02]  /*5bc00*/  IMAD.MOV.U32 R15, RZ, RZ, R11 ;  /* 0x000000ffff0f7224 */ /* 0x004fc400078e000b */
[----:B---3--:R-:W-:Y:S02]  /*5bc10*/  IMAD.MOV.U32 R14, RZ, RZ, R10 ;  /* 0x000000ffff0e7224 */ /* 0x008fe400078e000a */
[----:B------:R-:W2:Y:S04]  /*5bc20*/  LDL.LU R10, [R1+0x3a64] ;  /* 0x003a6400010a7983 */ /* 0x000ea80000300800 */
[----:B------:R-:W3:Y:S04]  /*5bc30*/  LDL.LU R11, [R1+0x3a60] ;  /* 0x003a6000010b7983 */ /* 0x000ee80000300800 */
[----:B------:R-:W-:Y:S04]  /*5bc40*/  STL.64 [R1+0x3a08], R14 ;  /* 0x003a080e01007387 */ /* 0x000fe80000100a00 */
[----:B----4-:R-:W-:Y:S04]  /*5bc50*/  STL.64 [R1+0x39e8], R26 ;  /* 0x0039e81a01007387 */ /* 0x010fe80000100a00 */
        /* <DEDUP_REMOVED lines=16> */
[----:B---3--:R-:W-:-:S02]  /*5bd60*/  IMAD.MOV.U32 R14, RZ, RZ, R11 ;  /* 0x000000ffff0e7224 */ /* 0x008fc400078e000b */
[----:B------:R-:W-:-:S05]  /*5bd70*/  IMAD.MOV.U32 R15, RZ, RZ, R10 ;  /* 0x000000ffff0f7224 */ /* 0x000fca00078e000a */
[----:B------:R-:W-:Y:S04]  /*5bd80*/  STL.64 [R1+0x3a38], R14 ;  /* 0x003a380e01007387 */ /* 0x000fe80000100a00 */
[----:B----4-:R-:W-:Y:S04]  /*5bd90*/  STL.64 [R1+0x3a18], R26 ;  /* 0x003a181a01007387 */ /* 0x010fe80000100a00 */
[----:B--2---:R0:W-:Y:S04]  /*5bda0*/  STL.64 [R1+0x3a10], R24 ;  /* 0x003a101801007387 */ /* 0x0041e80000100a00 */
[----:B0-----:R-:W2:Y:S04]  /*5bdb0*/  LDL.LU R24, [R1+0xc10] ;  /* 0x000c100001187983 */ /* 0x001ea80000300800 */
[----:B------:R-:W2:Y:S04]  /*5bdc0*/  LDL.LU R25, [R1+0xc14] ;  /* 0x000c140001197983 */ /* 0x000ea80000300800 */
[----:B------:R-:W3:Y:S04]  /*5bdd0*/  LDL.LU R26, [R1+0xc18] ;  /* 0x000c1800011a7983 */ /* 0x000ee80000300800 */
[----:B------:R-:W3:Y:S01]  /*5bde0*/  LDL.LU R27, [R1+0xc1c] ;  /* 0x000c1c00011b7983 */ /* 0x000ee20000300800 */
[----:B------:R-:W-:-:S02]  /*5bdf0*/  IMAD.MOV.U32 R14, RZ, RZ, R9 ;  /* 0x000000ffff0e7224 */ /* 0x000fc400078e0009 */
[----:B------:R-:W-:Y:S02]  /*5be00*/  IMAD.MOV.U32 R15, RZ, RZ, R8 ;  /* 0x000000ffff0f7224 */ /* 0x000fe400078e0008 */
[----:B------:R-:W0:Y:S04]  /*5be10*/  LDSM.16.M88.4 R8, [R3+UR4+0x13880] ;  /* 0x013880040308783b */ /* 0x000e280008000200 */
[----:B---3--:R-:W-:Y:S04]  /*5be20*/  STL.64 [R1+0x3a30], R26 ;  /* 0x003a301a01007387 */ /* 0x008fe80000100a00 */
[----:B--2---:R1:W-:Y:S04]  /*5be30*/  STL.64 [R1+0x3a28], R24 ;  /* 0x003a281801007387 */ /* 0x0043e80000100a00 */
[----:B-1----:R-:W2:Y:S04]  /*5be40*/  LDL.LU R24, [R1+0xc20] ;  /* 0x000c200001187983 */ /* 0x002ea80000300800 */
[----:B------:R-:W2:Y:S04]  /*5be50*/  LDL.LU R25, [R1+0xc24] ;  /* 0x000c240001197983 */ /* 0x000ea80000300800 */
[----:B------:R-:W3:Y:S04]  /*5be60*/  LDL.LU R26, [R1+0xc28] ;  /* 0x000c2800011a7983 */ /* 0x000ee80000300800 */
[----:B------:R-:W3:Y:S04]  /*5be70*/  LDL.LU R27, [R1+0xc2c] ;  /* 0x000c2c00011b7983 */ /* 0x000ee80000300800 */
[----:B---3--:R-:W-:Y:S04]  /*5be80*/  STL.64 [R1+0x3a48], R26 ;  /* 0x003a481a01007387 */ /* 0x008fe80000100a00 */
[----:B--2---:R1:W-:Y:S04]  /*5be90*/  STL.64 [R1+0x3a40], R24 ;  /* 0x003a401801007387 */ /* 0x0043e80000100a00 */
[----:B-1----:R-:W2:Y:S04]  /*5bea0*/  LDL.LU R24, [R1+0xc30] ;  /* 0x000c300001187983 */ /* 0x002ea80000300800 */
[----:B------:R-:W2:Y:S04]  /*5beb0*/  LDL.LU R25, [R1+0xc34] ;  /* 0x000c340001197983 */ /* 0x000ea80000300800 */
[----:B------:R-:W2:Y:S04]  /*5bec0*/  LDL.LU R26, [R1+0xc38] ;  /* 0x000c3800011a7983 */ /* 0x000ea80000300800 */
[----:B------:R-:W2:Y:S04]  /*5bed0*/  LDL.LU R27, [R1+0xc3c] ;  /* 0x000c3c00011b7983 */ /* 0x000ea80000300800 */
[----:B0-----:R-:W-:Y:S04]  /*5bee0*/  STL [R1+0x3144], R10 ;  /* 0x0031440a01007387 */ /* 0x001fe80000100800 */
[----:B------:R-:W-:Y:S04]  /*5bef0*/  STL [R1+0x3140], R11 ;  /* 0x0031400b01007387 */ /* 0x000fe80000100800 */
[----:B------:R-:W-:Y:S04]  /*5bf00*/  STL.64 [R1+0x60], R16 ;  /* 0x0000601001007387 */ /* 0x000fe80000100a00 */
[----:B------:R-:W-:Y:S04]  /*5bf10*/  STL.64 [R1+0x68], R18 ;  /* 0x0000681201007387 */ /* 0x000fe80000100a00 */
[----:B------:R-:W0:Y:S04]  /*5bf20*/  LDSM.16.M88.4 R16, [R3+UR4+0x15080] ;  /* 0x015080040310783b */ /* 0x000e280008000200 */
[----:B------:R-:W-:Y:S04]  /*5bf30*/  STL.64 [R1+0x210], R4 ;  /* 0x0002100401007387 */ /* 0x000fe80000100a00 */
[----:B------:R-:W-:Y:S04]  /*5bf40*/  STL.64 [R1+0x218], R6 ;  /* 0x0002180601007387 */ /* 0x000fe80000100a00 */
[----:B------:R-:W1:Y:S04]  /*5bf50*/  LDSM.16.M88.4 R4, [R3+UR4+0x15880] ;  /* 0x015880040304783b */ /* 0x000e680008000200 */
[----:B0-----:R-:W-:Y:S04]  /*5bf60*/  STL.64 [R1+0x200], R16 ;  /* 0x0002001001007387 */ /* 0x001fe80000100a00 */
[----:B------:R-:W-:Y:S04]  /*5bf70*/  STL.64 [R1+0x208], R18 ;  /* 0x0002081201007387 */ /* 0x000fe80000100a00 */
[----:B-1----:R-:W-:Y:S04]  /*5bf80*/  STL.64 [R1+0x1f0], R4 ;  /* 0x0001f00401007387 */ /* 0x002fe80000100a00 */
[----:B------:R-:W-:Y:S04]  /*5bf90*/  STL.64 [R1+0x1f8], R6 ;  /* 0x0001f80601007387 */ /* 0x000fe80000100a00 */
[----:B------:R-:W0:Y:S04]  /*5bfa0*/  LDSM.16.M88.4 R4, [R3+UR4+0x16880] ;  /* 0x016880040304783b */ /* 0x000e280008000200 */
[----:B------:R-:W-:Y:S04]  /*5bfb0*/  LDSM.16.M88.4 R16, [R3+UR4+0x16080] ;  /* 0x016080040310783b */ /* 0x000fe80008000200 */
[----:B0-----:R-:W-:Y:S04]  /*5bfc0*/  STL.64 [R1+0x1d0], R4 ;  /* 0x0001d00401007387 */ /* 0x001fe80000100a00 */
[----:B------:R-:W-:Y:S04]  /*5bfd0*/  STL.64 [R1+0x1d8], R6 ;  /* 0x0001d80601007387 */ /* 0x000fe80000100a00 */
[----:B------:R-:W0:Y:S04]  /*5bfe0*/  LDSM.16.M88.4 R4, [R3+UR4+0x17080] ;  /* 0x017080040304783b */ /* 0x000e280008000200 */
[----:B0-----:R-:W-:Y:S04]  /*5bff0*/  STL.64 [R1+0x1c0], R4 ;  /* 0x0001c00401007387 */ /* 0x001fe80000100a00 */
[----:B------:R-:W-:Y:S04]  /*5c000*/  STL.64 [R1+0x1c8], R6 ;  /* 0x0001c80601007387 */ /* 0x000fe80000100a00 */
[----:B------:R-:W0:Y:S04]  /*5c010*/  LDSM.16.M88.4 R4, [R3+UR4+0x17880] ;  /* 0x017880040304783b */ /* 0x000e280008000200 */
[----:B0-----:R0:W-:Y:S04]  /*5c020*/  STL.64 [R1+0x1b0], R4 ;  /* 0x0001b00401007387 */ /* 0x0011e80000100a00 */
[----:B------:R-:W-:Y:S01]  /*5c030*/  STL.64 [R1+0x1b8], R6 ;  /* 0x0001b80601007387 */ /* 0x000fe20000100a00 */
[----:B------:R-:W-:-:S03]  /*5c040*/  IMAD.MOV.U32 R3, RZ, RZ, R5 ;  /* 0x000000ffff037224 */ /* 0x000fc600078e0005 */
[----:B0-----:R-:W3:Y:S04]  /*5c050*/  LDL.LU.64 R4, [R1+0x3a50] ;  /* 0x003a500001047983 */ /* 0x001ee80000300a00 */
[----:B------:R-:W-:Y:S04]  /*5c060*/  STL.64 [R1+0x1e0], R16 ;  /* 0x0001e01001007387 */ /* 0x000fe80000100a00 */
[----:B------:R3:W-:Y:S04]  /*5c070*/  STL.64 [R1+0x1e8], R18 ;  /* 0x0001e81201007387 */ /* 0x0007e80000100a00 */
[----:B------:R-:W-:Y:S04]  /*5c080*/  STL.64 [R1+0x3878], R16 ;  /* 0x0038781001007387 */ /* 0x000fe80000100a00 */
[----:B------:R-:W-:Y:S01]  /*5c090*/  STL [R1+0x3854], R3 ;  /* 0x0038540301007387 */ /* 0x000fe20000100800 */
[----:B--2---:R-:W-:Y:S01]  /*5c0a0*/  HMMA.16816.F32.BF16 R12, R20, R14, R24 ;  /* 0x0000000e140c723c */ /* 0x004fe20000041818 */
[----:B---3--:R-:W-:-:S02]  /*5c0b0*/  IMAD.MOV.U32 R18, RZ, RZ, R5 ;  /* 0x000000ffff127224 */ /* 0x008fc400078e0005 */
[----:B------:R-:W-:Y:S02]  /*5c0c0*/  IMAD.MOV.U32 R19, RZ, RZ, R4 ;  /* 0x000000ffff137224 */ /* 0x000fe400078e0004 */
[----:B------:R-:W0:Y:S04]  /*5c0d0*/  LDSM.16.MT88.4 R4, [R29+UR4+0x8080] ;  /* 0x008080041d04783b */ /* 0x000e280008004200 */
[----:B0-----:R-:W-:Y:S04]  /*5c0e0*/  STL.64 [R1+0x3830], R6 ;  /* 0x0038300601007387 */ /* 0x001fe80000100a00 */
[----:B------:R0:W-:Y:S04]  /*5c0f0*/  STL.64 [R1+0x3828], R4 ;  /* 0x0038280401007387 */ /* 0x0001e80000100a00 */
[----:B0-----:R-:W2:Y:S04]  /*5c100*/  LDL.LU R4, [R1+0xbd0] ;  /* 0x000bd00001047983 */ /* 0x001ea80000300800 */
[----:B------:R-:W2:Y:S04]  /*5c110*/  LDL.LU R5, [R1+0xbd4] ;  /* 0x000bd40001057983 */ /* 0x000ea80000300800 */
[----:B------:R-:W2:Y:S04]  /*5c120*/  LDL.LU R6, [R1+0xbd8] ;  /* 0x000bd80001067983 */ /* 0x000ea80000300800 */
        /* <DEDUP_REMOVED lines=38> */
[----:B------:R-:W-:Y:S01]  /*5c390*/  STL.64 [R1+0x8a0], R12 ;  /* 0x0008a00c01007387 */ /* 0x000fe20000100a00 */
[----:B------:R-:W-:Y:S02]  /*5c3a0*/  IMAD.MOV.U32 R10, RZ, RZ, R14 ;  /* 0x000000ffff0a7224 */ /* 0x000fe400078e000e */
[----:B------:R-:W-:Y:S02]  /*5c3b0*/  IMAD.MOV.U32 R11, RZ, RZ, R15 ;  /* 0x000000ffff0b7224 */ /* 0x000fe400078e000f */
[----:B------:R-:W3:Y:S01]  /*5c3c0*/  LDL.LU.64 R14, [R1+0x39c0] ;  /* 0x0039c000010e7983 */ /* 0x000ee20000300a00 */
[C---:B--2---:R-:W-:Y:S03]  /*5c3d0*/  HMMA.16816.F32.BF16 R16, R20.reuse, R18, R4 ;  /* 0x000000121410723c */ /* 0x044fe60000041804 */
[----:B------:R0:W-:Y:S04]  /*5c3e0*/  STL [R1+0x314c], R11 ;  /* 0x00314c0b01007387 */ /* 0x0001e80000100800 */
[----:B------:R-:W-:Y:S01]  /*5c3f0*/  STL [R1+0x3148], R10 ;  /* 0x0031480a01007387 */ /* 0x000fe20000100800 */
[----:B---3--:R-:W-:Y:S07]  /*5c400*/  HMMA.16816.F32.BF16 R4, R20, R14, R24 ;  /* 0x0000000e1404723c */ /* 0x008fee0000041818 */
[----:B------:R-:W-:-:S02]  /*5c410*/  IMAD.MOV.U32 R14, RZ, RZ, R0 ;  /* 0x000000ffff0e7224 */ /* 0x000fc400078e0000 */
[----:B------:R-:W-:-:S14]  /*5c420*/  IMAD.MOV.U32 R15, RZ, RZ, R2 ;  /* 0x000000ffff0f7224 */ /* 0x000fdc00078e0002 */
[----:B------:R1:W-:Y:S04]  /*5c430*/  STL.64 [R1+0x880], R4 ;  /* 0x0008800401007387 */ /* 0x0003e80000100a00 */
[----:B------:R-:W-:Y:S04]  /*5c440*/  STL.64 [R1+0x890], R16 ;  /* 0x0008901001007387 */ /* 0x000fe80000100a00 */
[----:B------:R-:W-:Y:S04]  /*5c450*/  STL.64 [R1+0x898], R18 ;  /* 0x0008981201007387 */ /* 0x000fe80000100a00 */
[----:B------:R2:W-:Y:S01]  /*5c460*/  STL [R1+0x888], R6 ;  /* 0x0008880601007387 */ /* 0x0005e20000100800 */
[----:B0-----:R-:W-:-:S03]  /*5c470*/  IMAD.MOV.U32 R11, RZ, RZ, R7 ;  /* 0x000000ffff0b7224 */ /* 0x001fc600078e0007 */
[----:B-1----:R-:W3:Y:S04]  /*5c480*/  LDL.LU R4, [R1+0xb60] ;  /* 0x000b600001047983 */ /* 0x002ee80000300800 */
[----:B------:R-:W3:Y:S04]  /*5c490*/  LDL.LU R5, [R1+0xb64] ;  /* 0x000b640001057983 */ /* 0x000ee80000300800 */
[----:B--2---:R-:W2:Y:S04]  /*5c4a0*/  LDL.LU R6, [R1+0xb68] ;  /* 0x000b680001067983 */ /* 0x004ea80000300800 */
[----:B------:R-:W2:Y:S04]  /*5c4b0*/  LDL.LU R7, [R1+0xb6c] ;  /* 0x000b6c0001077983 */ /* 0x000ea80000300800 */
[----:B------:R-:W4:Y:S04]  /*5c4c0*/  LDL.LU R0, [R1+0x39bc] ;  /* 0x0039bc0001007983 */ /* 0x000f280000300800 */
[----:B------:R-:W3:Y:S04]  /*5c4d0*/  LDL.LU R2, [R1+0x39b8] ;  /* 0x0039b80001027983 */ /* 0x000ee80000300800 */
[----:B------:R0:W-:Y:S04]  /*5c4e0*/  STL.64 [R1+0x3948], R14 ;  /* 0x0039480e01007387 */ /* 0x0001e80000100a00 */
[----:B------:R-:W2:Y:S04]  /*5c4f0*/  LDL.LU R24, [R1+0xb20] ;  /* 0x000b200001187983 */ /* 0x000ea80000300800 */
[----:B------:R-:W2:Y:S04]  /*5c500*/  LDL.LU R25, [R1+0xb24] ;  /* 0x000b240001197983 */ /* 0x000ea80000300800 */
[----:B------:R-:W4:Y:S04]  /*5c510*/  LDL.LU R26, [R1+0xb28] ;  /* 0x000b2800011a7983 */ /* 0x000f280000300800 */
[----:B------:R-:W4:Y:S04]  /*5c520*/  LDL.LU R27, [R1+0xb2c] ;  /* 0x000b2c00011b7983 */ /* 0x000f280000300800 */
[----:B----4-:R-:W-:Y:S04]  /*5c530*/  STL.64 [R1+0x3958], R26 ;  /* 0x0039581a01007387 */ /* 0x010fe80000100a00 */
[----:B--2---:R-:W-:Y:S04]  /*5c540*/  STL.64 [R1+0x3950], R24 ;  /* 0x0039501801007387 */ /* 0x004fe80000100a00 */
[----:B0-----:R-:W2:Y:S04]  /*5c550*/  LDL.LU R14, [R1+0xf8] ;  /* 0x0000f800010e7983 */ /* 0x001ea80000300800 */
[----:B------:R-:W2:Y:S04]  /*5c560*/  LDL.LU R15, [R1+0xfc] ;  /* 0x0000fc00010f7983 */ /* 0x000ea80000300800 */
[----:B--2---:R3:W-:Y:S02]  /*5c570*/  STL.64 [R1+0x3960], R14 ;  /* 0x0039600e01007387 */ /* 0x0047e40000100a00 */
[----:B---3--:R-:W-:-:S02]  /*5c580*/  IMAD.MOV.U32 R14, RZ, RZ, R2 ;  /* 0x000000ffff0e7224 */ /* 0x008fc400078e0002 */
[----:B------:R-:W-:Y:S01]  /*5c590*/  IMAD.MOV.U32 R15, RZ, RZ, R0 ;  /* 0x000000ffff0f7224 */ /* 0x000fe200078e0000 */
[----:B------:R-:W2:Y:S04]  /*5c5a0*/  LDL.LU R2, [R1+0x39b4] ;  /* 0x0039b40001027983 */ /* 0x000ea80000300800 */
        /* <DEDUP_REMOVED lines=8> */
[----:B---3--:R-:W-:Y:S04]  /*5c630*/  STL.64 [R1+0x3990], R14 ;  /* 0x0039900e01007387 */ /* 0x008fe80000100a00 */
[----:B--2---:R-:W-:Y:S04]  /*5c640*/  STL.64 [R1+0x3970], R26 ;  /* 0x0039701a01007387 */ /* 0x004fe80000100a00 */
[----:B----4-:R0:W-:Y:S04]  /*5c650*/  STL.64 [R1+0x3968], R24 ;  /* 0x0039681801007387 */ /* 0x0101e80000100a00 */
        /* <DEDUP_REMOVED lines=35> */
[----:B------:R-:W2:Y:S04]  /*5c890*/  LDL.64 R16, [R1+0x10] ;  /* 0x0000100001107983 */ /* 0x000ea80000100a00 */
[----:B0-----:R-:W3:Y:S04]  /*5c8a0*/  LDL.64 R4, [R1+0x50] ;  /* 0x0000500001047983 */ /* 0x001ee80000100a00 */
[----:B--2---:R0:W-:Y:S04]  /*5c8b0*/  STL.64 [R1+0x3928], R16 ;  /* 0x0039281001007387 */ /* 0x0041e80000100a00 */
[----:B0-----:R-:W2:Y:S04]  /*5c8c0*/  LDL.LU R16, [R1+0xb10] ;  /* 0x000b100001107983 */ /* 0x001ea80000300800 */
[----:B------:R-:W2:Y:S04]  /*5c8d0*/  LDL.LU R17, [R1+0xb14] ;  /* 0x000b140001117983 */ /* 0x000ea80000300800 */
[----:B------:R-:W2:Y:S04]  /*5c8e0*/  LDL.LU R18, [R1+0xb18] ;  /* 0x000b180001127983 */ /* 0x000ea80000300800 */
[----:B------:R-:W2:Y:S04]  /*5c8f0*/  LDL.LU R19, [R1+0xb1c] ;  /* 0x000b1c0001137983 */ /* 0x000ea80000300800 */
[----:B------:R-:W-:Y:S04]  /*5c900*/  STL [R1+0x3154], R11 ;  /* 0x0031540b01007387 */ /* 0x000fe80000100800 */
[----:B------:R0:W-:Y:S04]  /*5c910*/  STL.64 [R1+0x38e8], R8 ;  /* 0x0038e80801007387 */ /* 0x0001e80000100a00 */
[----:B0-----:R-:W4:Y:S04]  /*5c920*/  LDL.LU R8, [R1+0xb50] ;  /* 0x000b500001087983 */ /* 0x001f280000300800 */
[----:B------:R-:W4:Y:S04]  /*5c930*/  LDL.LU R9, [R1+0xb54] ;  /* 0x000b540001097983 */ /* 0x000f280000300800 */
        /* <DEDUP_REMOVED lines=28> */
[----:B------:R-:W2:Y:S04]  /*5cb00*/  LDL.LU.64 R14, [R1+0x3938] ;  /* 0x00393800010e7983 */ /* 0x000ea80000300a00 */
[----:B------:R-:W2:Y:S01]  /*5cb10*/  LDL.LU.64 R12, [R1+0x3930] ;  /* 0x00393000010c7983 */ /* 0x000ea20000300a00 */
[----:B------:R-:W-:-:S02]  /*5cb20*/  IMAD.MOV.U32 R11, RZ, RZ, R0 ;  /* 0x000000ffff0b7224 */ /* 0x000fc400078e0000 */
[----:B------:R-:W-:-:S11]  /*5cb30*/  IMAD.MOV.U32 R10, RZ, RZ, R2 ;  /* 0x000000ffff0a7224 */ /* 0x000fd600078e0002 */
[----:B------:R-:W-:Y:S02]  /*5cb40*/  IMAD.MOV.U32 R0, RZ, RZ, R23 ;  /* 0x000000ffff007224 */ /* 0x000fe400078e0017 */
[----:B------:R-:W-:Y:S02]  /*5cb50*/  IMAD.MOV.U32 R2, RZ, RZ, R22 ;  /* 0x000000ffff027224 */ /* 0x000fe400078e0016 */
[----:B------:R-:W-:Y:S02]  /*5cb60*/  IMAD.MOV.U32 R27, RZ, RZ, R21 ;  /* 0x000000ffff1b7224 */ /* 0x000fe400078e0015 */
[----:B------:R-:W-:Y:S01]  /*5cb70*/  IMAD.MOV.U32 R26, RZ, RZ, R20 ;  /* 0x000000ffff1a7224 */ /* 0x000fe200078e0014 */
[----:B------:R-:W4:Y:S04]  /*5cb80*/  LDL R21, [R1+0x44] ;  /* 0x0000440001157983 */ /* 0x000f280000100800 */
[----:B------:R-:W4:Y:S04]  /*5cb90*/  LDL R20, [R1+0x40] ;  /* 0x0000400001147983 */ /* 0x000f280000100800 */
[----:B------:R0:W-:Y:S04]  /*5cba0*/  STL [R1+0x3160], R0 ;  /* 0x0031600001007387 */ /* 0x0001e80000100800 */
[----:B------:R1:W-:Y:S04]  /*5cbb0*/  STL [R1+0x315c], R2 ;  /* 0x00315c0201007387 */ /* 0x0003e80000100800 */
[----:B------:R-:W-:Y:S04]  /*5cbc0*/  STL [R1+0x3158], R27 ;  /* 0x0031581b01007387 */ /* 0x000fe80000100800 */
[----:B------:R-:W-:Y:S01]  /*5cbd0*/  STL [R1+0x3150], R26 ;  /* 0x0031501a01007387 */ /* 0x000fe20000100800 */
[----:B0-----:R-:W-:-:S02]  /*5cbe0*/  IMAD.MOV.U32 R0, RZ, RZ, R5 ;  /* 0x000000ffff007224 */ /* 0x001fc400078e0005 */
[----:B-1----:R-:W-:Y:S01]  /*5cbf0*/  IMAD.MOV.U32 R2, RZ, RZ, R4 ;  /* 0x000000ffff027224 */ /* 0x002fe200078e0004 */
[----:B--2---:R-:W-:Y:S01]  /*5cc00*/  HMMA.16816.F32.BF16 R16, R12, R4, R16 ;  /* 0x000000040c10723c */ /* 0x004fe20000041810 */
[----:B---3--:R0:W-:Y:S04]  /*5cc10*/  STL.64 [R1+0x38e0], R24 ;  /* 0x0038e01801007387 */ /* 0x0081e80000100a00 */
[----:B0-----:R-:W2:-:S15]  /*5cc20*/  LDL.64 R24, [R1+0x20] ;  /* 0x0000200001187983 */ /* 0x001e9e0000100a00 */
[----:B------:R-:W-:-:S03]  /*5cc30*/  NOP ;  /* 0x0000000000007918 */ /* 0x000fc60000000000 */
[----:B------:R0:W-:Y:S04]  /*5cc40*/  STL.64 [R1+0x830], R16 ;  /* 0x0008301001007387 */ /* 0x0001e80000100a00 */
[----:B------:R-:W-:Y:S04]  /*5cc50*/  STL.64 [R1+0x838], R18 ;  /* 0x0008381201007387 */ /* 0x000fe80000100a00 */
[----:B0-----:R-:W3:Y:S04]  /*5cc60*/  LDL.LU.64 R16, [R1+0x3928] ;  /* 0x0039280001107983 */ /* 0x001ee80000300a00 */
[----:B------:R-:W4:Y:S04]  /*5cc70*/  LDL.LU.64 R6, [R1+0x3920] ;  /* 0x0039200001067983 */ /* 0x000f280000300a00 */
[----:B------:R-:W4:Y:S04]  /*5cc80*/  LDL.LU.64 R4, [R1+0x3918] ;  /* 0x0039180001047983 */ /* 0x000f280000300a00 */
[----:B------:R-:W-:Y:S04]  /*5cc90*/  STL [R1+0x385c], R0 ;  /* 0x00385c0001007387 */ /* 0x000fe80000100800 */
[----:B------:R-:W-:Y:S01]  /*5cca0*/  STL [R1+0x3858], R2 ;  /* 0x0038580201007387 */ /* 0x000fe20000100800 */
[----:B----4-:R-:W-:Y:S03]  /*5ccb0*/  HMMA.16816.F32.BF16 R20, R12, R20, R4 ;  /* 0x000000140c14723c */ /* 0x010fe60000041804 */
[----:B------:R-:W4:Y:S04]  /*5ccc0*/  LDL.LU.64 R6, [R1+0x3910] ;  /* 0x0039100001067983 */ /* 0x000f280000300a00 */
[----:B------:R-:W4:-:S15]  /*5ccd0*/  LDL.LU.64 R4, [R1+0x3908] ;  /* 0x0039080001047983 */ /* 0x000f1e0000300a00 */
[----:B------:R-:W-:-:S01]  /*5cce0*/  NOP ;  /* 0x0000000000007918 */ /* 0x000fc20000000000 */
[----:B------:R-:W-:Y:S04]  /*5ccf0*/  STL.64 [R1+0x920], R20 ;  /* 0x0009201401007387 */ /* 0x000fe80000100a00 */
[----:B------:R-:W-:Y:S04]  /*5cd00*/  STL.64 [R1+0x928], R22 ;  /* 0x0009281601007387 */ /* 0x000fe80000100a00 */
[----:B------:R-:W0:Y:S04]  /*5cd10*/  LDSM.16.MT88.4 R20, [R29+UR4+0x8100] ;  /* 0x008100041d14783b */ /* 0x000e280008004200 */
[----:B------:R-:W-:Y:S04]  /*5cd20*/  STL [R1+0x3860], R29 ;  /* 0x0038601d01007387 */ /* 0x000fe80000100800 */
[----:B0-----:R-:W-:Y:S04]  /*5cd30*/  STL.64 [R1+0x36e8], R22 ;  /* 0x0036e81601007387 */ /* 0x001fe80000100a00 */
[----:B------:R0:W-:Y:S04]  /*5cd40*/  STL.64 [R1+0x36e0], R20 ;  /* 0x0036e01401007387 */ /* 0x0001e80000100a00 */
[----:B0-----:R-:W4:Y:S01]  /*5cd50*/  LDL R20, [R1+0x30] ;  /* 0x0000300001147983 */ /* 0x001f220000100800 */
[----:B------:R-:W-:-:S03]  /*5cd60*/  IMAD.MOV.U32 R21, RZ, RZ, R28 ;  /* 0x000000ffff157224 */ /* 0x000fc600078e001c */
[----:B------:R-:W2:Y:S04]  /*5cd70*/  LDL.LU R28, [R1+0x3900] ;  /* 0x00390000011c7983 */ /* 0x000ea80000300800 */
[C---:B----4-:R-:W-:Y:S01]  /*5cd80*/  HMMA.16816.F32.BF16 R20, R12.reuse, R20, R4 ;  /* 0x000000140c14723c */ /* 0x050fe20000041804 */
[----:B------:R-:W2:Y:S04]  /*5cd90*/  LDL.LU.64 R6, [R1+0x38f8] ;  /* 0x0038f80001067983 */ /* 0x000ea80000300a00 */
[----:B------:R-:W2:Y:S01]  /*5cda0*/  LDL.LU.64 R4, [R1+0x38f0] ;  /* 0x0038f00001047983 */ /* 0x000ea20000300a00 */
[----:B---3--:R-:W-:-:S15]  /*5cdb0*/  HMMA.16816.F32.BF16 R8, R12, R16, R8 ;  /* 0x000000100c08723c */ /* 0x008fde0000041808 */
[----:B------:R-:W-:-:S02]  /*5cdc0*/  NOP ;  /* 0x0000000000007918 */ /* 0x000fc40000000000 */
[----:B------:R-:W-:Y:S04]  /*5cdd0*/  STL.64 [R1+0x960], R20 ;  /* 0x0009601401007387 */ /* 0x000fe80000100a00 */
[----:B------:R2:W-:Y:S02]  /*5cde0*/  STL.64 [R1+0x968], R22 ;  /* 0x0009681601007387 */ /* 0x0005e40000100a00 */
[----:B--2---:R-:W-:Y:S07]  /*5cdf0*/  HMMA.16816.F32.BF16 R20, R12, R24, R4 ;  /* 0x000000180c14723c */ /* 0x004fee0000041804 */
[----:B------:R-:W-:-:S02]  /*5ce00*/  IMAD.MOV.U32 R7, RZ, RZ, R16 ;  /* 0x000000ffff077224 */ /* 0x000fc400078e0010 */
[----:B------:R-:W-:-:S14]  /*5ce10*/  IMAD.MOV.U32 R6, RZ, RZ, R17 ;  /* 0x000000ffff067224 */ /* 0x000fdc00078e0011 */
[----:B------:R-:W-:Y:S04]  /*5ce20*/  STL.64 [R1+0x980], R20 ;  /* 0x0009801401007387 */ /* 0x000fe80000100a00 */
[----:B------:R-:W-:Y:S04]  /*5ce30*/  STL.64 [R1+0x988], R22 ;  /* 0x0009881601007387 */ /* 0x000fe80000100a00 */
        /* <DEDUP_REMOVED lines=8> */
[----:B0-----:R-:W2:Y:S01]  /*5cec0*/  LDL.64 R16, [R1+0x200] ;  /* 0x0002000001107983 */ /* 0x001ea20000100a00 */
[----:B------:R-:W-:-:S02]  /*5ced0*/  IMAD.MOV.U32 R5, RZ, RZ, R24 ;  /* 0x000000ffff057224 */ /* 0x000fc400078e0018 */
[----:B------:R-:W-:Y:S01]  /*5cee0*/  IMAD.MOV.U32 R4, RZ, RZ, R25 ;  /* 0x000000ffff047224 */ /* 0x000fe200078e0019 */
        /* <DEDUP_REMOVED lines=9> */
[----:B------:R-:W4:Y:S04]  /*5cf80*/  LDL.64 R24, [R1] ;  /* 0x0000000001187983 */ /* 0x000f280000100a00 */
        /* <DEDUP_REMOVED lines=24> */
[----:B0-----:R-:W3:Y:S01]  /*5d110*/  LDL.64 R4, [R1+0x1f0] ;  /* 0x0001f00001047983 */ /* 0x001ee20000100a00 */
[----:B------:R-:W-:Y:S03]  /*5d120*/  HMMA.16816.F32.BF16 R8, R12, R24, R8 ;  /* 0x000000180c08723c */ /* 0x000fe60000041808 */
[----:B---3--:R0:W-:Y:S04]  /*5d130*/  STL.64 [R1+0x38a0], R4 ;  /* 0x0038a00401007387 */ /* 0x0081e80000100a00 */
[----:B0-----:R-:W3:Y:S04]  /*5d140*/  LDL.LU R4, [R1+0xac0] ;  /* 0x000ac00001047983 */ /* 0x001ee80000300800 */
[----:B------:R-:W3:Y:S04]  /*5d150*/  LDL.LU R5, [R1+0xac4] ;  /* 0x000ac40001057983 */ /* 0x000ee80000300800 */
[----:B------:R-:W4:Y:S04]  /*5d160*/  LDL.LU R6, [R1+0xac8] ;  /* 0x000ac80001067983 */ /* 0x000f280000300800 */
[----:B------:R-:W4:Y:S04]  /*5d170*/  LDL.LU R7, [R1+0xacc] ;  /* 0x000acc0001077983 */ /* 0x000f280000300800 */
[----:B----4-:R-:W-:Y:S04]  /*5d180*/  STL.64 [R1+0x38b8], R6 ;  /* 0x0038b80601007387 */ /* 0x010fe80000100a00 */
[----:B---3--:R0:W-:Y:S04]  /*5d190*/  STL.64 [R1+0x38b0], R4 ;  /* 0x0038b00401007387 */ /* 0x0081e80000100a00 */
[----:B0-----:R-:W3:Y:S04]  /*5d1a0*/  LDL.64 R4, [R1+0x210] ;  /* 0x0002100001047983 */ /* 0x001ee80000100a00 */
[----:B------:R0:W-:Y:S04]  /*5d1b0*/  STL.64 [R1+0x9d0], R8 ;  /* 0x0009d00801007387 */ /* 0x0001e80000100a00 */
[----:B------:R1:W-:Y:S04]  /*5d1c0*/  STL.64 [R1+0x9d8], R10 ;  /* 0x0009d80a01007387 */ /* 0x0003e80000100a00 */
[----:B0-----:R-:W2:Y:S01]  /*5d1d0*/  LDL.LU.64 R8, [R1+0x38e8] ;  /* 0x0038e80001087983 */ /* 0x001ea20000300a00 */
[----:B-1----:R-:W-:-:S02]  /*5d1e0*/  IMAD.MOV.U32 R11, RZ, RZ, R24 ;  /* 0x000000ffff0b7224 */ /* 0x002fc400078e0018 */
[----:B------:R-:W-:Y:S02]  /*5d1f0*/  IMAD.MOV.U32 R10, RZ, RZ, R25 ;  /* 0x000000ffff0a7224 */ /* 0x000fe400078e0019 */
[----:B------:R-:W4:Y:S02]  /*5d200*/  LDL.LU.64 R24, [R1+0x38e0] ;  /* 0x0038e00001187983 */ /* 0x000f240000300a00 */
[C---:B----4-:R-:W-:Y:S06]  /*5d210*/  HMMA.16816.F32.BF16 R20, R12.reuse, R24, R20 ;  /* 0x000000180c14723c */ /* 0x050fec0000041814 */
[----:B--2---:R-:W-:-:S15]  /*5d220*/  HMMA.16816.F32.BF16 R16, R12, R8, R16 ;  /* 0x000000080c10723c */ /* 0x004fde0000041810 */
[----:B------:R-:W-:-:S02]  /*5d230*/  NOP ;  /* 0x0000000000007918 */ /* 0x000fc40000000000 */
[----:B------:R0:W-:Y:S04]  /*5d240*/  STL.64 [R1+0xb70], R20 ;  /* 0x000b701401007387 */ /* 0x0001e80000100a00 */
[----:B------:R1:W-:Y:S04]  /*5d250*/  STL.64 [R1+0xb78], R22 ;  /* 0x000b781601007387 */ /* 0x0003e80000100a00 */
[----:B0-----:R-:W2:Y:S04]  /*5d260*/  LDL.LU R20, [R1+0xa90] ;  /* 0x000a900001147983 */ /* 0x001ea80000300800 */
[----:B------:R-:W2:Y:S04]  /*5d270*/  LDL.LU R21, [R1+0xa94] ;  /* 0x000a940001157983 */ /* 0x000ea80000300800 */
[----:B-1----:R-:W2:Y:S04]  /*5d280*/  LDL.LU R22, [R1+0xa98] ;  /* 0x000a980001167983 */ /* 0x002ea80000300800 */
[----:B------:R0:W-:Y:S04]  /*5d290*/  STL.64 [R1+0x3848], R24 ;  /* 0x0038481801007387 */ /* 0x0001e80000100a00 */
[----:B0-----:R-:W4:Y:S04]  /*5d2a0*/  LDL.64 R24, [R1+0x60] ;  /* 0x0000600001187983 */ /* 0x001f280000100a00 */
        /* <DEDUP_REMOVED lines=9> */
[----:B0-----:R-:W4:Y:S04]  /*5d340*/  LDL.LU.64 R18, [R1+0x38c8] ;  /* 0x0038c80001127983 */ /* 0x001f280000300a00 */
[----:B------:R-:W4:Y:S01]  /*5d350*/  LDL.LU.64 R16, [R1+0x38c0] ;  /* 0x0038c00001107983 */ /* 0x000f220000300a00 */
[----:B------:R-:W-:-:S02]  /*5d360*/  IMAD.MOV.U32 R9, RZ, RZ, R24 ;  /* 0x000000ffff097224 */ /* 0x000fc400078e0018 */
[----:B------:R-:W-:Y:S02]  /*5d370*/  IMAD.MOV.U32 R8, RZ, RZ, R25 ;  /* 0x000000ffff087224 */ /* 0x000fe400078e0019 */
[----:B---3--:R-:W-:Y:S02]  /*5d380*/  IMAD.MOV.U32 R25, RZ, RZ, R4 ;  /* 0x000000ffff197224 */ /* 0x008fe400078e0004 */
[----:B------:R-:W-:Y:S01]  /*5d390*/  IMAD.MOV.U32 R24, RZ, RZ, R5 ;  /* 0x000000ffff187224 */ /* 0x000fe200078e0005 */
[----:B------:R-:W3:Y:S01]  /*5d3a0*/  LDL.LU.64 R6, [R1+0x38b8] ;  /* 0x0038b80001067983 */ /* 0x000ee20000300a00 */
[----:B----4-:R-:W-:Y:S03]  /*5d3b0*/  HMMA.16816.F32.BF16 R16, R12, R4, R16 ;  /* 0x000000040c10723c */ /* 0x010fe60000041810 */
[----:B------:R-:W3:-:S15]  /*5d3c0*/  LDL.LU.64 R4, [R1+0x38b0] ;  /* 0x0038b00001047983 */ /* 0x000ede0000300a00 */
[----:B------:R-:W-:-:S05]  /*5d3d0*/  NOP ;  /* 0x0000000000007918 */ /* 0x000fca0000000000 */
[----:B------:R0:W-:Y:S04]  /*5d3e0*/  STL.64 [R1+0xb40], R16 ;  /* 0x000b401001007387 */ /* 0x0001e80000100a00 */
[----:B------:R-:W-:Y:S04]  /*5d3f0*/  STL [R1+0xb48], R18 ;  /* 0x000b481201007387 */ /* 0x000fe80000100800 */
[----:B0-----:R-:W3:Y:S01]  /*5d400*/  LDL.LU.64 R16, [R1+0x38a8] ;  /* 0x0038a80001107983 */ /* 0x001ee20000300a00 */
[----:B------:R-:W-:Y:S02]  /*5d410*/  IMAD.MOV.U32 R23, RZ, RZ, R28 ;  /* 0x000000ffff177224 */ /* 0x000fe400078e001c */
[----:B------:R-:W-:-:S05]  /*5d420*/  IMAD.MOV.U32 R28, RZ, RZ, R19 ;  /* 0x000000ffff1c7224 */ /* 0x000fca00078e0013 */
[----:B------:R-:W-:Y:S01]  /*5d430*/  STL [R1+0x3048], R28 ;  /* 0x0030481c01007387 */ /* 0x000fe20000100800 */
[----:B---3--:R-:W-:Y:S06]  /*5d440*/  HMMA.16816.F32.BF16 R4, R12, R16, R4 ;  /* 0x000000100c04723c */ /* 0x008fec0000041804 */
[----:B------:R-:W-:Y:S02]  /*5d450*/  IMAD.MOV.U32 R27, RZ, RZ, R16 ;  /* 0x000000ffff1b7224 */ /* 0x000fe400078e0010 */
[----:B------:R-:W-:-:S15]  /*5d460*/  IMAD.MOV.U32 R26, RZ, RZ, R17 ;  /* 0x000000ffff1a7224 */ /* 0x000fde00078e0011 */
[----:B------:R0:W-:Y:S04]  /*5d470*/  STL.64 [R1+0xb30], R4 ;  /* 0x000b300401007387 */ /* 0x0001e80000100a00 */
[----:B------:R1:W-:Y:S04]  /*5d480*/  STL.64 [R1+0xb38], R6 ;  /* 0x000b380601007387 */ /* 0x0003e80000100a00 */
[----:B0-----:R-:W3:Y:S04]  /*5d490*/  LDL.LU.64 R4, [R1+0x38a0] ;  /* 0x0038a00001047983 */ /* 0x001ee80000300a00 */
[----:B------:R-:W3:Y:S04]  /*5d4a0*/  LDL.LU.64 R18, [R1+0x3898] ;  /* 0x0038980001127983 */ /* 0x000ee80000300a00 */
[----:B------:R-:W3:Y:S04]  /*5d4b0*/  LDL.LU.64 R16, [R1+0x3890] ;  /* 0x0038900001107983 */ /* 0x000ee80000300a00 */
[----:B-1----:R-:W4:Y:S01]  /*5d4c0*/  LDL.LU.64 R6, [R1+0x3888] ;  /* 0x0038880001067983 */ /* 0x002f220000300a00 */
[----:B---3--:R-:W-:Y:S06]  /*5d4d0*/  HMMA.16816.F32.BF16 R16, R12, R4, R16 ;  /* 0x000000040c10723c */ /* 0x008fec0000041810 */
[----:B------:R-:W-:-:S02]  /*5d4e0*/  IMAD.MOV.U32 R2, RZ, RZ, R4 ;  /* 0x000000ffff027224 */ /* 0x000fc400078e0004 */
[----:B------:R-:W-:Y:S02]  /*5d4f0*/  IMAD.MOV.U32 R3, RZ, RZ, R5 ;  /* 0x000000ffff037224 */ /* 0x000fe400078e0005 */
[----:B------:R-:W4:-:S13]  /*5d500*/  LDL.LU.64 R4, [R1+0x3880] ;  /* 0x0038800001047983 */ /* 0x000f1a0000300a00 */
[----:B------:R0:W-:Y:S04]  /*5d510*/  STL.64 [R1+0xb20], R16 ;  /* 0x000b201001007387 */ /* 0x0001e80000100a00 */
[----:B------:R-:W-:Y:S04]  /*5d520*/  STL [R1+0xb28], R18 ;  /* 0x000b281201007387 */ /* 0x000fe80000100800 */
[----:B0-----:R-:W4:Y:S01]  /*5d530*/  LDL.LU.64 R16, [R1+0x3878] ;  /* 0x0038780001107983 */ /* 0x001f220000300a00 */
[----:B------:R-:W-:-:S05]  /*5d540*/  IMAD.MOV.U32 R28, RZ, RZ, R19 ;  /* 0x000000ffff1c7224 */ /* 0x000fca00078e0013 */
[----:B------:R-:W-:Y:S01]  /*5d550*/  STL [R1+0x304c], R28 ;  /* 0x00304c1c01007387 */ /* 0x000fe20000100800 */
[----:B----4-:R-:W-:Y:S06]  /*5d560*/  HMMA.16816.F32.BF16 R4, R12, R16, R4 ;  /* 0x000000100c04723c */ /* 0x010fec0000041804 */
[----:B------:R-:W-:Y:S02]  /*5d570*/  IMAD.MOV.U32 R29, RZ, RZ, R16 ;  /* 0x000000ffff1d7224 */ /* 0x000fe400078e0010 */
[----:B------:R-:W-:-:S15]  /*5d580*/  IMAD.MOV.U32 R0, RZ, RZ, R17 ;  /* 0x000000ffff007224 */ /* 0x000fde00078e0011 */
[----:B------:R-:W-:Y:S04]  /*5d590*/  STL.64 [R1+0xb10], R4 ;  /* 0x000b100401007387 */ /* 0x000fe80000100a00 */
[----:B------:R0:W-:Y:S04]  /*5d5a0*/  STL.64 [R1+0xb18], R6 ;  /* 0x000b180601007387 */ /* 0x0001e80000100a00 */
[----:B0-----:R-:W3:Y:S04]  /*5d5b0*/  LDL.LU.64 R6, [R1+0x3870] ;  /* 0x0038700001067983 */ /* 0x001ee80000300a00 */
[----:B------:R-:W4:Y:S04]  /*5d5c0*/  LDL.LU.64 R4, [R1+0x3868] ;  /* 0x0038680001047983 */ /* 0x000f280000300a00 */
[----:B------:R-:W2:Y:S04]  /*5d5d0*/  LDL.LU R16, [R1+0x340] ;  /* 0x0003400001107983 */ /* 0x000ea80000300800 */
[----:B------:R-:W2:Y:S04]  /*5d5e0*/  LDL.LU R17, [R1+0x344] ;  /* 0x0003440001117983 */ /* 0x000ea80000300800 */
[----:B------:R-:W3:Y:S04]  /*5d5f0*/  LDL.LU R18, [R1+0x348] ;  /* 0x0003480001127983 */ /* 0x000ee80000300800 */
[----:B------:R-:W3:Y:S04]  /*5d600*/  LDL.LU R19, [R1+0x34c] ;  /* 0x00034c0001137983 */ /* 0x000ee80000300800 */
[----:B---3--:R-:W-:Y:S04]  /*5d610*/  STL.64 [R1+0x36f8], R18 ;  /* 0x0036f81201007387 */ /* 0x008fe80000100a00 */
[----:B--2---:R0:W-:Y:S04]  /*5d620*/  STL.64 [R1+0x36f0], R16 ;  /* 0x0036f01001007387 */ /* 0x0041e80000100a00 */
[----:B0-----:R-:W2:Y:S04]  /*5d630*/  LDL R16, [R1+0x1d0] ;  /* 0x0001d00001107983 */ /* 0x001ea80000100800 */
[----:B------:R-:W2:Y:S02]  /*5d640*/  LDL R17, [R1+0x1d4] ;  /* 0x0001d40001117983 */ /* 0x000ea40000100800 */
[----:B--2---:R-:W-:-:S15]  /*5d650*/  HMMA.16816.F32.BF16 R20, R12, R16, R20 ;  /* 0x000000100c14723c */ /* 0x004fde0000041814 */
[----:B------:R-:W-:-:S08]  /*5d660*/  NOP ;  /* 0x0000000000007918 */ /* 0x000fd00000000000 */
[----:B------:R0:W-:Y:S04]  /*5d670*/  STL.64 [R1+0xb00], R20 ;  /* 0x000b001401007387 */ /* 0x0001e80000100a00 */
[----:B------:R1:W-:Y:S04]  /*5d680*/  STL [R1+0xb08], R22 ;  /* 0x000b081601007387 */ /* 0x0003e80000100800 */
[----:B------:R2:W-:Y:S01]  /*5d690*/  STL.64 [R1+0x3710], R16 ;  /* 0x0037101001007387 */ /* 0x0005e20000100a00 */
[----:B------:R-:W-:-:S03]  /*5d6a0*/  IMAD.MOV.U32 R28, RZ, RZ, R23 ;  /* 0x000000ffff1c7224 */ /* 0x000fc600078e0017 */
[----:B0-----:R-:W3:Y:S04]  /*5d6b0*/  LDL.LU R20, [R1+0x3d0] ;  /* 0x0003d00001147983 */ /* 0x001ee80000300800 */
[----:B------:R-:W3:Y:S04]  /*5d6c0*/  LDL.LU R21, [R1+0x3d4] ;  /* 0x0003d40001157983 */ /* 0x000ee80000300800 */
[----:B-1----:R-:W4:Y:S04]  /*5d6d0*/  LDL.LU R22, [R1+0x3d8] ;  /* 0x0003d80001167983 */ /* 0x002f280000300800 */
        /* <DEDUP_REMOVED lines=35> */
[----:B0-----:R-:W-:Y:S01]  /*5d910*/  IMAD.MOV.U32 R16, RZ, RZ, R9 ;  /* 0x000000ffff107224 */ /* 0x001fe200078e0009 */
[----:B------:R-:W-:Y:S01]  /*5d920*/  MOV R17, R8 ;  /* 0x0000000800117202 */ /* 0x000fe20000000f00 */
        /* <DEDUP_REMOVED lines=18> */
[----:B--2---:R0:W-:Y:S02]  /*5da50*/  STL.64 [R1+0x37a0], R16 ;  /* 0x0037a01001007387 */ /* 0x0041e40000100a00 */
        /* <DEDUP_REMOVED lines=27> */
[----:B0-----:R-:W2:Y:S04]  /*5dc10*/  LDL.LU R8, [R1+0xa50] ;  /* 0x000a500001087983 */ /* 0x001ea80000300800 */
[----:B------:R-:W2:Y:S04]  /*5dc20*/  LDL.LU R9, [R1+0xa54] ;  /* 0x000a540001097983 */ /* 0x000ea80000300800 */
[----:B------:R-:W4:Y:S04]  /*5dc30*/  LDL.LU R10, [R1+0xa58] ;  /* 0x000a5800010a7983 */ /* 0x000f280000300800 */
[----:B------:R-:W4:Y:S04]  /*5dc40*/  LDL.LU R11, [R1+0xa5c] ;  /* 0x000a5c00010b7983 */ /* 0x000f280000300800 */
[----:B------:R-:W3:Y:S01]  /*5dc50*/  LDL R4, [R1+0x1b0] ;  /* 0x0001b00001047983 */ /* 0x000ee20000100800 */
[----:B------:R-:W-:-:S03]  /*5dc60*/  IMAD.MOV.U32 R5, RZ, RZ, R3 ;  /* 0x000000ffff057224 */ /* 0x000fc600078e0003 */
[----:B------:R-:W2:Y:S04]  /*5dc70*/  LDL.LU R3, [R1+0x3850] ;  /* 0x0038500001037983 */ /* 0x000ea80000300800 */
[----:B---3--:R0:W-:Y:S04]  /*5dc80*/  STL.64 [R1+0x3840], R4 ;  /* 0x0038400401007387 */ /* 0x0081e80000100a00 */
[----:B----4-:R-:W-:Y:S04]  /*5dc90*/  STL.64 [R1+0x3818], R10 ;  /* 0x0038180a01007387 */ /* 0x010fe80000100a00 */
[----:B--2---:R1:W-:Y:S04]  /*5dca0*/  STL.64 [R1+0x3810], R8 ;  /* 0x0038100801007387 */ /* 0x0043e80000100a00 */
[----:B------:R-:W2:Y:S04]  /*5dcb0*/  LDL.LU R24, [R1+0xa80] ;  /* 0x000a800001187983 */ /* 0x000ea80000300800 */
[----:B------:R-:W2:Y:S04]  /*5dcc0*/  LDL.LU R25, [R1+0xa84] ;  /* 0x000a840001197983 */ /* 0x000ea80000300800 */
[----:B------:R-:W2:Y:S04]  /*5dcd0*/  LDL.LU R26, [R1+0xa88] ;  /* 0x000a8800011a7983 */ /* 0x000ea80000300800 */
[----:B------:R-:W2:Y:S04]  /*5dce0*/  LDL.LU R27, [R1+0xa8c] ;  /* 0x000a8c00011b7983 */ /* 0x000ea80000300800 */
[----:B0-----:R-:W2:Y:S01]  /*5dcf0*/  LDL.64 R4, [R1+0x1c0] ;  /* 0x0001c00001047983 */ /* 0x001ea20000100a00 */
[----:B-1----:R-:W-:-:S02]  /*5dd00*/  IMAD.MOV.U32 R8, RZ, RZ, R2 ;  /* 0x000000ffff087224 */ /* 0x002fc400078e0002 */
[----:B------:R-:W-:-:S05]  /*5dd10*/  IMAD.MOV.U32 R9, RZ, RZ, R0 ;  /* 0x000000ffff097224 */ /* 0x000fca00078e0000 */
[----:B------:R0:W-:Y:S04]  /*5dd20*/  STL.64 [R1+0x3838], R8 ;  /* 0x0038380801007387 */ /* 0x0001e80000100a00 */
[----:B0-----:R-:W3:Y:S04]  /*5dd30*/  LDL.LU R8, [R1+0xa70] ;  /* 0x000a700001087983 */ /* 0x001ee80000300800 */
[----:B------:R-:W3:Y:S04]  /*5dd40*/  LDL.LU R9, [R1+0xa74] ;  /* 0x000a740001097983 */ /* 0x000ee80000300800 */
[----:B------:R-:W3:Y:S04]  /*5dd50*/  LDL.LU R10, [R1+0xa78] ;  /* 0x000a7800010a7983 */ /* 0x000ee80000300800 */
[----:B------:R-:W3:Y:S04]  /*5dd60*/  LDL.LU R11, [R1+0xa7c] ;  /* 0x000a7c00010b7983 */ /* 0x000ee80000300800 */
[----:B------:R-:W4:Y:S04]  /*5dd70*/  LDL.64 R16, [R1+0x30] ;  /* 0x0000300001107983 */ /* 0x000f280000100a00 */
[----:B----4-:R0:W-:Y:S04]  /*5dd80*/  STL.64 [R1+0x3820], R16 ;  /* 0x0038201001007387 */ /* 0x0101e80000100a00 */
[----:B0-----:R-:W4:Y:S04]  /*5dd90*/  LDL.LU R16, [R1+0xa60] ;  /* 0x000a600001107983 */ /* 0x001f280000300800 */
[----:B------:R-:W4:Y:S04]  /*5dda0*/  LDL.LU R17, [R1+0xa64] ;  /* 0x000a640001117983 */ /* 0x000f280000300800 */
[----:B------:R-:W4:Y:S04]  /*5ddb0*/  LDL.LU R18, [R1+0xa68] ;  /* 0x000a680001127983 */ /* 0x000f280000300800 */
[----:B------:R-:W4:Y:S04]  /*5ddc0*/  LDL.LU R19, [R1+0xa6c] ;  /* 0x000a6c0001137983 */ /* 0x000f280000300800 */
[----:B------:R-:W-:Y:S04]  /*5ddd0*/  STL.64 [R1+0x37b8], R22 ;  /* 0x0037b81601007387 */ /* 0x000fe80000100a00 */
[----:B------:R0:W-:Y:S04]  /*5dde0*/  STL.64 [R1+0x37b0], R20 ;  /* 0x0037b01401007387 */ /* 0x0001e80000100a00 */
[----:B0-----:R-:W3:Y:S04]  /*5ddf0*/  LDL.LU R20, [R1+0xa00] ;  /* 0x000a000001147983 */ /* 0x001ee80000300800 */
[----:B------:R-:W3:Y:S04]  /*5de00*/  LDL.LU R21, [R1+0xa04] ;  /* 0x000a040001157983 */ /* 0x000ee80000300800 */
[----:B------:R-:W4:Y:S04]  /*5de10*/  LDL.LU R22, [R1+0xa08] ;  /* 0x000a080001167983 */ /* 0x000f280000300800 */
[----:B------:R-:W4:Y:S01]  /*5de20*/  LDL.LU R23, [R1+0xa0c] ;  /* 0x000a0c0001177983 */ /* 0x000f220000300800 */
[----:B--2---:R-:W-:Y:S03]  /*5de30*/  HMMA.16816.F32.BF16 R24, R12, R4, R24 ;  /* 0x000000040c18723c */ /* 0x004fe60000041818 */
        /* <DEDUP_REMOVED lines=13> */
[----:B------:R0:W-:Y:S04]  /*5df10*/  STL.64 [R1+0xaf0], R24 ;  /* 0x000af01801007387 */ /* 0x0001e80000100a00 */
[----:B------:R1:W-:Y:S04]  /*5df20*/  STL.64 [R1+0xaf8], R26 ;  /* 0x000af81a01007387 */ /* 0x0003e80000100a00 */
[----:B0-----:R-:W3:Y:S01]  /*5df30*/  LDL.LU.64 R24, [R1+0x3848] ;  /* 0x0038480001187983 */ /* 0x001ee20000300a00 */
[----:B-1----:R-:W-:-:S02]  /*5df40*/  IMAD.MOV.U32 R27, RZ, RZ, R4 ;  /* 0x000000ffff1b7224 */ /* 0x002fc400078e0004 */
[----:B------:R-:W-:Y:S02]  /*5df50*/  IMAD.MOV.U32 R26, RZ, RZ, R5 ;  /* 0x000000ffff1a7224 */ /* 0x000fe400078e0005 */
[----:B------:R-:W4:Y:S02]  /*5df60*/  LDL.LU.64 R4, [R1+0x3840] ;  /* 0x0038400001047983 */ /* 0x000f240000300a00 */
[----:B----4-:R-:W-:Y:S02]  /*5df70*/  HMMA.16816.F32.BF16 R12, R12, R4, R8 ;  /* 0x000000040c0c723c */ /* 0x010fe40000041808 */
[----:B------:R-:W4:Y:S04]  /*5df80*/  LDL.LU.64 R8, [R1+0x3838] ;  /* 0x0038380001087983 */ /* 0x000f280000300a00 */
[----:B------:R-:W4:Y:S04]  /*5df90*/  LDL.LU.64 R6, [R1+0x3830] ;  /* 0x0038300001067983 */ /* 0x000f280000300a00 */
[----:B------:R-:W4:-:S13]  /*5dfa0*/  LDL.LU.64 R4, [R1+0x3828] ;  /* 0x0038280001047983 */ /* 0x000f1a0000300a00 */
[----:B------:R0:W-:Y:S04]  /*5dfb0*/  STL.64 [R1+0xae0], R12 ;  /* 0x000ae00c01007387 */ /* 0x0001e80000100a00 */
[----:B------:R-:W-:Y:S04]  /*5dfc0*/  STL.64 [R1+0xae8], R14 ;  /* 0x000ae80e01007387 */ /* 0x000fe80000100a00 */
[----:B0-----:R-:W2:Y:S01]  /*5dfd0*/  LDL.64 R12, [R1+0x40] ;  /* 0x00004000010c7983 */ /* 0x001ea20000100a00 */
[----:B----4-:R-:W-:Y:S03]  /*5dfe0*/  HMMA.16816.F32.BF16 R8, R4, R8, R16 ;  /* 0x000000080408723c */ /* 0x010fe60000041810 */
[----:B------:R-:W4:-:S15]  /*5dff0*/  LDL.LU.64 R16, [R1+0x3820] ;  /* 0x0038200001107983 */ /* 0x000f1e0000300a00 */
[----:B------:R-:W-:-:S05]  /*5e000*/  NOP ;  /* 0x0000000000007918 */ /* 0x000fca0000000000 */
[----:B------:R-:W-:Y:S04]  /*5e010*/  STL.64 [R1+0xad0], R8 ;  /* 0x000ad00801007387 */ /* 0x000fe80000100a00 */
[----:B------:R0:W-:Y:S04]  /*5e020*/  STL.64 [R1+0xad8], R10 ;  /* 0x000ad80a01007387 */ /* 0x0001e80000100a00 */
[----:B0-----:R-:W2:Y:S04]  /*5e030*/  LDL.LU.64 R10, [R1+0x3818] ;  /* 0x00381800010a7983 */ /* 0x001ea80000300a00 */
[----:B------:R-:W2:Y:S02]  /*5e040*/  LDL.LU.64 R8, [R1+0x3810] ;  /* 0x0038100001087983 */ /* 0x000ea40000300a00 */
[----:B--2---:R-:W-:-:S15]  /*5e050*/  HMMA.16816.F32.BF16 R8, R4, R12, R8 ;  /* 0x0000000c0408723c */ /* 0x004fde0000041808 */
[----:B------:R-:W-:-:S08]  /*5e060*/  NOP ;  /* 0x0000000000007918 */ /* 0x000fd00000000000 */
[----:B------:R-:W-:Y:S04]  /*5e070*/  STL.64 [R1+0xac0], R8 ;  /* 0x000ac00801007387 */ /* 0x000fe80000100a00 */
[----:B------:R0:W-:Y:S04]  /*5e080*/  STL.64 [R1+0xac8], R10 ;  /* 0x000ac80a01007387 */ /* 0x0001e80000100a00 */
[----:B0-----:R-:W4:Y:S04]  /*5e090*/  LDL.LU.64 R10, [R1+0x3808] ;  /* 0x00380800010a7983 */ /* 0x001f280000300a00 */
[----:B------:R-:W4:Y:S01]  /*5e0a0*/  LDL.LU.64 R8, [R1+0x3800] ;  /* 0x0038000001087983 */ /* 0x000f220000300a00 */
[----:B------:R-:W-:-:S02]  /*5e0b0*/  IMAD.MOV.U32 R2, RZ, RZ, R12 ;  /* 0x000000ffff027224 */ /* 0x000fc400078e000c */
[----:B------:R-:W-:Y:S02]  /*5e0c0*/  IMAD.MOV.U32 R0, RZ, RZ, R13 ;  /* 0x000000ffff007224 */ /* 0x000fe400078e000d */
[----:B------:R-:W0:Y:S04]  /*5e0d0*/  LDSM.16.MT88.4 R12, [R29+UR4+0x8180] ;  /* 0x008180041d0c783b */ /* 0x000e280008004200 */
[----:B0-----:R-:W-:Y:S04]  /*5e0e0*/  STL.64 [R1+0x3618], R14 ;  /* 0x0036180e01007387 */ /* 0x001fe80000100a00 */
[----:B------:R0:W-:Y:S04]  /*5e0f0*/  STL.64 [R1+0x3610], R12 ;  /* 0x0036100c01007387 */ /* 0x0001e80000100a00 */
[----:B0-----:R-:W2:Y:S04]  /*5e100*/  LDL.64 R12, [R1+0x1b0] ;  /* 0x0001b000010c7983 */ /* 0x001ea80000100a00 */
[----:B------:R-:W-:Y:S01]  /*5e110*/  STL [R1+0x3390], R29 ;  /* 0x0033901d01007387 */ /* 0x000fe20000100800 */
[----:B----4-:R-:W-:-:S15]  /*5e120*/  HMMA.16816.F32.BF16 R8, R4, R16, R8 ;  /* 0x000000100408723c */ /* 0x010fde0000041808 */
[----:B------:R-:W-:-:S08]  /*5e130*/  NOP ;  /* 0x0000000000007918 */ /* 0x000fd00000000000 */
[----:B------:R0:W-:Y:S04]  /*5e140*/  STL.64 [R1+0xab0], R8 ;  /* 0x000ab00801007387 */ /* 0x0001e80000100a00 */
[----:B------:R1:W-:Y:S04]  /*5e150*/  STL.64 [R1+0xab8], R10 ;  /* 0x000ab80a01007387 */ /* 0x0003e80000100a00 */
[----:B0-----:R-:W4:Y:S01]  /*5e160*/  LDL.LU.64 R8, [R1+0x37f8] ;  /* 0x0037f80001087983 */ /* 0x001f220000300a00 */
[----:B-1----:R-:W-:Y:S02]  /*5e170*/  IMAD.MOV.U32 R11, RZ, RZ, R16 ;  /* 0x000000ffff0b7224 */ /* 0x002fe400078e0010 */
[----:B------:R-:W-:-:S02]  /*5e180*/  IMAD.MOV.U32 R10, RZ, RZ, R17 ;  /* 0x000000ffff0a7224 */ /* 0x000fc400078e0011 */
[----:B------:R-:W3:Y:S02]  /*5e190*/  LDL.LU.64 R16, [R1+0x37f0] ;  /* 0x0037f00001107983 */ /* 0x000ee40000300a00 */
        /* <DEDUP_REMOVED lines=27> */
[----:B------:R-:W4:Y:S04]  /*5e350*/  LDL.LU.64 R16, [R1+0x3790] ;  /* 0x0037900001107983 */ /* 0x000f280000300a00 */
[----:B------:R-:W-:Y:S01]  /*5e360*/  STL.64 [R1+0x3690], R24 ;  /* 0x0036901801007387 */ /* 0x000fe20000100a00 */
[----:B----4-:R-:W-:-:S15]  /*5e370*/  HMMA.16816.F32.BF16 R16, R4, R8, R16 ;  /* 0x000000080410723c */ /* 0x010fde0000041810 */
[----:B------:R-:W-:-:S08]  /*5e380*/  NOP ;  /* 0x0000000000007918 */ /* 0x000fd00000000000 */
[----:B------:R0:W-:Y:S04]  /*5e390*/  STL.64 [R1+0xa60], R16 ;  /* 0x000a601001007387 */ /* 0x0001e80000100a00 */
[----:B------:R3:W-:Y:S04]  /*5e3a0*/  STL.64 [R1+0xa68], R18 ;  /* 0x000a681201007387 */ /* 0x0007e80000100a00 */
[----:B0-----:R-:W3:Y:S04]  /*5e3b0*/  LDL.LU.64 R16, [R1+0x3788] ;  /* 0x0037880001107983 */ /* 0x001ee80000300a00 */
[----:B------:R-:W-:Y:S01]  /*5e3c0*/  STL.64 [R1+0x3688], R8 ;  /* 0x0036880801007387 */ /* 0x000fe20000100a00 */
[----:B---3--:R-:W-:Y:S03]  /*5e3d0*/  HMMA.16816.F32.BF16 R16, R4, R16, R20 ;  /* 0x000000100410723c */ /* 0x008fe60000041814 */
        /* <DEDUP_REMOVED lines=44> */
[C---:B--2---:R-:W-:Y:S01]  /*5e6a0*/  HMMA.16816.F32.BF16 R24, R4.reuse, R24, R20 ;  /* 0x000000180418723c */ /* 0x044fe20000041814 */
[----:B------:R-:W2:Y:S04]  /*5e6b0*/  LDL.LU.64 R22, [R1+0x36e8] ;  /* 0x0036e80001167983 */ /* 0x000ea80000300a00 */
[----:B------:R-:W2:Y:S04]  /*5e6c0*/  LDL.LU.64 R20, [R1+0x36e0] ;  /* 0x0036e00001147983 */ /* 0x000ea80000300a00 */
[----:B------:R-:W2:Y:S01]  /*5e6d0*/  LDL.64 R8, [R1+0x50] ;  /* 0x0000500001087983 */ /* 0x000ea20000100a00 */
[----:B---3--:R-:W-:-:S13]  /*5e6e0*/  HMMA.16816.F32.BF16 R4, R4, R12, R16 ;  /* 0x0000000c0404723c */ /* 0x008fda0000041810 */
[----:B------:R-:W-:Y:S04]  /*5e6f0*/  STL.64 [R1+0x9f0], R24 ;  /* 0x0009f01801007387 */ /* 0x000fe80000100a00 */
[----:B------:R-:W-:Y:S04]  /*5e700*/  STL.64 [R1+0x9f8], R26 ;  /* 0x0009f81a01007387 */ /* 0x000fe80000100a00 */
[----:B------:R0:W-:Y:S04]  /*5e710*/  STL.64 [R1+0x3620], R12 ;  /* 0x0036200c01007387 */ /* 0x0001e80000100a00 */
[----:B------:R-:W-:Y:S04]  /*5e720*/  STL.64 [R1+0x9e0], R4 ;  /* 0x0009e00401007387 */ /* 0x000fe80000100a00 */
[----:B------:R-:W-:Y:S04]  /*5e730*/  STL.64 [R1+0x9e8], R6 ;  /* 0x0009e80601007387 */ /* 0x000fe80000100a00 */
        /* <DEDUP_REMOVED lines=16> */
[----:B0-----:R-:W3:Y:S04]  /*5e840*/  LDL.64 R12, [R1+0x20] ;  /* 0x00002000010c7983 */ /* 0x001ee80000100a00 */
[----:B---3--:R-:W-:Y:S04]  /*5e850*/  STL.64 [R1+0x36b8], R12 ;  /* 0x0036b80c01007387 */ /* 0x008fe80000100a00 */
[----:B------:R-:W3:Y:S04]  /*5e860*/  LDL.LU R24, [R1+0x2c0] ;  /* 0x0002c00001187983 */ /* 0x000ee80000300800 */
        /* <DEDUP_REMOVED lines=19> */
[----:B------:R-:W3:Y:S01]  /*5e9a0*/  LDL.LU.64 R16, [R1+0x36d0] ;  /* 0x0036d00001107983 */ /* 0x000ee20000300a00 */
[----:B------:R-:W-:-:S02]  /*5e9b0*/  IMAD.MOV.U32 R4, RZ, RZ, R2 ;  /* 0x000000ffff047224 */ /* 0x000fc400078e0002 */
[----:B------:R-:W-:Y:S02]  /*5e9c0*/  IMAD.MOV.U32 R5, RZ, RZ, R0 ;  /* 0x000000ffff057224 */ /* 0x000fe400078e0000 */
[----:B------:R-:W-:Y:S02]  /*5e9d0*/  IMAD.MOV.U32 R7, RZ, RZ, R8 ;  /* 0x000000ffff077224 */ /* 0x000fe400078e0008 */
[----:B------:R-:W-:Y:S01]  /*5e9e0*/  IMAD.MOV.U32 R6, RZ, RZ, R9 ;  /* 0x000000ffff067224 */ /* 0x000fe200078e0009 */
[----:B------:R-:W4:Y:S01]  /*5e9f0*/  LDL.LU R8, [R1+0x2b0] ;  /* 0x0002b00001087983 */ /* 0x000f220000300800 */
[----:B------:R-:W-:-:S03]  /*5ea00*/  IMAD.MOV.U32 R13, RZ, RZ, R10 ;  /* 0x000000ffff0d7224 */ /* 0x000fc600078e000a */
[----:B------:R-:W4:Y:S01]  /*5ea10*/  LDL.LU R9, [R1+0x2b4] ;  /* 0x0002b40001097983 */ /* 0x000f220000300800 */
[----:B------:R-:W-:-:S03]  /*5ea20*/  IMAD.MOV.U32 R12, RZ, RZ, R11 ;  /* 0x000000ffff0c7224 */ /* 0x000fc600078e000b */
[----:B------:R-:W4:Y:S04]  /*5ea30*/  LDL.LU R10, [R1+0x2b8] ;  /* 0x0002b800010a7983 */ /* 0x000f280000300800 */
[----:B------:R-:W4:Y:S04]  /*5ea40*/  LDL.LU R11, [R1+0x2bc] ;  /* 0x0002bc00010b7983 */ /* 0x000f280000300800 */
[----:B------:R-:W-:Y:S01]  /*5ea50*/  STL.64 [R1+0x35f8], R4 ;  /* 0x0035f80401007387 */ /* 0x000fe20000100a00 */
[----:B---3--:R-:W-:-:S15]  /*5ea60*/  HMMA.16816.F32.BF16 R16, R20, R4, R16 ;  /* 0x000000041410723c */ /* 0x008fde0000041810 */
[----:B------:R-:W-:-:S08]  /*5ea70*/  NOP ;  /* 0x0000000000007918 */ /* 0x000fd00000000000 */
[----:B------:R-:W-:Y:S04]  /*5ea80*/  STL.64 [R1+0x9a0], R16 ;  /* 0x0009a01001007387 */ /* 0x000fe80000100a00 */
[----:B------:R-:W-:Y:S04]  /*5ea90*/  STL.64 [R1+0x9a8], R18 ;  /* 0x0009a81201007387 */ /* 0x000fe80000100a00 */
[----:B------:R-:W0:Y:S04]  /*5eaa0*/  LDSM.16.MT88.4 R16, [R3+UR4+0x8000] ;  /* 0x008000040310783b */ /* 0x000e280008004200 */
[----:B0-----:R-:W-:Y:S04]  /*5eab0*/  STL.64 [R1+0x34d8], R18 ;  /* 0x0034d81201007387 */ /* 0x001fe80000100a00 */
[----:B------:R0:W-:Y:S04]  /*5eac0*/  STL.64 [R1+0x34d0], R16 ;  /* 0x0034d01001007387 */ /* 0x0001e80000100a00 */
[----:B0-----:R-:W3:Y:S01]  /*5ead0*/  LDL.64 R16, [R1+0x60] ;  /* 0x0000600001107983 */ /* 0x001ee20000100a00 */
[C---:B--2---:R-:W-:Y:S03]  /*5eae0*/  HMMA.16816.F32.BF16 R12, R20.reuse, R12, R24 ;  /* 0x0000000c140c723c */ /* 0x044fe60000041818 */
[----:B---3--:R0:W-:Y:S04]  /*5eaf0*/  STL.64 [R1+0x3680], R16 ;  /* 0x0036801001007387 */ /* 0x0081e80000100a00 */
[----:B0-----:R-:W2:Y:S04]  /*5eb00*/  LDL.LU R16, [R1+0x2a0] ;  /* 0x0002a00001107983 */ /* 0x001ea80000300800 */
[----:B------:R-:W2:Y:S04]  /*5eb10*/  LDL.LU R17, [R1+0x2a4] ;  /* 0x0002a40001117983 */ /* 0x000ea80000300800 */
[----:B------:R-:W2:Y:S04]  /*5eb20*/  LDL.LU R18, [R1+0x2a8] ;  /* 0x0002a80001127983 */ /* 0x000ea80000300800 */
[----:B------:R-:W2:Y:S04]  /*5eb30*/  LDL.LU R19, [R1+0x2ac] ;  /* 0x0002ac0001137983 */ /* 0x000ea80000300800 */
[----:B------:R-:W3:Y:S04]  /*5eb40*/  LDL.LU.64 R26, [R1+0x36c8] ;  /* 0x0036c800011a7983 */ /* 0x000ee80000300a00 */
[----:B------:R-:W3:Y:S04]  /*5eb50*/  LDL.LU.64 R24, [R1+0x36c0] ;  /* 0x0036c00001187983 */ /* 0x000ee80000300a00 */
[----:B------:R0:W-:Y:S04]  /*5eb60*/  STL.64 [R1+0x990], R12 ;  /* 0x0009900c01007387 */ /* 0x0001e80000100a00 */
[----:B------:R-:W-:Y:S04]  /*5eb70*/  STL.64 [R1+0x998], R14 ;  /* 0x0009980e01007387 */ /* 0x000fe80000100a00 */
        /* <DEDUP_REMOVED lines=8> */
[----:B------:R-:W4:Y:S04]  /*5ec00*/  LDL.LU.64 R14, [R1+0x36a0] ;  /* 0x0036a000010e7983 */ /* 0x000f280000300a00 */
[----:B------:R-:W4:Y:S04]  /*5ec10*/  LDL.LU.64 R12, [R1+0x3698] ;  /* 0x00369800010c7983 */ /* 0x000f280000300a00 */
[----:B------:R-:W-:Y:S04]  /*5ec20*/  STL.64 [R1+0x3638], R6 ;  /* 0x0036380601007387 */ /* 0x000fe80000100a00 */
[----:B------:R0:W-:Y:S04]  /*5ec30*/  STL.64 [R1+0x3630], R4 ;  /* 0x0036300401007387 */ /* 0x0001e80000100a00 */
[----:B0-----:R-:W4:Y:S02]  /*5ec40*/  LDL.64 R4, [R1+0x10] ;  /* 0x0000100001047983 */ /* 0x001f240000100a00 */
[----:B----4-:R-:W-:-:S15]  /*5ec50*/  HMMA.16816.F32.BF16 R12, R20, R4, R12 ;  /* 0x00000004140c723c */ /* 0x010fde000004180c */
[----:B------:R-:W-:-:S08]  /*5ec60*/  NOP ;  /* 0x0000000000007918 */ /* 0x000fd00000000000 */
[----:B------:R-:W-:Y:S04]  /*5ec70*/  STL.64 [R1+0x7f0], R12 ;  /* 0x0007f00c01007387 */ /* 0x000fe80000100a00 */
[----:B------:R0:W-:Y:S02]  /*5ec80*/  STL.64 [R1+0x7f8], R14 ;  /* 0x0007f80e01007387 */ /* 0x0001e40000100a00 */
[----:B0-----:R-:W-:Y:S02]  /*5ec90*/  IMAD.MOV.U32 R15, RZ, RZ, R4 ;  /* 0x000000ffff0f7224 */ /* 0x001fe400078e0004 */
[----:B------:R-:W-:Y:S02]  /*5eca0*/  IMAD.MOV.U32 R14, RZ, RZ, R5 ;  /* 0x000000ffff0e7224 */ /* 0x000fe400078e0005 */
[----:B------:R-:W4:Y:S04]  /*5ecb0*/  LDL.64 R4, [R1+0x1e0] ;  /* 0x0001e00001047983 */ /* 0x000f280000100a00 */
[----:B----4-:R0:W-:Y:S04]  /*5ecc0*/  STL.64 [R1+0x3650], R4 ;  /* 0x0036500401007387 */ /* 0x0101e80000100a00 */
[----:B0-----:R-:W3:Y:S02]  /*5ecd0*/  LDL.64 R4, [R1] ;  /* 0x0000000001047983 */ /* 0x001ee40000100a00 */
[----:B---3--:R-:W-:Y:S06]  /*5ece0*/  HMMA.16816.F32.BF16 R24, R20, R4, R24 ;  /* 0x000000041418723c */ /* 0x008fec0000041818 */
[----:B------:R-:W-:-:S02]  /*5ecf0*/  IMAD.MOV.U32 R2, RZ, RZ, R4 ;  /* 0x000000ffff027224 */ /* 0x000fc400078e0004 */
[----:B------:R-:W-:-:S15]  /*5ed00*/  IMAD.MOV.U32 R0, RZ, RZ, R5 ;  /* 0x000000ffff007224 */ /* 0x000fde00078e0005 */
[----:B------:R0:W-:Y:S04]  /*5ed10*/  STL.64 [R1+0x7e0], R24 ;  /* 0x0007e01801007387 */ /* 0x0001e80000100a00 */
[----:B------:R-:W-:Y:S04]  /*5ed20*/  STL.64 [R1+0x7e8], R26 ;  /* 0x0007e81a01007387 */ /* 0x000fe80000100a00 */
[----:B0-----:R-:W3:Y:S04]  /*5ed30*/  LDL.LU.64 R24, [R1+0x3690] ;  /* 0x0036900001187983 */ /* 0x001ee80000300a00 */
[----:B------:R-:W4:Y:S04]  /*5ed40*/  LDL.64 R4, [R1+0x1f0] ;  /* 0x0001f00001047983 */ /* 0x000f280000100a00 */
[----:B----4-:R0:W-:Y:S04]  /*5ed50*/  STL.64 [R1+0x3658], R4 ;  /* 0x0036580401007387 */ /* 0x0101e80000100a00 */
[----:B0-----:R-:W4:Y:S01]  /*5ed60*/  LDL.64 R4, [R1+0x200] ;  /* 0x0002000001047983 */ /* 0x001f220000100a00 */
[----:B---3--:R-:W-:Y:S03]  /*5ed70*/  HMMA.16816.F32.BF16 R8, R20, R24, R8 ;  /* 0x000000181408723c */ /* 0x008fe60000041808 */
[----:B----4-:R0:W-:Y:S04]  /*5ed80*/  STL.64 [R1+0x3670], R4 ;  /* 0x0036700401007387 */ /* 0x0101e80000100a00 */
[----:B0-----:R-:W3:-:S15]  /*5ed90*/  LDL.64 R4, [R1+0x210] ;  /* 0x0002100001047983 */ /* 0x001ede0000100a00 */
[----:B------:R-:W-:-:S01]  /*5eda0*/  NOP ;  /* 0x0000000000007918 */ /* 0x000fc20000000000 */
[----:B------:R0:W-:Y:S04]  /*5edb0*/  STL.64 [R1+0x7c0], R8 ;  /* 0x0007c00801007387 */ /* 0x0001e80000100a00 */
[----:B------:R-:W-:Y:S04]  /*5edc0*/  STL.64 [R1+0x7c8], R10 ;  /* 0x0007c80a01007387 */ /* 0x000fe80000100a00 */
[----:B0-----:R-:W2:Y:S04]  /*5edd0*/  LDL.LU.64 R8, [R1+0x3688] ;  /* 0x0036880001087983 */ /* 0x001ea80000300a00 */
[----:B------:R0:W-:Y:S04]  /*5ede0*/  STL.64 [R1+0x3678], R24 ;  /* 0x0036781801007387 */ /* 0x0001e80000100a00 */
[----:B0-----:R-:W3:Y:S04]  /*5edf0*/  LDL.LU R24, [R1+0x280] ;  /* 0x0002800001187983 */ /* 0x001ee80000300800 */
[----:B------:R-:W3:Y:S04]  /*5ee00*/  LDL.LU R25, [R1+0x284] ;  /* 0x0002840001197983 */ /* 0x000ee80000300800 */
[----:B------:R-:W3:Y:S04]  /*5ee10*/  LDL.LU R26, [R1+0x288] ;  /* 0x00028800011a7983 */ /* 0x000ee80000300800 */
[----:B------:R-:W3:Y:S01]  /*5ee20*/  LDL.LU R27, [R1+0x28c] ;  /* 0x00028c00011b7983 */ /* 0x000ee20000300800 */
[----:B--2---:R-:W-:-:S15]  /*5ee30*/  HMMA.16816.F32.BF16 R16, R20, R8, R16 ;  /* 0x000000081410723c */ /* 0x004fde0000041810 */
[----:B------:R-:W-:-:S08]  /*5ee40*/  NOP ;  /* 0x0000000000007918 */ /* 0x000fd00000000000 */
[----:B------:R0:W-:Y:S04]  /*5ee50*/  STL.64 [R1+0x790], R16 ;  /* 0x0007901001007387 */ /* 0x0001e80000100a00 */
[----:B------:R-:W-:Y:S04]  /*5ee60*/  STL.64 [R1+0x798], R18 ;  /* 0x0007981201007387 */ /* 0x000fe80000100a00 */
[----:B0-----:R-:W2:Y:S04]  /*5ee70*/  LDL.LU.64 R16, [R1+0x3680] ;  /* 0x0036800001107983 */ /* 0x001ea80000300a00 */
        /* <DEDUP_REMOVED lines=11> */
[----:B------:R-:W-:Y:S01]  /*5ef30*/  IMAD.MOV.U32 R10, RZ, RZ, R17 ;  /* 0x000000ffff0a7224 */ /* 0x000fe200078e0011 */
[----:B------:R-:W2:Y:S04]  /*5ef40*/  LDL.LU R16, [R1+0x240] ;  /* 0x0002400001107983 */ /* 0x000ea80000300800 */
        /* <DEDUP_REMOVED lines=16> */
[----:B------:R-:W3:Y:S04]  /*5f050*/  LDL.64 R12, [R1+0x1d0] ;  /* 0x0001d000010c7983 */ /* 0x000ee80000100a00 */
[----:B------:R0:W-:Y:S04]  /*5f060*/  STL [R1+0x357c], R10 ;  /* 0x00357c0a01007387 */ /* 0x0001e80000100800 */
[----:B------:R1:W-:Y:S04]  /*5f070*/  STL [R1+0x3578], R11 ;  /* 0x0035780b01007387 */ /* 0x0003e80000100800 */
[----:B------:R-:W4:Y:S04]  /*5f080*/  LDL.LU R8, [R1+0x260] ;  /* 0x0002600001087983 */ /* 0x000f280000300800 */
[----:B------:R-:W4:Y:S04]  /*5f090*/  LDL.LU R9, [R1+0x264] ;  /* 0x0002640001097983 */ /* 0x000f280000300800 */
[----:B0-----:R-:W4:Y:S04]  /*5f0a0*/  LDL.LU R10, [R1+0x268] ;  /* 0x00026800010a7983 */ /* 0x001f280000300800 */
[----:B-1----:R-:W4:Y:S04]  /*5f0b0*/  LDL.LU R11, [R1+0x26c] ;  /* 0x00026c00010b7983 */ /* 0x002f280000300800 */
[----:B------:R0:W-:Y:S04]  /*5f0c0*/  STL.64 [R1+0x630], R24 ;  /* 0x0006301801007387 */ /* 0x0001e80000100a00 */
[----:B------:R1:W-:Y:S04]  /*5f0d0*/  STL.64 [R1+0x638], R26 ;  /* 0x0006381a01007387 */ /* 0x0003e80000100a00 */
[----:B0-----:R-:W3:Y:S01]  /*5f0e0*/  LDL.LU.64 R24, [R1+0x3678] ;  /* 0x0036780001187983 */ /* 0x001ee20000300a00 */
[----:B-1----:R-:W-:-:S02]  /*5f0f0*/  IMAD.MOV.U32 R27, RZ, RZ, R4 ;  /* 0x000000ffff1b7224 */ /* 0x002fc400078e0004 */
[----:B------:R-:W-:Y:S02]  /*5f100*/  IMAD.MOV.U32 R26, RZ, RZ, R5 ;  /* 0x000000ffff1a7224 */ /* 0x000fe400078e0005 */
        /* <DEDUP_REMOVED lines=11> */
[----:B------:R-:W-:Y:S04]  /*5f1c0*/  STL [R1+0x358c], R28 ;  /* 0x00358c1c01007387 */ /* 0x000fe80000100800 */
[----:B------:R-:W-:Y:S01]  /*5f1d0*/  STL [R1+0x3588], R29 ;  /* 0x0035881d01007387 */ /* 0x000fe20000100800 */
[----:B----4-:R-:W-:-:S15]  /*5f1e0*/  HMMA.16816.F32.BF16 R8, R20, R4, R8 ;  /* 0x000000041408723c */ /* 0x010fde0000041808 */
[----:B------:R-:W-:-:S08]  /*5f1f0*/  NOP ;  /* 0x0000000000007918 */ /* 0x000fd00000000000 */
[----:B------:R0:W-:Y:S04]  /*5f200*/  STL.64 [R1+0x5f0], R8 ;  /* 0x0005f00801007387 */ /* 0x0001e80000100a00 */
[----:B------:R1:W-:Y:S01]  /*5f210*/  STL.64 [R1+0x5f8], R10 ;  /* 0x0005f80a01007387 */ /* 0x0003e20000100a00 */
[----:B0-----:R-:W-:Y:S02]  /*5f220*/  IMAD.MOV.U32 R8, RZ, RZ, R4 ;  /* 0x000000ffff087224 */ /* 0x001fe400078e0004 */
[----:B------:R-:W-:Y:S02]  /*5f230*/  IMAD.MOV.U32 R9, RZ, RZ, R5 ;  /* 0x000000ffff097224 */ /* 0x000fe400078e0005 */
[----:B------:R-:W2:Y:S02]  /*5f240*/  LDL.LU.64 R4, [R1+0x3650] ;  /* 0x0036500001047983 */ /* 0x000ea40000300a00 */
[----:B--2---:R-:W-:Y:S06]  /*5f250*/  HMMA.16816.F32.BF16 R16, R20, R4, R16 ;  /* 0x000000041410723c */ /* 0x004fec0000041810 */
[----:B-1----:R-:W-:-:S02]  /*5f260*/  IMAD.MOV.U32 R10, RZ, RZ, R4 ;  /* 0x000000ffff0a7224 */ /* 0x002fc400078e0004 */
[----:B------:R-:W-:-:S15]  /*5f270*/  IMAD.MOV.U32 R11, RZ, RZ, R5 ;  /* 0x000000ffff0b7224 */ /* 0x000fde00078e0005 */
[----:B------:R-:W-:Y:S04]  /*5f280*/  STL.64 [R1+0x5d0], R16 ;  /* 0x0005d01001007387 */ /* 0x000fe80000100a00 */
[----:B------:R0:W-:Y:S04]  /*5f290*/  STL.64 [R1+0x5d8], R18 ;  /* 0x0005d81201007387 */ /* 0x0001e80000100a00 */
[----:B0-----:R-:W3:Y:S04]  /*5f2a0*/  LDL.LU.64 R18, [R1+0x3648] ;  /* 0x0036480001127983 */ /* 0x001ee80000300a00 */
[----:B------:R-:W3:Y:S04]  /*5f2b0*/  LDL.LU.64 R16, [R1+0x3640] ;  /* 0x0036400001107983 */ /* 0x000ee80000300a00 */
[----:B------:R-:W2:Y:S04]  /*5f2c0*/  LDL.LU.64 R6, [R1+0x3638] ;  /* 0x0036380001067983 */ /* 0x000ea80000300a00 */
[----:B------:R-:W4:Y:S04]  /*5f2d0*/  LDL.LU.64 R4, [R1+0x3630] ;  /* 0x0036300001047983 */ /* 0x000f280000300a00 */
[----:B------:R-:W-:Y:S04]  /*5f2e0*/  STL.64 [R1+0x3598], R10 ;  /* 0x0035980a01007387 */ /* 0x000fe80000100a00 */
[----:B------:R0:W-:Y:S04]  /*5f2f0*/  STL.64 [R1+0x3590], R8 ;  /* 0x0035900801007387 */ /* 0x0001e80000100a00 */
[----:B0-----:R-:W3:Y:S04]  /*5f300*/  LDL.LU R8, [R1+0xb0] ;  /* 0x0000b00001087983 */ /* 0x001ee80000300800 */
[----:B------:R-:W3:Y:S04]  /*5f310*/  LDL.LU R9, [R1+0xb4] ;  /* 0x0000b40001097983 */ /* 0x000ee80000300800 */
[----:B------:R-:W2:Y:S04]  /*5f320*/  LDL.LU R10, [R1+0xb8] ;  /* 0x0000b800010a7983 */ /* 0x000ea80000300800 */
[----:B------:R-:W2:Y:S04]  /*5f330*/  LDL.LU R11, [R1+0xbc] ;  /* 0x0000bc00010b7983 */ /* 0x000ea80000300800 */
[----:B--2---:R-:W-:Y:S04]  /*5f340*/  STL.64 [R1+0x35a8], R10 ;  /* 0x0035a80a01007387 */ /* 0x004fe80000100a00 */
[----:B---3--:R0:W-:Y:S02]  /*5f350*/  STL.64 [R1+0x35a0], R8 ;  /* 0x0035a00801007387 */ /* 0x0081e40000100a00 */
[----:B0-----:R-:W-:-:S02]  /*5f360*/  IMAD.MOV.U32 R8, RZ, RZ, R15 ;  /* 0x000000ffff087224 */ /* 0x001fc400078e000f */
[----:B------:R-:W-:-:S05]  /*5f370*/  IMAD.MOV.U32 R9, RZ, RZ, R14 ;  /* 0x000000ffff097224 */ /* 0x000fca00078e000e */
[----:B------:R4:W-:Y:S02]  /*5f380*/  STL.64 [R1+0x35c0], R8 ;  /* 0x0035c00801007387 */ /* 0x0009e40000100a00 */
[----:B----4-:R-:W-:Y:S02]  /*5f390*/  IMAD.MOV.U32 R8, RZ, RZ, R5 ;  /* 0x000000ffff087224 */ /* 0x010fe400078e0005 */
[----:B------:R-:W-:-:S05]  /*5f3a0*/  IMAD.MOV.U32 R9, RZ, RZ, R4 ;  /* 0x000000ffff097224 */ /* 0x000fca00078e0004 */
[----:B------:R0:W-:Y:S02]  /*5f3b0*/  STL.64 [R1+0x35d8], R8 ;  /* 0x0035d80801007387 */ /* 0x0001e40000100a00 */
[----:B0-----:R-:W-:Y:S01]  /*5f3c0*/  HMMA.16816.F32.BF16 R8, R20, R12, R16 ;  /* 0x0000000c1408723c */ /* 0x001fe20000041810 */
[----:B------:R-:W-:Y:S02]  /*5f3d0*/  IMAD.MOV.U32 R4, RZ, RZ, R7 ;  /* 0x000000ffff047224 */ /* 0x000fe400078e0007 */
[----:B------:R-:W-:-:S15]  /*5f3e0*/  IMAD.MOV.U32 R5, RZ, RZ, R6 ;  /* 0x000000ffff057224 */ /* 0x000fde00078e0006 */
[----:B------:R-:W-:-:S05]  /*5f3f0*/  NOP ;  /* 0x0000000000007918 */ /* 0x000fca0000000000 */
[----:B------:R-:W-:Y:S04]  /*5f400*/  STL.64 [R1+0x5c0], R8 ;  /* 0x0005c00801007387 */ /* 0x000fe80000100a00 */
[----:B------:R-:W-:Y:S04]  /*5f410*/  STL.64 [R1+0x5c8], R10 ;  /* 0x0005c80a01007387 */ /* 0x000fe80000100a00 */
[----:B------:R0:W-:Y:S04]  /*5f420*/  STL.64 [R1+0x3628], R4 ;  /* 0x0036280401007387 */ /* 0x0001e80000100a00 */
[----:B------:R-:W2:Y:S04]  /*5f430*/  LDL.LU R16, [R1+0x90] ;  /* 0x0000900001107983 */ /* 0x000ea80000300800 */
[----:B------:R-:W2:Y:S04]  /*5f440*/  LDL.LU R17, [R1+0x94] ;  /* 0x0000940001117983 */ /* 0x000ea80000300800 */
[----:B------:R-:W2:Y:S04]  /*5f450*/  LDL.LU R18, [R1+0x98] ;  /* 0x0000980001127983 */ /* 0x000ea80000300800 */
[----:B------:R-:W2:Y:S04]  /*5f460*/  LDL.LU R19, [R1+0x9c] ;  /* 0x00009c0001137983 */ /* 0x000ea80000300800 */
[----:B0-----:R-:W3:Y:S04]  /*5f470*/  LDL.LU R4, [R1+0x230] ;  /* 0x0002300001047983 */ /* 0x001ee80000300800 */
[----:B------:R-:W3:Y:S04]  /*5f480*/  LDL.LU R5, [R1+0x234] ;  /* 0x0002340001057983 */ /* 0x000ee80000300800 */
[----:B------:R-:W3:Y:S04]  /*5f490*/  LDL.LU R6, [R1+0x238] ;  /* 0x0002380001067983 */ /* 0x000ee80000300800 */
[----:B------:R-:W3:Y:S04]  /*5f4a0*/  LDL.LU R7, [R1+0x23c] ;  /* 0x00023c0001077983 */ /* 0x000ee80000300800 */
[----:B------:R-:W4:Y:S01]  /*5f4b0*/  LDL.64 R8, [R1+0x30] ;  /* 0x0000300001087983 */ /* 0x000f220000100a00 */
[----:B------:R-:W-:-:S02]  /*5f4c0*/  IMAD.MOV.U32 R26, RZ, RZ, R12 ;  /* 0x000000ffff1a7224 */ /* 0x000fc400078e000c */
[----:B------:R-:W-:Y:S02]  /*5f4d0*/  IMAD.MOV.U32 R27, RZ, RZ, R13 ;  /* 0x000000ffff1b7224 */ /* 0x000fe400078e000d */
[----:B------:R-:W3:Y:S04]  /*5f4e0*/  LDL.64 R12, [R1+0x1c0] ;  /* 0x0001c000010c7983 */ /* 0x000ee80000100a00 */
[----:B----4-:R0:W-:Y:S04]  /*5f4f0*/  STL.64 [R1+0x35f0], R8 ;  /* 0x0035f00801007387 */ /* 0x0101e80000100a00 */
[----:B0-----:R-:W4:Y:S04]  /*5f500*/  LDL.LU R8, [R1+0x70] ;  /* 0x0000700001087983 */ /* 0x001f280000300800 */
[----:B------:R-:W4:Y:S04]  /*5f510*/  LDL.LU R9, [R1+0x74] ;  /* 0x0000740001097983 */ /* 0x000f280000300800 */
[----:B------:R-:W2:Y:S04]  /*5f520*/  LDL.LU R10, [R1+0x78] ;  /* 0x00007800010a7983 */ /* 0x000ea80000300800 */
        /* <DEDUP_REMOVED lines=11> */
[----:B------:R-:W2:Y:S04]  /*5f5e0*/  LDL.LU R26, [R1+0xc8] ;  /* 0x0000c800011a7983 */ /* 0x000ea80000300800 */
[----:B------:R-:W2:Y:S01]  /*5f5f0*/  LDL.LU R27, [R1+0xcc] ;  /* 0x0000cc00011b7983 */ /* 0x000ea20000300800 */
[----:B---3--:R-:W-:Y:S03]  /*5f600*/  HMMA.16816.F32.BF16 R4, R20, R12, R4 ;  /* 0x0000000c1404723c */ /* 0x008fe60000041804 */
        /* <DEDUP_REMOVED lines=17> */
[----:B------:R-:W4:Y:S02]  /*5f720*/  LDL.LU.64 R12, [R1+0x3620] ;  /* 0x00362000010c7983 */ /* 0x000f240000300a00 */
[----:B----4-:R-:W-:Y:S07]  /*5f730*/  HMMA.16816.F32.BF16 R20, R20, R12, R16 ;  /* 0x0000000c1414723c */ /* 0x010fee0000041810 */
[----:B------:R-:W-:-:S02]  /*5f740*/  IMAD.MOV.U32 R17, RZ, RZ, R12 ;  /* 0x000000ffff117224 */ /* 0x000fc400078e000c */
[----:B------:R-:W-:-:S14]  /*5f750*/  IMAD.MOV.U32 R16, RZ, RZ, R13 ;  /* 0x000000ffff107224 */ /* 0x000fdc00078e000d */
[----:B------:R0:W-:Y:S04]  /*5f760*/  STL.64 [R1+0x590], R20 ;  /* 0x0005901401007387 */ /* 0x0001e80000100a00 */
[----:B------:R1:W-:Y:S04]  /*5f770*/  STL.64 [R1+0x598], R22 ;  /* 0x0005981601007387 */ /* 0x0003e80000100a00 */
[----:B------:R-:W3:Y:S04]  /*5f780*/  LDL.LU.64 R14, [R1+0x3618] ;  /* 0x00361800010e7983 */ /* 0x000ee80000300a00 */
[----:B------:R-:W3:Y:S04]  /*5f790*/  LDL.LU.64 R12, [R1+0x3610] ;  /* 0x00361000010c7983 */ /* 0x000ee80000300a00 */
[----:B0-----:R-:W4:Y:S04]  /*5f7a0*/  LDL.LU R20, [R1+0x300] ;  /* 0x0003000001147983 */ /* 0x001f280000300800 */
[----:B------:R-:W4:Y:S04]  /*5f7b0*/  LDL.LU R21, [R1+0x304] ;  /* 0x0003040001157983 */ /* 0x000f280000300800 */
[----:B-1----:R-:W4:Y:S04]  /*5f7c0*/  LDL.LU R22, [R1+0x308] ;  /* 0x0003080001167983 */ /* 0x002f280000300800 */
[----:B------:R-:W4:Y:S01]  /*5f7d0*/  LDL.LU R23, [R1+0x30c] ;  /* 0x00030c0001177983 */ /* 0x000f220000300800 */
        /* <DEDUP_REMOVED lines=8> */
[----:B------:R-:W2:-:S15]  /*5f860*/  LDL.LU.64 R8, [R1+0x35f0] ;  /* 0x0035f00001087983 */ /* 0x000e9e0000300a00 */
[----:B------:R-:W-:-:S06]  /*5f870*/  NOP ;  /* 0x0000000000007918 */ /* 0x000fcc0000000000 */
[----:B------:R-:W-:Y:S04]  /*5f880*/  STL.64 [R1+0x570], R4 ;  /* 0x0005700401007387 */ /* 0x000fe80000100a00 */
[----:B------:R-:W-:Y:S04]  /*5f890*/  STL.64 [R1+0x578], R6 ;  /* 0x0005780601007387 */ /* 0x000fe80000100a00 */
[----:B------:R-:W0:Y:S04]  /*5f8a0*/  LDSM.16.MT88.4 R4, [R3+UR4+0x8080] ;  /* 0x008080040304783b */ /* 0x000e280008004200 */
[----:B0-----:R-:W-:Y:S04]  /*5f8b0*/  STL [R1+0x3400], R7 ;  /* 0x0034000701007387 */ /* 0x001fe80000100800 */
[----:B------:R-:W-:Y:S04]  /*5f8c0*/  STL [R1+0x34b8], R6 ;  /* 0x0034b80601007387 */ /* 0x000fe80000100800 */
[----:B------:R0:W-:Y:S02]  /*5f8d0*/  STL.64 [R1+0x34b0], R4 ;  /* 0x0034b00401007387 */ /* 0x0001e40000100a00 */
[----:B0-----:R-:W-:-:S02]  /*5f8e0*/  IMAD.MOV.U32 R4, RZ, RZ, R2 ;  /* 0x000000ffff047224 */ /* 0x001fc400078e0002 */
[----:B------:R-:W-:Y:S01]  /*5f8f0*/  IMAD.MOV.U32 R5, RZ, RZ, R0 ;  /* 0x000000ffff057224 */ /* 0x000fe200078e0000 */
[----:B--2---:R-:W-:Y:S06]  /*5f900*/  HMMA.16816.F32.BF16 R24, R12, R8, R24 ;  /* 0x000000080c18723c */ /* 0x004fec0000041818 */
        /* <DEDUP_REMOVED lines=16> */
[----:B------:R-:W4:-:S15]  /*5fa10*/  LDL.LU.64 R24, [R1+0x35b0] ;  /* 0x0035b00001187983 */ /* 0x000f1e0000300a00 */
        /* <DEDUP_REMOVED lines=9> */
[----:B------:R-:W-:Y:S04]  /*5fab0*/  STL.64 [R1+0x80], R4 ;  /* 0x0000800401007387 */ /* 0x000fe80000100a00 */
[----:B------:R4:W-:Y:S02]  /*5fac0*/  STL.64 [R1+0x88], R6 ;  /* 0x0000880601007387 */ /* 0x0009e40000100a00 */
[----:B----4-:R-:W-:Y:S07]  /*5fad0*/  HMMA.16816.F32.BF16 R4, R12, R24, R20 ;  /* 0x000000180c04723c */ /* 0x010fee0000041814 */
[----:B------:R-:W-:-:S02]  /*5fae0*/  IMAD.MOV.U32 R20, RZ, RZ, R17 ;  /* 0x000000ffff147224 */ /* 0x000fc400078e0011 */
[----:B------:R-:W-:-:S14]  /*5faf0*/  IMAD.MOV.U32 R21, RZ, RZ, R16 ;  /* 0x000000ffff157224 */ /* 0x000fdc00078e0010 */
[----:B------:R-:W-:Y:S04]  /*5fb00*/  STL.64 [R1+0x70], R4 ;  /* 0x0000700401007387 */ /* 0x000fe80000100a00 */
[----:B------:R-:W-:Y:S04]  /*5fb10*/  STL.64 [R1+0x78], R6 ;  /* 0x0000780601007387 */ /* 0x000fe80000100a00 */
[----:B------:R0:W-:Y:S04]  /*5fb20*/  STL.64 [R1+0x34e0], R20 ;  /* 0x0034e01401007387 */ /* 0x0001e80000100a00 */
[----:B------:R-:W4:Y:S04]  /*5fb30*/  LDL.LU R16, [R1+0x3a0] ;  /* 0x0003a00001107983 */ /* 0x000f280000300800 */
[----:B------:R-:W4:Y:S04]  /*5fb40*/  LDL.LU R17, [R1+0x3a4] ;  /* 0x0003a40001117983 */ /* 0x000f280000300800 */
[----:B------:R-:W2:Y:S04]  /*5fb50*/  LDL.LU R18, [R1+0x3a8] ;  /* 0x0003a80001127983 */ /* 0x000ea80000300800 */
[----:B------:R-:W2:Y:S01]  /*5fb60*/  LDL.LU R19, [R1+0x3ac] ;  /* 0x0003ac0001137983 */ /* 0x000ea20000300800 */
[----:B0-----:R-:W-:-:S02]  /*5fb70*/  IMAD.MOV.U32 R20, RZ, RZ, R28 ;  /* 0x000000ffff147224 */ /* 0x001fc400078e001c */
[----:B------:R-:W-:Y:S01]  /*5fb80*/  IMAD.MOV.U32 R21, RZ, RZ, R29 ;  /* 0x000000ffff157224 */ /* 0x000fe200078e001d */
[----:B--2---:R-:W-:Y:S04]  /*5fb90*/  STL.64 [R1+0x34f0], R18 ;  /* 0x0034f01201007387 */ /* 0x004fe80000100a00 */
[----:B----4-:R-:W-:Y:S04]  /*5fba0*/  STL.64 [R1+0x34e8], R16 ;  /* 0x0034e81001007387 */ /* 0x010fe80000100a00 */
[----:B------:R-:W2:Y:S04]  /*5fbb0*/  LDL.LU R28, [R1+0x358c] ;  /* 0x00358c00011c7983 */ /* 0x000ea80000300800 */
[----:B------:R-:W4:Y:S04]  /*5fbc0*/  LDL.LU R29, [R1+0x3588] ;  /* 0x00358800011d7983 */ /* 0x000f280000300800 */
        /* <DEDUP_REMOVED lines=8> */
[----:B------:R-:W2:Y:S04]  /*5fc50*/  LDL.LU R18, [R1+0x3b8] ;  /* 0x0003b80001127983 */ /* 0x000ea80000300800 */
[----:B------:R-:W2:Y:S01]  /*5fc60*/  LDL.LU R19, [R1+0x3bc] ;  /* 0x0003bc0001137983 */ /* 0x000ea20000300800 */
        /* <DEDUP_REMOVED lines=15> */
[----:B------:R-:W3:Y:S04]  /*5fd60*/  LDL.LU R4, [R1+0x320] ;  /* 0x0003200001047983 */ /* 0x000ee80000300800 */
[----:B------:R-:W3:Y:S04]  /*5fd70*/  LDL.LU R5, [R1+0x324] ;  /* 0x0003240001057983 */ /* 0x000ee80000300800 */
        /* <DEDUP_REMOVED lines=26> */
[----:B----4-:R-:W-:Y:S04]  /*5ff20*/  STL.64 [R1+0x3568], R18 ;  /* 0x0035681201007387 */ /* 0x010fe80000100a00 */
[----:B--2---:R0:W-:Y:S04]  /*5ff30*/  STL.64 [R1+0x3560], R16 ;  /* 0x0035601001007387 */ /* 0x0041e80000100a00 */
[----:B0-----:R-:W2:Y:S04]  /*5ff40*/  LDL.LU R16, [R1+0x350] ;  /* 0x0003500001107983 */ /* 0x001ea80000300800 */
[----:B------:R-:W2:Y:S04]  /*5ff50*/  LDL.LU R17, [R1+0x354] ;  /* 0x0003540001117983 */ /* 0x000ea80000300800 */
[----:B------:R-:W2:Y:S04]  /*5ff60*/  LDL.LU R18, [R1+0x358] ;  /* 0x0003580001127983 */ /* 0x000ea80000300800 */
[----:B------:R-:W2:Y:S04]  /*5ff70*/  LDL.LU R19, [R1+0x35c] ;  /* 0x00035c0001137983 */ /* 0x000ea80000300800 */
[----:B------:R3:W-:Y:S02]  /*5ff80*/  STL.64 [R1+0x3488], R24 ;  /* 0x0034881801007387 */ /* 0x0007e40000100a00 */
[----:B---3--:R-:W-:Y:S02]  /*5ff90*/  HMMA.16816.F32.BF16 R24, R12, R8, R4 ;  /* 0x000000080c18723c */ /* 0x008fe40000041804 */
[----:B------:R-:W3:-:S15]  /*5ffa0*/  LDL.LU R4, [R1+0x400] ;  /* 0x0004000001047983 */ /* 0x000ede0000300800 */
[----:B------:R-:W-:-:S06]  /*5ffb0*/  NOP ;  /* 0x0000000000007918 */ /* 0x000fcc0000000000 */
[----:B------:R0:W-:Y:S04]  /*5ffc0*/  STL.64 [R1+0x120], R24 ;  /* 0x0001201801007387 */ /* 0x0001e80000100a00 */
[----:B------:R-:W-:Y:S04]  /*5ffd0*/  STL.64 [R1+0x128], R26 ;  /* 0x0001281a01007387 */ /* 0x000fe80000100a00 */
[----:B------:R-:W3:Y:S04]  /*5ffe0*/  LDL.LU R5, [R1+0x404] ;  /* 0x0004040001057983 */ /* 0x000ee80000300800 */
[----:B------:R-:W4:Y:S04]  /*5fff0*/  LDL.LU R6, [R1+0x408] ;  /* 0x0004080001067983 */ /* 0x000f280000300800 */
[----:B------:R-:W4:Y:S04]  /*60000*/  LDL.LU R7, [R1+0x40c] ;  /* 0x00040c0001077983 */ /* 0x000f280000300800 */
[----:B----4-:R-:W-:Y:S04]  /*60010*/  STL.64 [R1+0x34c8], R6 ;  /* 0x0034c80601007387 */ /* 0x010fe80000100a00 */
[----:B---3--:R1:W-:Y:S04]  /*60020*/  STL.64 [R1+0x34c0], R4 ;  /* 0x0034c00401007387 */ /* 0x0083e80000100a00 */
[----:B0-----:R-:W3:Y:S04]  /*60030*/  LDL.64 R24, [R1+0x10] ;  /* 0x0000100001187983 */ /* 0x001ee80000100a00 */
[----:B-1----:R-:W4:Y:S04]  /*60040*/  LDL.64 R4, [R1+0x50] ;  /* 0x0000500001047983 */ /* 0x002f280000100a00 */
[----:B---3--:R0:W-:Y:S04]  /*60050*/  STL.64 [R1+0x3498], R24 ;  /* 0x0034981801007387 */ /* 0x0081e80000100a00 */
[----:B------:R1:W-:Y:S01]  /*60060*/  STL.64 [R1+0x3490], R8 ;  /* 0x0034900801007387 */ /* 0x0003e20000100a00 */
[----:B0-----:R-:W-:-:S03]  /*60070*/  IMAD.MOV.U32 R25, RZ, RZ, R10 ;  /* 0x000000ffff197224 */ /* 0x001fc600078e000a */
[----:B-1----:R-:W3:Y:S04]  /*60080*/  LDL.LU R8, [R1+0x470] ;  /* 0x0004700001087983 */ /* 0x002ee80000300800 */
[----:B------:R-:W3:Y:S01]  /*60090*/  LDL.LU R9, [R1+0x474] ;  /* 0x0004740001097983 */ /* 0x000ee20000300800 */
[----:B------:R-:W-:-:S03]  /*600a0*/  IMAD.MOV.U32 R24, RZ, RZ, R11 ;  /* 0x000000ffff187224 */ /* 0x000fc600078e000b */
[----:B------:R-:W2:Y:S04]  /*600b0*/  LDL.LU R10, [R1+0x478] ;  /* 0x00047800010a7983 */ /* 0x000ea80000300800 */
[----:B------:R-:W2:Y:S04]  /*600c0*/  LDL.LU R11, [R1+0x47c] ;  /* 0x00047c00010b7983 */ /* 0x000ea80000300800 */
[----:B--2---:R-:W-:Y:S04]  /*600d0*/  STL.64 [R1+0x34a8], R10 ;  /* 0x0034a80a01007387 */ /* 0x004fe80000100a00 */
[----:B---3--:R0:W-:Y:S04]  /*600e0*/  STL.64 [R1+0x34a0], R8 ;  /* 0x0034a00801007387 */ /* 0x0081e80000100a00 */
[----:B0-----:R-:W2:Y:S04]  /*600f0*/  LDL.LU R8, [R1+0x330] ;  /* 0x0003300001087983 */ /* 0x001ea80000300800 */
[----:B------:R-:W2:Y:S04]  /*60100*/  LDL.LU R9, [R1+0x334] ;  /* 0x0003340001097983 */ /* 0x000ea80000300800 */
[----:B------:R-:W2:Y:S04]  /*60110*/  LDL.LU R10, [R1+0x338] ;  /* 0x00033800010a7983 */ /* 0x000ea80000300800 */
[----:B------:R-:W2:Y:S01]  /*60120*/  LDL.LU R11, [R1+0x33c] ;  /* 0x00033c00010b7983 */ /* 0x000ea20000300800 */
[C---:B------:R-:W-:Y:S06]  /*60130*/  HMMA.16816.F32.BF16 R20, R12.reuse, R20, R16 ;  /* 0x000000140c14723c */ /* 0x040fec0000041810 */
[----:B--2---:R-:W-:-:S15]  /*60140*/  HMMA.16816.F32.BF16 R8, R12, R24, R8 ;  /* 0x000000180c08723c */ /* 0x004fde0000041808 */
[----:B------:R-:W-:-:S08]  /*60150*/  NOP ;  /* 0x0000000000007918 */ /* 0x000fd00000000000 */
[----:B------:R0:W-:Y:S04]  /*60160*/  STL.64 [R1+0x110], R8 ;  /* 0x0001100801007387 */ /* 0x0001e80000100a00 */
[----:B------:R1:W-:Y:S04]  /*60170*/  STL.64 [R1+0x118], R10 ;  /* 0x0001180a01007387 */ /* 0x0003e80000100a00 */
[----:B0-----:R-:W2:Y:S04]  /*60180*/  LDL.LU R8, [R1+0x430] ;  /* 0x0004300001087983 */ /* 0x001ea80000300800 */
[----:B------:R-:W2:Y:S04]  /*60190*/  LDL.LU R9, [R1+0x434] ;  /* 0x0004340001097983 */ /* 0x000ea80000300800 */
[----:B-1----:R-:W2:Y:S04]  /*601a0*/  LDL.LU R10, [R1+0x438] ;  /* 0x00043800010a7983 */ /* 0x002ea80000300800 */
[----:B------:R-:W2:Y:S04]  /*601b0*/  LDL.LU R11, [R1+0x43c] ;  /* 0x00043c00010b7983 */ /* 0x000ea80000300800 */
[----:B------:R-:W3:Y:S04]  /*601c0*/  LDL.LU.64 R18, [R1+0x3568] ;  /* 0x0035680001127983 */ /* 0x000ee80000300a00 */
[----:B------:R-:W3:Y:S04]  /*601d0*/  LDL.LU.64 R16, [R1+0x3560] ;  /* 0x0035600001107983 */ /* 0x000ee80000300a00 */
        /* <DEDUP_REMOVED lines=39> */
[----:B------:R-:W4:Y:S04]  /*60450*/  LDL.LU.64 R18, [R1+0x34d8] ;  /* 0x0034d80001127983 */ /* 0x000f280000300a00 */
[----:B------:R-:W4:Y:S04]  /*60460*/  LDL.LU.64 R16, [R1+0x34d0] ;  /* 0x0034d00001107983 */ /* 0x000f280000300a00 */
[----:B------:R-:W3:-:S13]  /*60470*/  LDL.64 R12, [R1+0x40] ;  /* 0x00004000010c7983 */ /* 0x000eda0000100a00 */
[----:B------:R-:W-:Y:S04]  /*60480*/  STL.64 [R1+0x2c38], R22 ;  /* 0x002c381601007387 */ /* 0x000fe80000100a00 */
[----:B------:R0:W-:Y:S04]  /*60490*/  STL.64 [R1+0x2c30], R20 ;  /* 0x002c301401007387 */ /* 0x0001e80000100a00 */
[----:B0-----:R-:W2:Y:S04]  /*604a0*/  LDL.LU.64 R20, [R1+0x1c0] ;  /* 0x0001c00001147983 */ /* 0x001ea80000300a00 */
[----:B------:R-:W4:Y:S04]  /*604b0*/  LDL.64 R22, [R1+0x1c8] ;  /* 0x0001c80001167983 */ /* 0x000f280000100a00 */
[----:B----4-:R-:W-:Y:S04]  /*604c0*/  STL.64 [R1+0x3430], R22 ;  /* 0x0034301601007387 */ /* 0x010fe80000100a00 */
[----:B--2---:R0:W-:Y:S04]  /*604d0*/  STL.64 [R1+0x3428], R20 ;  /* 0x0034281401007387 */ /* 0x0041e80000100a00 */
[----:B0-----:R-:W2:Y:S04]  /*604e0*/  LDL.LU R20, [R1+0x3c0] ;  /* 0x0003c00001147983 */ /* 0x001ea80000300800 */
[----:B------:R-:W2:Y:S04]  /*604f0*/  LDL.LU R21, [R1+0x3c4] ;  /* 0x0003c40001157983 */ /* 0x000ea80000300800 */
[----:B------:R-:W2:Y:S04]  /*60500*/  LDL.LU R22, [R1+0x3c8] ;  /* 0x0003c80001167983 */ /* 0x000ea80000300800 */
[----:B------:R-:W2:Y:S02]  /*60510*/  LDL.LU R23, [R1+0x3cc] ;  /* 0x0003cc0001177983 */ /* 0x000ea40000300800 */
[----:B--2---:R-:W-:-:S15]  /*60520*/  HMMA.16816.F32.BF16 R20, R16, R4, R20 ;  /* 0x000000041014723c */ /* 0x004fde0000041814 */
[----:B------:R-:W-:-:S08]  /*60530*/  NOP ;  /* 0x0000000000007918 */ /* 0x000fd00000000000 */
[----:B------:R-:W-:Y:S04]  /*60540*/  STL.64 [R1+0xa0], R20 ;  /* 0x0000a01401007387 */ /* 0x000fe80000100a00 */
[----:B------:R0:W-:Y:S04]  /*60550*/  STL.64 [R1+0xa8], R22 ;  /* 0x0000a81601007387 */ /* 0x0001e80000100a00 */
[----:B------:R-:W3:Y:S01]  /*60560*/  LDL.LU.64 R6, [R1+0x34c8] ;  /* 0x0034c80001067983 */ /* 0x000ee20000300a00 */
[----:B0-----:R-:W-:Y:S02]  /*60570*/  IMAD.MOV.U32 R23, RZ, RZ, R4 ;  /* 0x000000ffff177224 */ /* 0x001fe400078e0004 */
[----:B------:R-:W-:-:S02]  /*60580*/  IMAD.MOV.U32 R22, RZ, RZ, R5 ;  /* 0x000000ffff167224 */ /* 0x000fc400078e0005 */
[----:B------:R-:W3:Y:S04]  /*60590*/  LDL.LU.64 R4, [R1+0x34c0] ;  /* 0x0034c00001047983 */ /* 0x000ee80000300a00 */
[----:B------:R-:W-:Y:S04]  /*605a0*/  STL.64 [R1+0x3458], R22 ;  /* 0x0034581601007387 */ /* 0x000fe80000100a00 */
[----:B------:R-:W2:Y:S01]  /*605b0*/  LDL.64 R20, [R1+0x20] ;  /* 0x0000200001147983 */ /* 0x000ea20000100a00 */
[----:B---3--:R-:W-:-:S15]  /*605c0*/  HMMA.16816.F32.BF16 R4, R16, R12, R4 ;  /* 0x0000000c1004723c */ /* 0x008fde0000041804 */
[----:B------:R-:W-:-:S08]  /*605d0*/  NOP ;  /* 0x0000000000007918 */ /* 0x000fd00000000000 */
[----:B------:R-:W-:Y:S04]  /*605e0*/  STL.64 [R1+0x90], R4 ;  /* 0x0000900401007387 */ /* 0x000fe80000100a00 */
[----:B------:R0:W-:Y:S04]  /*605f0*/  STL.64 [R1+0x98], R6 ;  /* 0x0000980601007387 */ /* 0x0001e80000100a00 */
[----:B0-----:R-:W3:Y:S04]  /*60600*/  LDL.LU R6, [R1+0x34b8] ;  /* 0x0034b80001067983 */ /* 0x001ee80000300800 */
[----:B------:R-:W4:Y:S01]  /*60610*/  LDL.LU.64 R4, [R1+0x34b0] ;  /* 0x0034b00001047983 */ /* 0x000f220000300a00 */
[----:B------:R-:W-:-:S03]  /*60620*/  MOV R7, R12 ;  /* 0x0000000c00077202 */ /* 0x000fc60000000f00 */
[----:B------:R-:W0:Y:S01]  /*60630*/  LDSM.16.MT88.4 R12, [R3+UR4+0x8100] ;  /* 0x00810004030c783b */ /* 0x000e220008004200 */
[----:B------:R-:W-:Y:S02]  /*60640*/  IMAD.MOV.U32 R24, RZ, RZ, R2 ;  /* 0x000000ffff187224 */ /* 0x000fe400078e0002 */
[----:B------:R-:W-:-:S07]  /*60650*/  IMAD.MOV.U32 R25, RZ, RZ, R0 ;  /* 0x000000ffff197224 */ /* 0x000fce00078e0000 */
[----:B------:R-:W-:Y:S01]  /*60660*/  HMMA.16816.F32.BF16 R24, R16, R24, R8 ;  /* 0x000000181018723c */ /* 0x000fe20000041808 */
[----:B---3--:R-:W-:Y:S04]  /*60670*/  STL.64 [R1+0x3410], R6 ;  /* 0x0034100601007387 */ /* 0x008fe80000100a00 */
[----:B----4-:R1:W-:Y:S04]  /*60680*/  STL.64 [R1+0x3408], R4 ;  /* 0x0034080401007387 */ /* 0x0103e80000100a00 */
[----:B-1----:R-:W3:Y:S04]  /*60690*/  LDL.LU R4, [R1+0x450] ;  /* 0x0004500001047983 */ /* 0x002ee80000300800 */
[----:B------:R-:W3:Y:S04]  /*606a0*/  LDL.LU R5, [R1+0x454] ;  /* 0x0004540001057983 */ /* 0x000ee80000300800 */
[----:B------:R-:W3:Y:S04]  /*606b0*/  LDL.LU R6, [R1+0x458] ;  /* 0x0004580001067983 */ /* 0x000ee80000300800 */
[----:B------:R-:W3:Y:S04]  /*606c0*/  LDL.LU R7, [R1+0x45c] ;  /* 0x00045c0001077983 */ /* 0x000ee80000300800 */
[----:B0-----:R-:W-:Y:S04]  /*606d0*/  STL.64 [R1+0x32b0], R14 ;  /* 0x0032b00e01007387 */ /* 0x001fe80000100a00 */
[----:B------:R0:W-:Y:S04]  /*606e0*/  STL.64 [R1+0x32a8], R12 ;  /* 0x0032a80c01007387 */ /* 0x0001e80000100a00 */
[----:B0-----:R-:W4:Y:S04]  /*606f0*/  LDL.LU.64 R12, [R1+0x1b0] ;  /* 0x0001b000010c7983 */ /* 0x001f280000300a00 */
[----:B------:R-:W4:Y:S04]  /*60700*/  LDL.LU.64 R10, [R1+0x34a8] ;  /* 0x0034a800010a7983 */ /* 0x000f280000300a00 */
[----:B------:R-:W4:Y:S04]  /*60710*/  LDL.LU.64 R8, [R1+0x34a0] ;  /* 0x0034a00001087983 */ /* 0x000f280000300a00 */
[----:B------:R0:W-:Y:S04]  /*60720*/  STL.64 [R1+0x2c0], R24 ;  /* 0x0002c01801007387 */ /* 0x0001e80000100a00 */
[----:B------:R-:W-:Y:S04]  /*60730*/  STL.64 [R1+0x2c8], R26 ;  /* 0x0002c81a01007387 */ /* 0x000fe80000100a00 */
[----:B0-----:R-:W4:Y:S01]  /*60740*/  LDL.LU.64 R24, [R1+0x3498] ;  /* 0x0034980001187983 */ /* 0x001f220000300a00 */
[----:B--2---:R-:W-:-:S02]  /*60750*/  IMAD.MOV.U32 R2, RZ, RZ, R20 ;  /* 0x000000ffff027224 */ /* 0x004fc400078e0014 */
[----:B------:R-:W-:Y:S01]  /*60760*/  IMAD.MOV.U32 R0, RZ, RZ, R21 ;  /* 0x000000ffff007224 */ /* 0x000fe200078e0015 */
[----:B---3--:R-:W-:-:S15]  /*60770*/  HMMA.16816.F32.BF16 R4, R16, R20, R4 ;  /* 0x000000141004723c */ /* 0x008fde0000041804 */
[----:B------:R-:W-:-:S08]  /*60780*/  NOP ;  /* 0x0000000000007918 */ /* 0x000fd00000000000 */
[----:B------:R-:W-:Y:S04]  /*60790*/  STL.64 [R1+0x2b0], R4 ;  /* 0x0002b00401007387 */ /* 0x000fe80000100a00 */
[----:B------:R4:W-:Y:S02]  /*607a0*/  STL.64 [R1+0x2b8], R6 ;  /* 0x0002b80601007387 */ /* 0x0009e40000100a00 */
[----:B----4-:R-:W-:-:S15]  /*607b0*/  HMMA.16816.F32.BF16 R4, R16, R24, R8 ;  /* 0x000000181004723c */ /* 0x010fde0000041808 */
[----:B------:R-:W-:-:S08]  /*607c0*/  NOP ;  /* 0x0000000000007918 */ /* 0x000fd00000000000 */
[----:B------:R-:W-:Y:S04]  /*607d0*/  STL.64 [R1+0x2a0], R4 ;  /* 0x0002a00401007387 */ /* 0x000fe80000100a00 */
[----:B------:R-:W-:Y:S04]  /*607e0*/  STL.64 [R1+0x2a8], R6 ;  /* 0x0002a80601007387 */ /* 0x000fe80000100a00 */
[----:B------:R-:W2:Y:S04]  /*607f0*/  LDL.LU R8, [R1+0x490] ;  /* 0x0004900001087983 */ /* 0x000ea80000300800 */
[----:B------:R-:W2:Y:S04]  /*60800*/  LDL.LU R9, [R1+0x494] ;  /* 0x0004940001097983 */ /* 0x000ea80000300800 */
[----:B------:R-:W2:Y:S04]  /*60810*/  LDL.LU R10, [R1+0x498] ;  /* 0x00049800010a7983 */ /* 0x000ea80000300800 */
[----:B------:R-:W2:Y:S04]  /*60820*/  LDL.LU R11, [R1+0x49c] ;  /* 0x00049c00010b7983 */ /* 0x000ea80000300800 */
[----:B------:R-:W3:Y:S01]  /*60830*/  LDL.64 R20, [R1+0x200] ;  /* 0x0002000001147983 */ /* 0x000ee20000100a00 */
[----:B------:R-:W-:-:S02]  /*60840*/  IMAD.MOV.U32 R15, RZ, RZ, R24 ;  /* 0x000000ffff0f7224 */ /* 0x000fc400078e0018 */
[----:B------:R-:W-:Y:S02]  /*60850*/  IMAD.MOV.U32 R14, RZ, RZ, R25 ;  /* 0x000000ffff0e7224 */ /* 0x000fe400078e0019 */
[----:B------:R-:W2:Y:S04]  /*60860*/  LDL.64 R24, [R1] ;  /* 0x0000000001187983 */ /* 0x000ea80000100a00 */
[----:B---3--:R0:W-:Y:S04]  /*60870*/  STL.64 [R1+0x3460], R20 ;  /* 0x0034601401007387 */ /* 0x0081e80000100a00 */
[----:B0-----:R-:W3:Y:S04]  /*60880*/  LDL.64 R20, [R1+0x210] ;  /* 0x0002100001147983 */ /* 0x001ee80000100a00 */
[----:B---3--:R0:W-:Y:S04]  /*60890*/  STL.64 [R1+0x3468], R20 ;  /* 0x0034681401007387 */ /* 0x0081e80000100a00 */
[----:B0-----:R-:W3:Y:S04]  /*608a0*/  LDL.64 R20, [R1+0x60] ;  /* 0x0000600001147983 */ /* 0x001ee80000100a00 */
        /* <DEDUP_REMOVED lines=11> */
[----:B------:R-:W4:Y:S01]  /*60960*/  LDL.64 R4, [R1+0x1e0] ;  /* 0x0001e00001047983 */ /* 0x000f220000100a00 */
[----:B--2---:R-:W-:Y:S03]  /*60970*/  HMMA.16816.F32.BF16 R8, R16, R24, R8 ;  /* 0x000000181008723c */ /* 0x004fe60000041808 */
[----:B----4-:R0:W-:Y:S04]  /*60980*/  STL.64 [R1+0x3440], R4 ;  /* 0x0034400401007387 */ /* 0x0101e80000100a00 */
[----:B0-----:R-:W2:Y:S04]  /*60990*/  LDL.64 R4, [R1+0x1f0] ;  /* 0x0001f00001047983 */ /* 0x001ea80000100a00 */
[----:B------:R-:W-:Y:S04]  /*609a0*/  STL.64 [R1+0x3420], R14 ;  /* 0x0034200e01007387 */ /* 0x000fe80000100a00 */
[----:B------:R0:W-:Y:S04]  /*609b0*/  STL.64 [R1+0x3418], R12 ;  /* 0x0034180c01007387 */ /* 0x0001e80000100a00 */
[----:B0-----:R-:W4:Y:S04]  /*609c0*/  LDL.LU R12, [R1+0x500] ;  /* 0x00050000010c7983 */ /* 0x001f280000300800 */
[----:B------:R-:W4:Y:S04]  /*609d0*/  LDL.LU R13, [R1+0x504] ;  /* 0x00050400010d7983 */ /* 0x000f280000300800 */
[----:B------:R-:W3:Y:S04]  /*609e0*/  LDL.LU R14, [R1+0x508] ;  /* 0x00050800010e7983 */ /* 0x000ee80000300800 */
[----:B------:R-:W3:Y:S04]  /*609f0*/  LDL.LU R15, [R1+0x50c] ;  /* 0x00050c00010f7983 */ /* 0x000ee80000300800 */
[----:B---3--:R-:W-:Y:S04]  /*60a00*/  STL.64 [R1+0x3450], R14 ;  /* 0x0034500e01007387 */ /* 0x008fe80000100a00 */
[----:B----4-:R0:W-:Y:S04]  /*60a10*/  STL.64 [R1+0x3448], R12 ;  /* 0x0034480c01007387 */ /* 0x0101e80000100a00 */
[----:B0-----:R-:W2:Y:S04]  /*60a20*/  LDL.LU R12, [R1+0x4f0] ;  /* 0x0004f000010c7983 */ /* 0x001ea80000300800 */
[----:B------:R-:W2:Y:S04]  /*60a30*/  LDL.LU R13, [R1+0x4f4] ;  /* 0x0004f400010d7983 */ /* 0x000ea80000300800 */
[----:B------:R-:W2:Y:S04]  /*60a40*/  LDL.LU R14, [R1+0x4f8] ;  /* 0x0004f800010e7983 */ /* 0x000ea80000300800 */
[----:B------:R-:W2:Y:S04]  /*60a50*/  LDL.LU R15, [R1+0x4fc] ;  /* 0x0004fc00010f7983 */ /* 0x000ea80000300800 */
        /* <DEDUP_REMOVED lines=8> */
[----:B----4-:R-:W-:-:S15]  /*60ae0*/  HMMA.16816.F32.BF16 R20, R16, R24, R20 ;  /* 0x000000181014723c */ /* 0x010fde0000041814 */
[----:B------:R-:W-:-:S08]  /*60af0*/  NOP ;  /* 0x0000000000007918 */ /* 0x000fd00000000000 */
[----:B------:R-:W-:Y:S04]  /*60b00*/  STL.64 [R1+0x280], R20 ;  /* 0x0002801401007387 */ /* 0x000fe80000100a00 */
[----:B------:R0:W-:Y:S04]  /*60b10*/  STL.64 [R1+0x288], R22 ;  /* 0x0002881601007387 */ /* 0x0001e80000100a00 */
[----:B0-----:R-:W3:Y:S04]  /*60b20*/  LDL.LU.64 R22, [R1+0x3480] ;  /* 0x0034800001167983 */ /* 0x001ee80000300a00 */
[----:B------:R-:W3:Y:S04]  /*60b30*/  LDL.LU.64 R20, [R1+0x3478] ;  /* 0x0034780001147983 */ /* 0x000ee80000300a00 */
[----:B------:R0:W-:Y:S04]  /*60b40*/  STL.64 [R1+0x3378], R24 ;  /* 0x0033781801007387 */ /* 0x0001e80000100a00 */
[----:B0-----:R-:W4:Y:S04]  /*60b50*/  LDL.LU R24, [R1+0x4c0] ;  /* 0x0004c00001187983 */ /* 0x001f280000300800 */
[----:B------:R-:W4:Y:S04]  /*60b60*/  LDL.LU R25, [R1+0x4c4] ;  /* 0x0004c40001197983 */ /* 0x000f280000300800 */
[----:B------:R-:W4:Y:S04]  /*60b70*/  LDL.LU R26, [R1+0x4c8] ;  /* 0x0004c800011a7983 */ /* 0x000f280000300800 */
[----:B------:R-:W4:Y:S01]  /*60b80*/  LDL.LU R27, [R1+0x4cc] ;  /* 0x0004cc00011b7983 */ /* 0x000f220000300800 */
[----:B---3--:R-:W-:-:S15]  /*60b90*/  HMMA.16816.F32.BF16 R20, R16, R8, R20 ;  /* 0x000000081014723c */ /* 0x008fde0000041814 */
[----:B------:R-:W-:-:S08]  /*60ba0*/  NOP ;  /* 0x0000000000007918 */ /* 0x000fd00000000000 */
[----:B------:R0:W-:Y:S04]  /*60bb0*/  STL.64 [R1+0x270], R20 ;  /* 0x0002701401007387 */ /* 0x0001e80000100a00 */
[----:B------:R-:W-:Y:S04]  /*60bc0*/  STL.64 [R1+0x278], R22 ;  /* 0x0002781601007387 */ /* 0x000fe80000100a00 */
[----:B0-----:R-:W4:Y:S04]  /*60bd0*/  LDL.LU.64 R20, [R1+0x3470] ;  /* 0x0034700001147983 */ /* 0x001f280000300a00 */
        /* <DEDUP_REMOVED lines=8> */
[----:B------:R0:W-:Y:S02]  /*60c60*/  STL.64 [R1+0x268], R26 ;  /* 0x0002681a01007387 */ /* 0x0001e40000100a00 */
[----:B0-----:R-:W-:Y:S02]  /*60c70*/  IMAD.MOV.U32 R27, RZ, RZ, R20 ;  /* 0x000000ffff1b7224 */ /* 0x001fe400078e0014 */
[----:B------:R-:W-:Y:S02]  /*60c80*/  IMAD.MOV.U32 R26, RZ, RZ, R21 ;  /* 0x000000ffff1a7224 */ /* 0x000fe400078e0015 */
[----:B------:R-:W3:Y:S04]  /*60c90*/  LDL.LU.64 R20, [R1+0x3468] ;  /* 0x0034680001147983 */ /* 0x000ee80000300a00 */
[----:B------:R0:W-:Y:S04]  /*60ca0*/  STL [R1+0x33a0], R26 ;  /* 0x0033a01a01007387 */ /* 0x0001e80000100800 */
[----:B------:R1:W-:Y:S04]  /*60cb0*/  STL [R1+0x339c], R27 ;  /* 0x00339c1b01007387 */ /* 0x0003e80000100800 */
[----:B------:R-:W4:Y:S04]  /*60cc0*/  LDL.LU R24, [R1+0x4e0] ;  /* 0x0004e00001187983 */ /* 0x000f280000300800 */
[----:B------:R-:W4:Y:S04]  /*60cd0*/  LDL.LU R25, [R1+0x4e4] ;  /* 0x0004e40001197983 */ /* 0x000f280000300800 */
[----:B0-----:R-:W4:Y:S04]  /*60ce0*/  LDL.LU R26, [R1+0x4e8] ;  /* 0x0004e800011a7983 */ /* 0x001f280000300800 */
[----:B-1----:R-:W4:Y:S01]  /*60cf0*/  LDL.LU R27, [R1+0x4ec] ;  /* 0x0004ec00011b7983 */ /* 0x002f220000300800 */
[----:B---3--:R-:W-:-:S15]  /*60d00*/  HMMA.16816.F32.BF16 R8, R16, R20, R8 ;  /* 0x000000141008723c */ /* 0x008fde0000041808 */
[----:B------:R-:W-:-:S08]  /*60d10*/  NOP ;  /* 0x0000000000007918 */ /* 0x000fd00000000000 */
[----:B------:R0:W-:Y:S04]  /*60d20*/  STL.64 [R1+0x250], R8 ;  /* 0x0002500801007387 */ /* 0x0001e80000100a00 */
[----:B------:R-:W-:Y:S01]  /*60d30*/  STL.64 [R1+0x258], R10 ;  /* 0x0002580a01007387 */ /* 0x000fe20000100a00 */
[----:B0-----:R-:W-:Y:S02]  /*60d40*/  IMAD.MOV.U32 R9, RZ, RZ, R20 ;  /* 0x000000ffff097224 */ /* 0x001fe400078e0014 */
[----:B------:R-:W-:Y:S02]  /*60d50*/  IMAD.MOV.U32 R8, RZ, RZ, R21 ;  /* 0x000000ffff087224 */ /* 0x000fe400078e0015 */
[----:B------:R-:W4:Y:S01]  /*60d60*/  LDL.LU.64 R20, [R1+0x3460] ;  /* 0x0034600001147983 */ /* 0x000f220000300a00 */
[----:B--2---:R-:W-:Y:S06]  /*60d70*/  HMMA.16816.F32.BF16 R12, R16, R4, R12 ;  /* 0x00000004100c723c */ /* 0x004fec000004180c */
[----:B------:R-:W-:-:S02]  /*60d80*/  IMAD.MOV.U32 R29, RZ, RZ, R4 ;  /* 0x000000ffff1d7224 */ /* 0x000fc400078e0004 */
[----:B------:R-:W-:Y:S01]  /*60d90*/  IMAD.MOV.U32 R28, RZ, RZ, R5 ;  /* 0x000000ffff1c7224 */ /* 0x000fe200078e0005 */
[----:B----4-:R-:W-:-:S15]  /*60da0*/  HMMA.16816.F32.BF16 R24, R16, R20, R24 ;  /* 0x000000141018723c */ /* 0x010fde0000041818 */
[----:B------:R-:W-:-:S08]  /*60db0*/  NOP ;  /* 0x0000000000007918 */ /* 0x000fd00000000000 */
[----:B------:R0:W-:Y:S04]  /*60dc0*/  STL.64 [R1+0x240], R24 ;  /* 0x0002401801007387 */ /* 0x0001e80000100a00 */
[----:B------:R-:W-:Y:S04]  /*60dd0*/  STL.64 [R1+0x248], R26 ;  /* 0x0002481a01007387 */ /* 0x000fe80000100a00 */
[----:B------:R-:W2:Y:S01]  /*60de0*/  LDL.LU.64 R22, [R1+0x3458] ;  /* 0x0034580001167983 */ /* 0x000ea20000300a00 */
[----:B0-----:R-:W-:Y:S02]  /*60df0*/  IMAD.MOV.U32 R25, RZ, RZ, R20 ;  /* 0x000000ffff197224 */ /* 0x001fe400078e0014 */
[----:B------:R-:W-:-:S05]  /*60e00*/  IMAD.MOV.U32 R24, RZ, RZ, R21 ;  /* 0x000000ffff187224 */ /* 0x000fca00078e0015 */
[----:B------:R0:W-:Y:S04]  /*60e10*/  STL.64 [R1+0x3438], R24 ;  /* 0x0034381801007387 */ /* 0x0001e80000100a00 */
[----:B0-----:R-:W3:Y:S04]  /*60e20*/  LDL.LU R24, [R1+0x510] ;  /* 0x0005100001187983 */ /* 0x001ee80000300800 */
[----:B------:R-:W3:Y:S04]  /*60e30*/  LDL.LU R25, [R1+0x514] ;  /* 0x0005140001197983 */ /* 0x000ee80000300800 */
[----:B------:R-:W3:Y:S04]  /*60e40*/  LDL.LU R26, [R1+0x518] ;  /* 0x00051800011a7983 */ /* 0x000ee80000300800 */
[----:B------:R-:W3:Y:S04]  /*60e50*/  LDL.LU R27, [R1+0x51c] ;  /* 0x00051c00011b7983 */ /* 0x000ee80000300800 */
[----:B------:R-:W3:Y:S04]  /*60e60*/  LDL.64 R20, [R1+0x1d0] ;  /* 0x0001d00001147983 */ /* 0x000ee80000100a00 */
[----:B------:R-:W-:Y:S04]  /*60e70*/  STL.64 [R1+0x230], R12 ;  /* 0x0002300c01007387 */ /* 0x000fe80000100a00 */
[----:B------:R0:W-:Y:S04]  /*60e80*/  STL.64 [R1+0x238], R14 ;  /* 0x0002380e01007387 */ /* 0x0001e80000100a00 */
[----:B0-----:R-:W4:Y:S04]  /*60e90*/  LDL.LU.64 R14, [R1+0x3450] ;  /* 0x00345000010e7983 */ /* 0x001f280000300a00 */
[----:B------:R-:W4:Y:S04]  /*60ea0*/  LDL.LU.64 R12, [R1+0x3448] ;  /* 0x00344800010c7983 */ /* 0x000f280000300a00 */
[----:B------:R-:W4:Y:S02]  /*60eb0*/  LDL.LU.64 R4, [R1+0x3440] ;  /* 0x0034400001047983 */ /* 0x000f240000300a00 */
[----:B----4-:R-:W-:Y:S06]  /*60ec0*/  HMMA.16816.F32.BF16 R12, R16, R4, R12 ;  /* 0x00000004100c723c */ /* 0x010fec000004180c */
[----:B------:R-:W-:-:S02]  /*60ed0*/  IMAD.MOV.U32 R10, RZ, RZ, R4 ;  /* 0x000000ffff0a7224 */ /* 0x000fc400078e0004 */
[----:B------:R-:W-:-:S15]  /*60ee0*/  IMAD.MOV.U32 R11, RZ, RZ, R5 ;  /* 0x000000ffff0b7224 */ /* 0x000fde00078e0005 */
[----:B------:R-:W-:Y:S04]  /*60ef0*/  STL.64 [R1+0x220], R12 ;  /* 0x0002200c01007387 */ /* 0x000fe80000100a00 */
[----:B------:R-:W-:Y:S04]  /*60f00*/  STL.64 [R1+0x228], R14 ;  /* 0x0002280e01007387 */ /* 0x000fe80000100a00 */
[----:B------:R-:W-:Y:S04]  /*60f10*/  STL.64 [R1+0x33b0], R10 ;  /* 0x0033b00a01007387 */ /* 0x000fe80000100a00 */
[----:B------:R0:W-:Y:S04]  /*60f20*/  STL.64 [R1+0x33a8], R8 ;  /* 0x0033a80801007387 */ /* 0x0001e80000100a00 */
[----:B0-----:R-:W4:Y:S04]  /*60f30*/  LDL.LU R8, [R1+0x600] ;  /* 0x0006000001087983 */ /* 0x001f280000300800 */
[----:B------:R-:W4:Y:S04]  /*60f40*/  LDL.LU R9, [R1+0x604] ;  /* 0x0006040001097983 */ /* 0x000f280000300800 */
[----:B------:R-:W2:Y:S04]  /*60f50*/  LDL.LU R10, [R1+0x608] ;  /* 0x00060800010a7983 */ /* 0x000ea80000300800 */
        /* <DEDUP_REMOVED lines=9> */
[----:B--2---:R-:W-:Y:S04]  /*60ff0*/  STL.64 [R1+0x33c0], R10 ;  /* 0x0033c00a01007387 */ /* 0x004fe80000100a00 */
[----:B----4-:R0:W-:Y:S04]  /*61000*/  STL.64 [R1+0x33b8], R8 ;  /* 0x0033b80801007387 */ /* 0x0101e80000100a00 */
[----:B0-----:R-:W2:Y:S01]  /*61010*/  LDL.64 R8, [R1+0x30] ;  /* 0x0000300001087983 */ /* 0x001ea20000100a00 */
[----:B---3--:R-:W-:Y:S03]  /*61020*/  HMMA.16816.F32.BF16 R24, R16, R20, R24 ;  /* 0x000000141018723c */ /* 0x008fe60000041818 */
[----:B--2---:R0:W-:Y:S04]  /*61030*/  STL.64 [R1+0x33d8], R8 ;  /* 0x0033d80801007387 */ /* 0x0041e80000100a00 */
[----:B0-----:R-:W2:Y:S04]  /*61040*/  LDL.LU R8, [R1+0x5b0] ;  /* 0x0005b00001087983 */ /* 0x001ea80000300800 */
[----:B------:R-:W2:Y:S04]  /*61050*/  LDL.LU R9, [R1+0x5b4] ;  /* 0x0005b40001097983 */ /* 0x000ea80000300800 */
[----:B------:R-:W3:Y:S04]  /*61060*/  LDL.LU R10, [R1+0x5b8] ;  /* 0x0005b800010a7983 */ /* 0x000ee80000300800 */
[----:B------:R-:W3:Y:S04]  /*61070*/  LDL.LU R11, [R1+0x5bc] ;  /* 0x0005bc00010b7983 */ /* 0x000ee80000300800 */
[----:B---3--:R-:W-:Y:S04]  /*61080*/  STL.64 [R1+0x33e8], R10 ;  /* 0x0033e80a01007387 */ /* 0x008fe80000100a00 */
[----:B--2---:R-:W-:Y:S04]  /*61090*/  STL.64 [R1+0x33e0], R8 ;  /* 0x0033e00801007387 */ /* 0x004fe80000100a00 */
[----:B------:R0:W-:Y:S04]  /*610a0*/  STL.64 [R1+0x2e0], R24 ;  /* 0x0002e01801007387 */ /* 0x0001e80000100a00 */
[----:B------:R1:W-:Y:S04]  /*610b0*/  STL.64 [R1+0x2e8], R26 ;  /* 0x0002e81a01007387 */ /* 0x0003e80000100a00 */
[----:B0-----:R-:W2:Y:S01]  /*610c0*/  LDL.LU.64 R24, [R1+0x3438] ;  /* 0x0034380001187983 */ /* 0x001ea20000300a00 */
[----:B------:R-:W-:-:S02]  /*610d0*/  IMAD.MOV.U32 R8, RZ, RZ, R23 ;  /* 0x000000ffff087224 */ /* 0x000fc400078e0017 */
[----:B------:R-:W-:Y:S02]  /*610e0*/  IMAD.MOV.U32 R9, RZ, RZ, R22 ;  /* 0x000000ffff097224 */ /* 0x000fe400078e0016 */
[----:B-1----:R-:W-:Y:S02]  /*610f0*/  IMAD.MOV.U32 R26, RZ, RZ, R20 ;  /* 0x000000ffff1a7224 */ /* 0x002fe400078e0014 */
[----:B------:R-:W-:Y:S01]  /*61100*/  IMAD.MOV.U32 R27, RZ, RZ, R21 ;  /* 0x000000ffff1b7224 */ /* 0x000fe200078e0015 */
[----:B------:R-:W3:Y:S04]  /*61110*/  LDL.LU.64 R22, [R1+0x3430] ;  /* 0x0034300001167983 */ /* 0x000ee80000300a00 */
[----:B------:R-:W4:Y:S04]  /*61120*/  LDL.LU.64 R20, [R1+0x3428] ;  /* 0x0034280001147983 */ /* 0x000f280000300a00 */
[----:B------:R-:W-:Y:S04]  /*61130*/  STL.64 [R1+0x33d0], R26 ;  /* 0x0033d01a01007387 */ /* 0x000fe80000100a00 */
        /* <DEDUP_REMOVED lines=15> */
[----:B------:R-:W4:Y:S04]  /*61230*/  LDL.LU.64 R12, [R1+0x3418] ;  /* 0x00341800010c7983 */ /* 0x000f280000300a00 */
[----:B------:R-:W-:Y:S04]  /*61240*/  STL.64 [R1+0x32d8], R22 ;  /* 0x0032d81601007387 */ /* 0x000fe80000100a00 */
[----:B------:R-:W-:Y:S01]  /*61250*/  STL.64 [R1+0x32d0], R20 ;  /* 0x0032d01401007387 */ /* 0x000fe20000100a00 */
[----:B----4-:R-:W-:Y:S03]  /*61260*/  HMMA.16816.F32.BF16 R16, R16, R12, R4 ;  /* 0x0000000c1010723c */ /* 0x010fe60000041804 */
[----:B------:R-:W4:Y:S04]  /*61270*/  LDL.LU.64 R6, [R1+0x3410] ;  /* 0x0034100001067983 */ /* 0x000f280000300a00 */
[----:B------:R-:W2:-:S15]  /*61280*/  LDL.LU.64 R4, [R1+0x3408] ;  /* 0x0034080001047983 */ /* 0x000e9e0000300a00 */
[----:B------:R-:W-:-:S01]  /*61290*/  NOP ;  /* 0x0000000000007918 */ /* 0x000fc20000000000 */
[----:B------:R4:W-:Y:S04]  /*612a0*/  STL.64 [R1+0x1a0], R16 ;  /* 0x0001a01001007387 */ /* 0x0009e80000100a00 */
[----:B------:R-:W-:Y:S01]  /*612b0*/  STL.64 [R1+0x1a8], R18 ;  /* 0x0001a81201007387 */ /* 0x000fe20000100a00 */
[----:B----4-:R-:W-:-:S03]  /*612c0*/  IMAD.MOV.U32 R16, RZ, RZ, R7 ;  /* 0x000000ffff107224 */ /* 0x010fc600078e0007 */
[----:B------:R-:W2:Y:S04]  /*612d0*/  LDL.LU R7, [R1+0x3400] ;  /* 0x0034000001077983 */ /* 0x000ea80000300800 */
[----:B------:R-:W4:Y:S04]  /*612e0*/  LDL R17, [R1+0x44] ;  /* 0x0000440001117983 */ /* 0x000f280000100800 */
[----:B------:R0:W-:Y:S01]  /*612f0*/  STL.64 [R1+0x32c8], R12 ;  /* 0x0032c80c01007387 */ /* 0x0001e20000100a00 */
[----:B---3--:R-:W-:Y:S02]  /*61300*/  IMAD.MOV.U32 R21, RZ, RZ, R14 ;  /* 0x000000ffff157224 */ /* 0x008fe400078e000e */
[----:B------:R-:W-:Y:S01]  /*61310*/  IMAD.MOV.U32 R20, RZ, RZ, R15 ;  /* 0x000000ffff147224 */ /* 0x000fe200078e000f */
        /* <DEDUP_REMOVED lines=10> */
[----:B0-----:R-:W4:Y:S04]  /*613c0*/  LDL.LU.64 R10, [R1+0x33e8] ;  /* 0x0033e800010a7983 */ /* 0x001f280000300a00 */
[----:B------:R-:W4:Y:S02]  /*613d0*/  LDL.LU.64 R8, [R1+0x33e0] ;  /* 0x0033e00001087983 */ /* 0x000f240000300a00 */
[----:B----4-:R-:W-:Y:S02]  /*613e0*/  HMMA.16816.F32.BF16 R16, R4, R16, R8 ;  /* 0x000000100410723c */ /* 0x010fe40000041808 */
[----:B------:R-:W2:-:S15]  /*613f0*/  LDL.LU.64 R8, [R1+0x33d8] ;  /* 0x0033d80001087983 */ /* 0x000e9e0000300a00 */
[----:B------:R-:W-:-:S06]  /*61400*/  NOP ;  /* 0x0000000000007918 */ /* 0x000fcc0000000000 */
[----:B------:R-:W-:Y:S04]  /*61410*/  STL.64 [R1+0x180], R16 ;  /* 0x0001801001007387 */ /* 0x000fe80000100a00 */
[----:B------:R-:W-:Y:S04]  /*61420*/  STL.64 [R1+0x188], R18 ;  /* 0x0001881201007387 */ /* 0x000fe80000100a00 */
[----:B------:R-:W0:Y:S04]  /*61430*/  LDSM.16.MT88.4 R16, [R3+UR4+0x8180] ;  /* 0x008180040310783b */ /* 0x000e280008004200 */
[----:B0-----:R-:W-:Y:S04]  /*61440*/  STL.64 [R1+0x31f8], R18 ;  /* 0x0031f81201007387 */ /* 0x001fe80000100a00 */
[----:B------:R0:W-:Y:S04]  /*61450*/  STL.64 [R1+0x31f0], R16 ;  /* 0x0031f01001007387 */ /* 0x0001e80000100a00 */
[----:B------:R-:W-:Y:S01]  /*61460*/  STL [R1+0x2f50], R3 ;  /* 0x002f500301007387 */ /* 0x000fe20000100800 */
        /* <DEDUP_REMOVED lines=8> */
[----:B------:R-:W4:Y:S04]  /*614f0*/  LDL.LU.64 R24, [R1+0x33c8] ;  /* 0x0033c80001187983 */ /* 0x000f280000300a00 */
[----:B------:R-:W3:Y:S04]  /*61500*/  LDL.LU.64 R10, [R1+0x33c0] ;  /* 0x0033c000010a7983 */ /* 0x000ee80000300a00 */
[----:B------:R-:W3:Y:S02]  /*61510*/  LDL.LU.64 R8, [R1+0x33b8] ;  /* 0x0033b80001087983 */ /* 0x000ee40000300a00 */
[----:B---3--:R-:W-:Y:S02]  /*61520*/  HMMA.16816.F32.BF16 R16, R4, R16, R8 ;  /* 0x000000100410723c */ /* 0x008fe40000041808 */
[----:B------:R-:W3:Y:S04]  /*61530*/  LDL.LU.64 R10, [R1+0x33b0] ;  /* 0x0033b000010a7983 */ /* 0x000ee80000300a00 */
[----:B------:R-:W4:-:S15]  /*61540*/  LDL.LU.64 R8, [R1+0x33a8] ;  /* 0x0033a80001087983 */ /* 0x000f1e0000300a00 */
[----:B------:R-:W-:-:S02]  /*61550*/  NOP ;  /* 0x0000000000007918 */ /* 0x000fc40000000000 */
[----:B------:R-:W-:Y:S04]  /*61560*/  STL.64 [R1+0x160], R16 ;  /* 0x0001601001007387 */ /* 0x000fe80000100a00 */
[----:B------:R0:W-:Y:S02]  /*61570*/  STL.64 [R1+0x168], R18 ;  /* 0x0001681201007387 */ /* 0x0001e40000100a00 */
[----:B0-----:R-:W-:Y:S02]  /*61580*/  HMMA.16816.F32.BF16 R16, R4, R20, R12 ;  /* 0x000000140410723c */ /* 0x001fe4000004180c */
[----:B------:R-:W3:-:S15]  /*61590*/  LDL.LU R12, [R1+0x6e0] ;  /* 0x0006e000010c7983 */ /* 0x000ede0000300800 */
[----:B------:R-:W-:-:S06]  /*615a0*/  NOP ;  /* 0x0000000000007918 */ /* 0x000fcc0000000000 */
[----:B------:R-:W-:Y:S04]  /*615b0*/  STL.64 [R1+0x150], R16 ;  /* 0x0001501001007387 */ /* 0x000fe80000100a00 */
[----:B------:R-:W-:Y:S04]  /*615c0*/  STL.64 [R1+0x158], R18 ;  /* 0x0001581201007387 */ /* 0x000fe80000100a00 */
[----:B------:R-:W3:Y:S04]  /*615d0*/  LDL.LU R13, [R1+0x6e4] ;  /* 0x0006e400010d7983 */ /* 0x000ee80000300800 */
[----:B------:R-:W4:Y:S04]  /*615e0*/  LDL.LU R14, [R1+0x6e8] ;  /* 0x0006e800010e7983 */ /* 0x000f280000300800 */
[----:B------:R-:W4:Y:S01]  /*615f0*/  LDL.LU R15, [R1+0x6ec] ;  /* 0x0006ec00010f7983 */ /* 0x000f220000300800 */
[----:B--2---:R-:W-:-:S02]  /*61600*/  IMAD.MOV.U32 R20, RZ, RZ, R26 ;  /* 0x000000ffff147224 */ /* 0x004fc400078e001a */
[----:B------:R-:W-:Y:S01]  /*61610*/  IMAD.MOV.U32 R21, RZ, RZ, R27 ;  /* 0x000000ffff157224 */ /* 0x000fe200078e001b */
[----:B----4-:R-:W-:Y:S04]  /*61620*/  STL.64 [R1+0x32e8], R14 ;  /* 0x0032e80e01007387 */ /* 0x010fe80000100a00 */
        /* <DEDUP_REMOVED lines=17> */
[----:B------:R-:W3:Y:S04]  /*61740*/  LDL.LU R29, [R1+0x3390] ;  /* 0x00339000011d7983 */ /* 0x000ee80000300800 */
[----:B------:R0:W-:Y:S04]  /*61750*/  STL.64 [R1+0x3320], R20 ;  /* 0x0033201401007387 */ /* 0x0001e80000100a00 */
[----:B------:R-:W2:Y:S04]  /*61760*/  LDL.LU R12, [R1+0x6b0] ;  /* 0x0006b000010c7983 */ /* 0x000ea80000300800 */
[----:B------:R-:W2:Y:S04]  /*61770*/  LDL.LU R13, [R1+0x6b4] ;  /* 0x0006b400010d7983 */ /* 0x000ea80000300800 */
[----:B------:R-:W4:Y:S04]  /*61780*/  LDL.LU R14, [R1+0x6b8] ;  /* 0x0006b800010e7983 */ /* 0x000f280000300800 */
[----:B------:R-:W4:Y:S01]  /*61790*/  LDL.LU R15, [R1+0x6bc] ;  /* 0x0006bc00010f7983 */ /* 0x000f220000300800 */
        /* <DEDUP_REMOVED lines=11> */
[----:B------:R-:W-:Y:S01]  /*61850*/  STL.64 [R1+0x3350], R20 ;  /* 0x0033501401007387 */ /* 0x000fe20000100a00 */
[----:B------:R-:W-:Y:S02]  /*61860*/  IMAD.MOV.U32 R25, RZ, RZ, R10 ;  /* 0x000000ffff197224 */ /* 0x000fe400078e000a */
[----:B------:R-:W-:Y:S01]  /*61870*/  IMAD.MOV.U32 R24, RZ, RZ, R11 ;  /* 0x000000ffff187224 */ /* 0x000fe200078e000b */
[----:B----4-:R-:W-:Y:S04]  /*61880*/  STL.64 [R1+0x3330], R14 ;  /* 0x0033300e01007387 */ /* 0x010fe80000100a00 */
[----:B--2---:R0:W-:Y:S04]  /*61890*/  STL.64 [R1+0x3328], R12 ;  /* 0x0033280c01007387 */ /* 0x0041e80000100a00 */
[----:B0-----:R-:W2:Y:S04]  /*618a0*/  LDL.LU R12, [R1+0x690] ;  /* 0x00069000010c7983 */ /* 0x001ea80000300800 */
[----:B------:R-:W2:Y:S04]  /*618b0*/  LDL.LU R13, [R1+0x694] ;  /* 0x00069400010d7983 */ /* 0x000ea80000300800 */
[----:B------:R-:W4:Y:S04]  /*618c0*/  LDL.LU R14, [R1+0x698] ;  /* 0x00069800010e7983 */ /* 0x000f280000300800 */
[----:B------:R-:W4:Y:S04]  /*618d0*/  LDL.LU R15, [R1+0x69c] ;  /* 0x00069c00010f7983 */ /* 0x000f280000300800 */
[----:B------:R-:W2:Y:S04]  /*618e0*/  LDL.LU R8, [R1+0x650] ;  /* 0x0006500001087983 */ /* 0x000ea80000300800 */
[----:B------:R-:W2:Y:S04]  /*618f0*/  LDL.LU R9, [R1+0x654] ;  /* 0x0006540001097983 */ /* 0x000ea80000300800 */
[----:B------:R-:W4:Y:S04]  /*61900*/  LDL.LU R10, [R1+0x658] ;  /* 0x00065800010a7983 */ /* 0x000f280000300800 */
[----:B------:R-:W4:Y:S01]  /*61910*/  LDL.LU R11, [R1+0x65c] ;  /* 0x00065c00010b7983 */ /* 0x000f220000300800 */
[----:B---3--:R-:W-:-:S02]  /*61920*/  IMAD.MOV.U32 R20, RZ, RZ, R27 ;  /* 0x000000ffff147224 */ /* 0x008fc400078e001b */
[----:B------:R-:W-:Y:S01]  /*61930*/  IMAD.MOV.U32 R21, RZ, RZ, R26 ;  /* 0x000000ffff157224 */ /* 0x000fe200078e001a */
[----:B----4-:R-:W-:Y:S04]  /*61940*/  STL.64 [R1+0x3388], R10 ;  /* 0x0033880a01007387 */ /* 0x010fe80000100a00 */
[----:B--2---:R0:W-:Y:S04]  /*61950*/  STL.64 [R1+0x3380], R8 ;  /* 0x0033800801007387 */ /* 0x0041e80000100a00 */
[----:B0-----:R-:W2:Y:S04]  /*61960*/  LDL.LU R8, [R1+0x640] ;  /* 0x0006400001087983 */ /* 0x001ea80000300800 */
[----:B------:R-:W2:Y:S04]  /*61970*/  LDL.LU R9, [R1+0x644] ;  /* 0x0006440001097983 */ /* 0x000ea80000300800 */
[----:B------:R-:W2:Y:S04]  /*61980*/  LDL.LU R10, [R1+0x648] ;  /* 0x00064800010a7983 */ /* 0x000ea80000300800 */
[----:B------:R-:W2:Y:S04]  /*61990*/  LDL.LU R11, [R1+0x64c] ;  /* 0x00064c00010b7983 */ /* 0x000ea80000300800 */
[----:B------:R0:W-:Y:S04]  /*619a0*/  STL.64 [R1+0x3368], R20 ;  /* 0x0033681401007387 */ /* 0x0001e80000100a00 */
        /* <DEDUP_REMOVED lines=16> */
[----:B------:R-:W4:Y:S04]  /*61ab0*/  LDL.LU R16, [R1+0x6f0] ;  /* 0x0006f00001107983 */ /* 0x000f280000300800 */
[----:B------:R-:W4:Y:S04]  /*61ac0*/  LDL.LU R17, [R1+0x6f4] ;  /* 0x0006f40001117983 */ /* 0x000f280000300800 */
[----:B------:R-:W3:Y:S04]  /*61ad0*/  LDL.LU R18, [R1+0x6f8] ;  /* 0x0006f80001127983 */ /* 0x000ee80000300800 */
[----:B------:R-:W3:Y:S01]  /*61ae0*/  LDL.LU R19, [R1+0x6fc] ;  /* 0x0006fc0001137983 */ /* 0x000ee20000300800 */
[C---:B------:R-:W-:Y:S03]  /*61af0*/  HMMA.16816.F32.BF16 R24, R4.reuse, R24, R8 ;  /* 0x000000180418723c */ /* 0x040fe60000041808 */
[----:B---3--:R-:W-:Y:S04]  /*61b00*/  STL.64 [R1+0x32c0], R18 ;  /* 0x0032c01201007387 */ /* 0x008fe80000100a00 */
[----:B----4-:R0:W-:Y:S04]  /*61b10*/  STL.64 [R1+0x32b8], R16 ;  /* 0x0032b81001007387 */ /* 0x0101e80000100a00 */
[----:B0-----:R-:W3:Y:S04]  /*61b20*/  LDL.LU R16, [R1+0x6d0] ;  /* 0x0006d00001107983 */ /* 0x001ee80000300800 */
[----:B------:R-:W3:Y:S04]  /*61b30*/  LDL.LU R17, [R1+0x6d4] ;  /* 0x0006d40001117983 */ /* 0x000ee80000300800 */
[----:B------:R-:W3:Y:S04]  /*61b40*/  LDL.LU R18, [R1+0x6d8] ;  /* 0x0006d80001127983 */ /* 0x000ee80000300800 */
[----:B------:R-:W3:Y:S04]  /*61b50*/  LDL.LU R19, [R1+0x6dc] ;  /* 0x0006dc0001137983 */ /* 0x000ee80000300800 */
        /* <DEDUP_REMOVED lines=10> */
[----:B------:R0:W-:Y:S02]  /*61c00*/  STL.64 [R1+0x3260], R24 ;  /* 0x0032601801007387 */ /* 0x0001e40000100a00 */
[----:B0-----:R-:W-:-:S02]  /*61c10*/  IMAD.MOV.U32 R24, RZ, RZ, R2 ;  /* 0x000000ffff187224 */ /* 0x001fc400078e0002 */
[----:B------:R-:W-:-:S05]  /*61c20*/  IMAD.MOV.U32 R25, RZ, RZ, R0 ;  /* 0x000000ffff197224 */ /* 0x000fca00078e0000 */
[----:B------:R0:W-:Y:S04]  /*61c30*/  STL.64 [R1+0x32a0], R24 ;  /* 0x0032a01801007387 */ /* 0x0001e80000100a00 */
[----:B0-----:R-:W3:Y:S04]  /*61c40*/  LDL.LU R24, [R1+0x700] ;  /* 0x0007000001187983 */ /* 0x001ee80000300800 */
[----:B------:R-:W3:Y:S04]  /*61c50*/  LDL.LU R25, [R1+0x704] ;  /* 0x0007040001197983 */ /* 0x000ee80000300800 */
[----:B------:R-:W3:Y:S04]  /*61c60*/  LDL.LU R26, [R1+0x708] ;  /* 0x00070800011a7983 */ /* 0x000ee80000300800 */
[----:B------:R-:W3:Y:S01]  /*61c70*/  LDL.LU R27, [R1+0x70c] ;  /* 0x00070c00011b7983 */ /* 0x000ee20000300800 */
[----:B----4-:R-:W-:-:S15]  /*61c80*/  HMMA.16816.F32.BF16 R20, R4, R8, R20 ;  /* 0x000000080414723c */ /* 0x010fde0000041814 */
[----:B------:R-:W-:-:S08]  /*61c90*/  NOP ;  /* 0x0000000000007918 */ /* 0x000fd00000000000 */
[----:B------:R0:W-:Y:S04]  /*61ca0*/  STL.64 [R1+0x2f0], R20 ;  /* 0x0002f01401007387 */ /* 0x0001e80000100a00 */
[----:B------:R-:W-:Y:S04]  /*61cb0*/  STL.64 [R1+0x2f8], R22 ;  /* 0x0002f81601007387 */ /* 0x000fe80000100a00 */
[----:B0-----:R-:W2:Y:S04]  /*61cc0*/  LDL.LU.64 R20, [R1+0x3368] ;  /* 0x0033680001147983 */ /* 0x001ea80000300a00 */
[----:B------:R0:W-:Y:S04]  /*61cd0*/  STL.64 [R1+0x3258], R8 ;  /* 0x0032580801007387 */ /* 0x0001e80000100a00 */
[----:B0-----:R-:W4:Y:S04]  /*61ce0*/  LDL.LU R8, [R1+0x710] ;  /* 0x0007100001087983 */ /* 0x001f280000300800 */
[----:B------:R-:W4:Y:S04]  /*61cf0*/  LDL.LU R9, [R1+0x714] ;  /* 0x0007140001097983 */ /* 0x000f280000300800 */
[----:B------:R-:W4:Y:S04]  /*61d00*/  LDL.LU R10, [R1+0x718] ;  /* 0x00071800010a7983 */ /* 0x000f280000300800 */
[----:B------:R-:W4:Y:S01]  /*61d10*/  LDL.LU R11, [R1+0x71c] ;  /* 0x00071c00010b7983 */ /* 0x000f220000300800 */
        /* <DEDUP_REMOVED lines=42> */
[----:B------:R-:W2:Y:S02]  /*61fc0*/  LDL.LU.64 R20, [R1+0x32d0] ;  /* 0x0032d00001147983 */ /* 0x000ea40000300a00 */
[----:B--2---:R-:W-:-:S15]  /*61fd0*/  HMMA.16816.F32.BF16 R12, R4, R20, R12 ;  /* 0x00000014040c723c */ /* 0x004fde000004180c */
[----:B------:R-:W-:-:S08]  /*61fe0*/  NOP ;  /* 0x0000000000007918 */ /* 0x000fd00000000000 */
[----:B------:R0:W-:Y:S04]  /*61ff0*/  STL.64 [R1+0x440], R12 ;  /* 0x0004400c01007387 */ /* 0x0001e80000100a00 */
[----:B------:R-:W-:Y:S04]  /*62000*/  STL.64 [R1+0x448], R14 ;  /* 0x0004480e01007387 */ /* 0x000fe80000100a00 */
[----:B0-----:R-:W2:Y:S04]  /*62010*/  LDL.LU.64 R12, [R1+0x32c8] ;  /* 0x0032c800010c7983 */ /* 0x001ea80000300a00 */
[----:B---3--:R-:W-:Y:S04]  /*62020*/  STL.64 [R1+0x3218], R22 ;  /* 0x0032181601007387 */ /* 0x008fe80000100a00 */
[----:B------:R0:W-:Y:S04]  /*62030*/  STL.64 [R1+0x3210], R20 ;  /* 0x0032101401007387 */ /* 0x0001e80000100a00 */
[----:B0-----:R-:W3:Y:S01]  /*62040*/  LDL.LU.64 R20, [R1+0x50] ;  /* 0x0000500001147983 */ /* 0x001ee20000300a00 */
[----:B--2---:R-:W-:Y:S03]  /*62050*/  HMMA.16816.F32.BF16 R4, R4, R12, R16 ;  /* 0x0000000c0404723c */ /* 0x004fe60000041810 */
[----:B------:R-:W3:Y:S04]  /*62060*/  LDL.LU.64 R18, [R1+0x32c0] ;  /* 0x0032c00001127983 */ /* 0x000ee80000300a00 */
[----:B------:R-:W3:Y:S01]  /*62070*/  LDL.LU.64 R16, [R1+0x32b8] ;  /* 0x0032b80001107983 */ /* 0x000ee20000300a00 */
[----:B------:R-:W-:-:S02]  /*62080*/  IMAD.MOV.U32 R3, RZ, RZ, R12 ;  /* 0x000000ffff037224 */ /* 0x000fc400078e000c */
[----:B------:R-:W-:-:S13]  /*62090*/  IMAD.MOV.U32 R2, RZ, RZ, R13 ;  /* 0x000000ffff027224 */ /* 0x000fda00078e000d */
[----:B------:R0:W-:Y:S04]  /*620a0*/  STL.64 [R1+0x430], R4 ;  /* 0x0004300401007387 */ /* 0x0001e80000100a00 */
[----:B------:R-:W-:Y:S04]  /*620b0*/  STL.64 [R1+0x438], R6 ;  /* 0x0004380601007387 */ /* 0x000fe80000100a00 */
[----:B------:R-:W3:Y:S04]  /*620c0*/  LDL.LU.64 R14, [R1+0x32b0] ;  /* 0x0032b000010e7983 */ /* 0x000ee80000300a00 */
[----:B------:R-:W3:Y:S04]  /*620d0*/  LDL.LU.64 R12, [R1+0x32a8] ;  /* 0x0032a800010c7983 */ /* 0x000ee80000300a00 */
[----:B0-----:R-:W2:Y:S01]  /*620e0*/  LDL.LU.64 R4, [R1+0x40] ;  /* 0x0000400001047983 */ /* 0x001ea20000300a00 */
[C---:B---3--:R-:W-:Y:S06]  /*620f0*/  HMMA.16816.F32.BF16 R16, R12.reuse, R20, R16 ;  /* 0x000000140c10723c */ /* 0x048fec0000041810 */
[----:B--2---:R-:W-:-:S15]  /*62100*/  HMMA.16816.F32.BF16 R24, R12, R4, R24 ;  /* 0x000000040c18723c */ /* 0x004fde0000041818 */
[----:B------:R-:W-:-:S02]  /*62110*/  NOP ;  /* 0x0000000000007918 */ /* 0x000fc40000000000 */
[----:B------:R0:W-:Y:S04]  /*62120*/  STL.64 [R1+0x540], R16 ;  /* 0x0005401001007387 */ /* 0x0001e80000100a00 */
[----:B------:R-:W-:Y:S01]  /*62130*/  STL.64 [R1+0x548], R18 ;  /* 0x0005481201007387 */ /* 0x000fe20000100a00 */
[----:B0-----:R-:W-:Y:S02]  /*62140*/  IMAD.MOV.U32 R17, RZ, RZ, R20 ;  /* 0x000000ffff117224 */ /* 0x001fe400078e0014 */
[----:B------:R-:W-:Y:S01]  /*62150*/  IMAD.MOV.U32 R16, RZ, RZ, R21 ;  /* 0x000000ffff107224 */ /* 0x000fe200078e0015 */
[----:B------:R-:W2:Y:S04]  /*62160*/  LDL.LU R20, [R1+0x720] ;  /* 0x0007200001147983 */ /* 0x000ea80000300800 */
[----:B------:R-:W2:Y:S04]  /*62170*/  LDL.LU R21, [R1+0x724] ;  /* 0x0007240001157983 */ /* 0x000ea80000300800 */
[----:B------:R-:W2:Y:S04]  /*62180*/  LDL.LU R22, [R1+0x728] ;  /* 0x0007280001167983 */ /* 0x000ea80000300800 */
[----:B------:R-:W2:Y:S04]  /*62190*/  LDL.LU R23, [R1+0x72c] ;  /* 0x00072c0001177983 */ /* 0x000ea80000300800 */
[----:B------:R0:W-:Y:S04]  /*621a0*/  STL.64 [R1+0x530], R24 ;  /* 0x0005301801007387 */ /* 0x0001e80000100a00 */
[----:B------:R-:W-:Y:S04]  /*621b0*/  STL.64 [R1+0x538], R26 ;  /* 0x0005381a01007387 */ /* 0x000fe80000100a00 */
[----:B0-----:R-:W4:Y:S01]  /*621c0*/  LDL.LU.64 R24, [R1+0x32a0] ;  /* 0x0032a00001187983 */ /* 0x001f220000300a00 */
[----:B------:R-:W-:-:S02]  /*621d0*/  IMAD.MOV.U32 R18, RZ, RZ, R4 ;  /* 0x000000ffff127224 */ /* 0x000fc400078e0004 */
[----:B------:R-:W-:-:S03]  /*621e0*/  IMAD.MOV.U32 R0, RZ, RZ, R5 ;  /* 0x000000ffff007224 */ /* 0x000fc600078e0005 */
[----:B------:R-:W-:Y:S04]  /*621f0*/  STL [R1+0x3298], R18 ;  /* 0x0032981201007387 */ /* 0x000fe80000100800 */
[----:B------:R0:W-:Y:S04]  /*62200*/  STL.64 [R1+0x3290], R16 ;  /* 0x0032901001007387 */ /* 0x0001e80000100a00 */
[----:B0-----:R-:W2:Y:S01]  /*62210*/  LDL.LU.64 R16, [R1+0x20] ;  /* 0x0000200001107983 */ /* 0x001ea20000300a00 */
[----:B----4-:R-:W-:Y:S03]  /*62220*/  HMMA.16816.F32.BF16 R4, R12, R24, R8 ;  /* 0x000000180c04723c */ /* 0x010fe60000041808 */
[----:B------:R-:W3:Y:S04]  /*62230*/  LDL.64 R24, [R1] ;  /* 0x0000000001187983 */ /* 0x000ee80000100a00 */
[----:B---3--:R0:W-:-:S15]  /*62240*/  STL.64 [R1+0x3278], R24 ;  /* 0x0032781801007387 */ /* 0x0081de0000100a00 */
[----:B------:R-:W-:-:S01]  /*62250*/  NOP ;  /* 0x0000000000007918 */ /* 0x000fc20000000000 */
[----:B------:R-:W-:Y:S04]  /*62260*/  STL.64 [R1+0x520], R4 ;  /* 0x0005200401007387 */ /* 0x000fe80000100a00 */
[----:B------:R-:W-:Y:S04]  /*62270*/  STL.64 [R1+0x528], R6 ;  /* 0x0005280601007387 */ /* 0x000fe80000100a00 */
[----:B------:R-:W1:Y:S04]  /*62280*/  LDSM.16.MT88.4 R4, [R29+UR4+0xa000] ;  /* 0x00a000041d04783b */ /* 0x000e680008004200 */
[----:B0-----:R-:W3:Y:S04]  /*62290*/  LDL.LU.64 R24, [R1+0x10] ;  /* 0x0000100001187983 */ /* 0x001ee80000300a00 */
[----:B------:R-:W4:Y:S04]  /*622a0*/  LDL.LU R8, [R1+0x750] ;  /* 0x0007500001087983 */ /* 0x000f280000300800 */
        /* <DEDUP_REMOVED lines=17> */
[----:B------:R-:W-:Y:S04]  /*623c0*/  STL [R1+0x31e8], R29 ;  /* 0x0031e81d01007387 */ /* 0x000fe80000100800 */
[----:B-1----:R-:W-:Y:S04]  /*623d0*/  STL.64 [R1+0x3080], R6 ;  /* 0x0030800601007387 */ /* 0x002fe80000100a00 */
[----:B------:R-:W-:Y:S04]  /*623e0*/  STL.64 [R1+0x3078], R4 ;  /* 0x0030780401007387 */ /* 0x000fe80000100a00 */
[----:B------:R-:W-:Y:S04]  /*623f0*/  STL.64 [R1+0x510], R20 ;  /* 0x0005101401007387 */ /* 0x000fe80000100a00 */
[----:B------:R0:W-:Y:S04]  /*62400*/  STL.64 [R1+0x518], R22 ;  /* 0x0005181601007387 */ /* 0x0001e80000100a00 */
[----:B------:R-:W3:Y:S01]  /*62410*/  LDL.LU R18, [R1+0x3298] ;  /* 0x0032980001127983 */ /* 0x000ee20000300800 */
[----:B0-----:R-:W-:-:S03]  /*62420*/  IMAD.MOV.U32 R22, RZ, RZ, R16 ;  /* 0x000000ffff167224 */ /* 0x001fc600078e0010 */
[----:B------:R-:W4:Y:S04]  /*62430*/  LDL.LU.64 R16, [R1+0x3290] ;  /* 0x0032900001107983 */ /* 0x000f280000300a00 */
[----:B---3--:R-:W-:Y:S04]  /*62440*/  STL.64 [R1+0x3248], R18 ;  /* 0x0032481201007387 */ /* 0x008fe80000100a00 */
[----:B----4-:R0:W-:Y:S04]  /*62450*/  STL.64 [R1+0x3240], R16 ;  /* 0x0032401001007387 */ /* 0x0101e80000100a00 */
[----:B0-----:R-:W3:Y:S01]  /*62460*/  LDL.LU.64 R16, [R1+0x60] ;  /* 0x0000600001107983 */ /* 0x001ee20000300a00 */
[----:B--2---:R-:W-:Y:S06]  /*62470*/  HMMA.16816.F32.BF16 R8, R12, R24, R8 ;  /* 0x000000180c08723c */ /* 0x004fec0000041808 */
[----:B------:R-:W-:-:S02]  /*62480*/  IMAD.MOV.U32 R7, RZ, RZ, R24 ;  /* 0x000000ffff077224 */ /* 0x000fc400078e0018 */
[----:B------:R-:W-:Y:S01]  /*62490*/  IMAD.MOV.U32 R6, RZ, RZ, R25 ;  /* 0x000000ffff067224 */ /* 0x000fe200078e0019 */
[----:B---3--:R0:W-:Y:S04]  /*624a0*/  STL.64 [R1+0x3250], R16 ;  /* 0x0032501001007387 */ /* 0x0081e80000100a00 */
[----:B0-----:R-:W2:Y:S04]  /*624b0*/  LDL.LU R16, [R1+0x770] ;  /* 0x0007700001107983 */ /* 0x001ea80000300800 */
[----:B------:R-:W2:Y:S04]  /*624c0*/  LDL.LU R17, [R1+0x774] ;  /* 0x0007740001117983 */ /* 0x000ea80000300800 */
[----:B------:R-:W2:Y:S04]  /*624d0*/  LDL.LU R18, [R1+0x778] ;  /* 0x0007780001127983 */ /* 0x000ea80000300800 */
[----:B------:R-:W2:Y:S04]  /*624e0*/  LDL.LU R19, [R1+0x77c] ;  /* 0x00077c0001137983 */ /* 0x000ea80000300800 */
[----:B------:R0:W-:Y:S04]  /*624f0*/  STL [R1+0x323c], R22 ;  /* 0x00323c1601007387 */ /* 0x0001e80000100800 */
        /* <DEDUP_REMOVED lines=8> */
[----:B------:R-:W4:Y:S01]  /*62580*/  LDL.LU.64 R24, [R1+0x3278] ;  /* 0x0032780001187983 */ /* 0x000f220000300a00 */
[----:B------:R-:W-:-:S02]  /*62590*/  IMAD.MOV.U32 R4, RZ, RZ, R3 ;  /* 0x000000ffff047224 */ /* 0x000fc400078e0003 */
[----:B------:R-:W-:Y:S01]  /*625a0*/  IMAD.MOV.U32 R5, RZ, RZ, R2 ;  /* 0x000000ffff057224 */ /* 0x000fe200078e0002 */
[----:B------:R-:W-:Y:S04]  /*625b0*/  STL.64 [R1+0x3208], R6 ;  /* 0x0032080601007387 */ /* 0x000fe80000100a00 */
[----:B------:R0:W-:Y:S04]  /*625c0*/  STL.64 [R1+0x3200], R4 ;  /* 0x0032000401007387 */ /* 0x0001e80000100a00 */
[----:B0-----:R-:W3:Y:S01]  /*625d0*/  LDL.LU.64 R4, [R1+0x210] ;  /* 0x0002100001047983 */ /* 0x001ee20000300a00 */
[----:B----4-:R-:W-:Y:S06]  /*625e0*/  HMMA.16816.F32.BF16 R8, R12, R24, R8 ;  /* 0x000000180c08723c */ /* 0x010fec0000041808 */
[----:B------:R-:W-:-:S15]  /*625f0*/  IMAD.MOV.U32 R29, RZ, RZ, R25 ;  /* 0x000000ffff1d7224 */ /* 0x000fde00078e0019 */
[----:B------:R-:W-:-:S02]  /*62600*/  NOP ;  /* 0x0000000000007918 */ /* 0x000fc40000000000 */
        /* <DEDUP_REMOVED lines=8> */
[----:B------:R-:W-:Y:S04]  /*62690*/  STL.64 [R1+0x4e8], R10 ;  /* 0x0004e80a01007387 */ /* 0x000fe80000100a00 */
[----:B0-----:R-:W2:Y:S02]  /*626a0*/  LDL.LU.64 R8, [R1+0x3258] ;  /* 0x0032580001087983 */ /* 0x001ea40000300a00 */
        /* <DEDUP_REMOVED lines=11> */
[----:B--2---:R-:W-:Y:S06]  /*62760*/  HMMA.16816.F32.BF16 R8, R12, R16, R8 ;  /* 0x000000100c08723c */ /* 0x004fec0000041808 */
[----:B------:R-:W-:-:S15]  /*62770*/  IMAD.MOV.U32 R3, RZ, RZ, R17 ;  /* 0x000000ffff037224 */ /* 0x000fde00078e0011 */
[----:B------:R-:W-:-:S02]  /*62780*/  NOP ;  /* 0x0000000000007918 */ /* 0x000fc40000000000 */
[----:B------:R-:W-:Y:S04]  /*62790*/  STL.64 [R1+0x4c0], R8 ;  /* 0x0004c00801007387 */ /* 0x000fe80000100a00 */
[----:B------:R0:W-:Y:S04]  /*627a0*/  STL.64 [R1+0x4c8], R10 ;  /* 0x0004c80a01007387 */ /* 0x0001e80000100a00 */
[----:B------:R-:W2:Y:S01]  /*627b0*/  LDL.LU.64 R18, [R1+0x3248] ;  /* 0x0032480001127983 */ /* 0x000ea20000300a00 */
[----:B0-----:R-:W-:-:S03]  /*627c0*/  IMAD.MOV.U32 R10, RZ, RZ, R16 ;  /* 0x000000ffff0a7224 */ /* 0x001fc600078e0010 */
[----:B------:R-:W4:Y:S04]  /*627d0*/  LDL.LU.64 R16, [R1+0x3240] ;  /* 0x0032400001107983 */ /* 0x000f280000300a00 */
[----:B------:R-:W-:Y:S04]  /*627e0*/  STL [R1+0x3174], R3 ;  /* 0x0031740301007387 */ /* 0x000fe80000100800 */
[----:B------:R0:W-:Y:S04]  /*627f0*/  STL [R1+0x3170], R10 ;  /* 0x0031700a01007387 */ /* 0x0001e80000100800 */
[----:B------:R-:W2:Y:S04]  /*62800*/  LDL.LU R8, [R1+0x7a0] ;  /* 0x0007a00001087983 */ /* 0x000ea80000300800 */
[----:B------:R-:W2:Y:S04]  /*62810*/  LDL.LU R9, [R1+0x7a4] ;  /* 0x0007a40001097983 */ /* 0x000ea80000300800 */
[----:B0-----:R-:W2:Y:S04]  /*62820*/  LDL.LU R10, [R1+0x7a8] ;  /* 0x0007a800010a7983 */ /* 0x001ea80000300800 */
[----:B------:R-:W2:Y:S01]  /*62830*/  LDL.LU R11, [R1+0x7ac] ;  /* 0x0007ac00010b7983 */ /* 0x000ea20000300800 */
[----:B---3--:R-:W-:Y:S01]  /*62840*/  IMAD.MOV.U32 R26, RZ, RZ, R5 ;  /* 0x000000ffff1a7224 */ /* 0x008fe200078e0005 */
[----:B--2---:R-:W-:-:S15]  /*62850*/  HMMA.16816.F32.BF16 R8, R12, R4, R8 ;  /* 0x000000040c08723c */ /* 0x004fde0000041808 */
[----:B------:R-:W-:-:S08]  /*62860*/  NOP ;  /* 0x0000000000007918 */ /* 0x000fd00000000000 */
[----:B------:R-:W-:Y:S04]  /*62870*/  STL.64 [R1+0x4b0], R8 ;  /* 0x0004b00801007387 */ /* 0x000fe80000100a00 */
[----:B------:R0:W-:Y:S02]  /*62880*/  STL.64 [R1+0x4b8], R10 ;  /* 0x0004b80a01007387 */ /* 0x0001e40000100a00 */
[----:B0-----:R-:W-:Y:S02]  /*62890*/  IMAD.MOV.U32 R11, RZ, RZ, R4 ;  /* 0x000000ffff0b7224 */ /* 0x001fe400078e0004 */
[----:B------:R-:W2:Y:S04]  /*628a0*/  LDL.LU.64 R4, [R1+0x1f0] ;  /* 0x0001f00001047983 */ /* 0x000ea80000300a00 */
[----:B------:R-:W-:Y:S04]  /*628b0*/  STL [R1+0x3238], R11 ;  /* 0x0032380b01007387 */ /* 0x000fe80000100800 */
[----:B------:R-:W3:Y:S02]  /*628c0*/  LDL.LU.64 R8, [R1+0x200] ;  /* 0x0002000001087983 */ /* 0x000ee40000300a00 */
[----:B---3--:R-:W-:Y:S06]  /*628d0*/  HMMA.16816.F32.BF16 R20, R12, R8, R20 ;  /* 0x000000080c14723c */ /* 0x008fec0000041814 */
[----:B------:R-:W-:-:S02]  /*628e0*/  IMAD.MOV.U32 R27, RZ, RZ, R9 ;  /* 0x000000ffff1b7224 */ /* 0x000fc400078e0009 */
[----:B------:R-:W-:-:S15]  /*628f0*/  IMAD.MOV.U32 R2, RZ, RZ, R8 ;  /* 0x000000ffff027224 */ /* 0x000fde00078e0008 */
[----:B------:R-:W-:Y:S04]  /*62900*/  STL.64 [R1+0x4a0], R20 ;  /* 0x0004a01401007387 */ /* 0x000fe80000100a00 */
[----:B------:R0:W-:Y:S04]  /*62910*/  STL.64 [R1+0x4a8], R22 ;  /* 0x0004a81601007387 */ /* 0x0001e80000100a00 */
[----:B0-----:R-:W3:Y:S04]  /*62920*/  LDL.LU R22, [R1+0x323c] ;  /* 0x00323c0001167983 */ /* 0x001ee80000300800 */
        /* <DEDUP_REMOVED lines=10> */
[----:B------:R-:W4:Y:S04]  /*629d0*/  LDL.LU.64 R20, [R1+0x1d0] ;  /* 0x0001d00001147983 */ /* 0x000f280000300a00 */
[----:B----4-:R0:W-:Y:S04]  /*629e0*/  STL.64 [R1+0x3230], R20 ;  /* 0x0032301401007387 */ /* 0x0101e80000100a00 */
[----:B0-----:R-:W4:Y:S04]  /*629f0*/  LDL.LU.64 R20, [R1+0x1e0] ;  /* 0x0001e00001147983 */ /* 0x001f280000300a00 */
[----:B--2---:R-:W-:Y:S04]  /*62a00*/  STL.64 [R1+0x3190], R26 ;  /* 0x0031901a01007387 */ /* 0x004fe80000100a00 */
[----:B------:R3:W-:Y:S02]  /*62a10*/  STL.64 [R1+0x3188], R24 ;  /* 0x0031881801007387 */ /* 0x0007e40000100a00 */
[----:B---3--:R-:W-:-:S02]  /*62a20*/  IMAD.MOV.U32 R24, RZ, RZ, R22 ;  /* 0x000000ffff187224 */ /* 0x008fc400078e0016 */
[----:B------:R-:W-:-:S05]  /*62a30*/  IMAD.MOV.U32 R25, RZ, RZ, R19 ;  /* 0x000000ffff197224 */ /* 0x000fca00078e0013 */
[----:B------:R0:W-:Y:S04]  /*62a40*/  STL.64 [R1+0x31a8], R24 ;  /* 0x0031a81801007387 */ /* 0x0001e80000100a00 */
        /* <DEDUP_REMOVED lines=8> */
[----:B------:R0:W-:Y:S04]  /*62ad0*/  STL.64 [R1+0x31d0], R24 ;  /* 0x0031d01801007387 */ /* 0x0001e80000100a00 */
[----:B0-----:R-:W2:Y:S04]  /*62ae0*/  LDL.LU R24, [R1+0x7d0] ;  /* 0x0007d00001187983 */ /* 0x001ea80000300800 */
[----:B------:R-:W2:Y:S04]  /*62af0*/  LDL.LU R25, [R1+0x7d4] ;  /* 0x0007d40001197983 */ /* 0x000ea80000300800 */
[----:B------:R-:W2:Y:S04]  /*62b00*/  LDL.LU R26, [R1+0x7d8] ;  /* 0x0007d800011a7983 */ /* 0x000ea80000300800 */
[----:B------:R-:W2:Y:S01]  /*62b10*/  LDL.LU R27, [R1+0x7dc] ;  /* 0x0007dc00011b7983 */ /* 0x000ea20000300800 */
[----:B------:R-:W-:-:S02]  /*62b20*/  IMAD.MOV.U32 R28, RZ, RZ, R4 ;  /* 0x000000ffff1c7224 */ /* 0x000fc400078e0004 */
[----:B------:R-:W-:Y:S01]  /*62b30*/  IMAD.MOV.U32 R0, RZ, RZ, R5 ;  /* 0x000000ffff007224 */ /* 0x000fe200078e0005 */
[----:B--2---:R-:W-:-:S15]  /*62b40*/  HMMA.16816.F32.BF16 R24, R12, R4, R24 ;  /* 0x000000040c18723c */ /* 0x004fde0000041818 */
[----:B------:R-:W-:-:S08]  /*62b50*/  NOP ;  /* 0x0000000000007918 */ /* 0x000fd00000000000 */
[----:B------:R0:W-:Y:S04]  /*62b60*/  STL.64 [R1+0x490], R24 ;  /* 0x0004901801007387 */ /* 0x0001e80000100a00 */
[----:B------:R-:W-:Y:S04]  /*62b70*/  STL.64 [R1+0x498], R26 ;  /* 0x0004981a01007387 */ /* 0x000fe80000100a00 */
[----:B------:R-:W2:Y:S04]  /*62b80*/  LDL.LU R4, [R1+0x950] ;  /* 0x0009500001047983 */ /* 0x000ea80000300800 */
[----:B------:R-:W2:Y:S04]  /*62b90*/  LDL.LU R5, [R1+0x954] ;  /* 0x0009540001057983 */ /* 0x000ea80000300800 */
[----:B------:R-:W3:Y:S04]  /*62ba0*/  LDL.LU R6, [R1+0x958] ;  /* 0x0009580001067983 */ /* 0x000ee80000300800 */
[----:B------:R-:W3:Y:S01]  /*62bb0*/  LDL.LU R7, [R1+0x95c] ;  /* 0x00095c0001077983 */ /* 0x000ee20000300800 */
[----:B----4-:R-:W-:Y:S01]  /*62bc0*/  HMMA.16816.F32.BF16 R8, R12, R20, R8 ;  /* 0x000000140c08723c */ /* 0x010fe20000041808 */
[----:B0-----:R-:W-:-:S02]  /*62bd0*/  IMAD.MOV.U32 R25, RZ, RZ, R16 ;  /* 0x000000ffff197224 */ /* 0x001fc400078e0010 */
[----:B------:R-:W-:Y:S01]  /*62be0*/  IMAD.MOV.U32 R24, RZ, RZ, R17 ;  /* 0x000000ffff187224 */ /* 0x000fe200078e0011 */
        /* <DEDUP_REMOVED lines=11> */
[----:B------:R1:W-:Y:S01]  /*62ca0*/  STL.64 [R1+0x488], R10 ;  /* 0x0004880a01007387 */ /* 0x0003e20000100a00 */
[----:B0-----:R-:W-:-:S03]  /*62cb0*/  IMAD.MOV.U32 R8, RZ, RZ, R20 ;  /* 0x000000ffff087224 */ /* 0x001fc600078e0014 */
[----:B-1----:R-:W4:Y:S01]  /*62cc0*/  LDL.LU R11, [R1+0x3238] ;  /* 0x00323800010b7983 */ /* 0x002f220000300800 */
        /* <DEDUP_REMOVED lines=9> */
[----:B------:R-:W3:Y:S04]  /*62d60*/  LDL.LU.64 R22, [R1+0x3218] ;  /* 0x0032180001167983 */ /* 0x000ee80000300a00 */
[----:B------:R-:W2:Y:S04]  /*62d70*/  LDL.LU.64 R20, [R1+0x3210] ;  /* 0x0032100001147983 */ /* 0x000ea80000300a00 */
[----:B----4-:R-:W-:Y:S04]  /*62d80*/  STL.64 [R1+0x31a0], R10 ;  /* 0x0031a00a01007387 */ /* 0x010fe80000100a00 */
[----:B------:R0:W-:Y:S04]  /*62d90*/  STL.64 [R1+0x3198], R8 ;  /* 0x0031980801007387 */ /* 0x0001e80000100a00 */
[----:B0-----:R-:W4:Y:S04]  /*62da0*/  LDL.LU R8, [R1+0x8f0] ;  /* 0x0008f00001087983 */ /* 0x001f280000300800 */
[----:B------:R-:W4:Y:S04]  /*62db0*/  LDL.LU R9, [R1+0x8f4] ;  /* 0x0008f40001097983 */ /* 0x000f280000300800 */
[----:B------:R-:W3:Y:S04]  /*62dc0*/  LDL.LU R10, [R1+0x8f8] ;  /* 0x0008f800010a7983 */ /* 0x000ee80000300800 */
[----:B------:R-:W3:Y:S04]  /*62dd0*/  LDL.LU R11, [R1+0x8fc] ;  /* 0x0008fc00010b7983 */ /* 0x000ee80000300800 */
[----:B---3--:R-:W-:Y:S04]  /*62de0*/  STL.64 [R1+0x31c8], R10 ;  /* 0x0031c80a01007387 */ /* 0x008fe80000100a00 */
[----:B----4-:R0:W-:Y:S04]  /*62df0*/  STL.64 [R1+0x31c0], R8 ;  /* 0x0031c00801007387 */ /* 0x0101e80000100a00 */
        /* <DEDUP_REMOVED lines=16> */
[----:B------:R0:W-:Y:S04]  /*62f00*/  STL.64 [R1+0x3098], R20 ;  /* 0x0030981401007387 */ /* 0x0001e80000100a00 */
[----:B0-----:R-:W3:Y:S04]  /*62f10*/  LDL.LU R20, [R1+0x8c0] ;  /* 0x0008c00001147983 */ /* 0x001ee80000300800 */
[----:B------:R-:W3:Y:S04]  /*62f20*/  LDL.LU R21, [R1+0x8c4] ;  /* 0x0008c40001157983 */ /* 0x000ee80000300800 */
[----:B------:R-:W3:Y:S04]  /*62f30*/  LDL.LU R22, [R1+0x8c8] ;  /* 0x0008c80001167983 */ /* 0x000ee80000300800 */
[----:B------:R-:W3:Y:S01]  /*62f40*/  LDL.LU R23, [R1+0x8cc] ;  /* 0x0008cc0001177983 */ /* 0x000ee20000300800 */
[----:B----4-:R-:W-:Y:S03]  /*62f50*/  HMMA.16816.F32.BF16 R12, R12, R4, R16 ;  /* 0x000000040c0c723c */ /* 0x010fe60000041810 */
[----:B------:R-:W2:Y:S04]  /*62f60*/  LDL.LU.64 R18, [R1+0x31f8] ;  /* 0x0031f80001127983 */ /* 0x000ea80000300a00 */
[----:B------:R-:W2:-:S15]  /*62f70*/  LDL.LU.64 R16, [R1+0x31f0] ;  /* 0x0031f00001107983 */ /* 0x000e9e0000300a00 */
[----:B------:R-:W-:-:S01]  /*62f80*/  NOP ;  /* 0x0000000000007918 */ /* 0x000fc20000000000 */
[----:B------:R0:W-:Y:S04]  /*62f90*/  STL.64 [R1+0x420], R12 ;  /* 0x0004200c01007387 */ /* 0x0001e80000100a00 */
[----:B------:R-:W-:Y:S04]  /*62fa0*/  STL.64 [R1+0x428], R14 ;  /* 0x0004280e01007387 */ /* 0x000fe80000100a00 */
[----:B0-----:R-:W4:Y:S04]  /*62fb0*/  LDL.LU R12, [R1+0x30] ;  /* 0x00003000010c7983 */ /* 0x001f280000300800 */
[----:B------:R-:W4:Y:S04]  /*62fc0*/  LDL.LU R13, [R1+0x34] ;  /* 0x00003400010d7983 */ /* 0x000f280000300800 */
[----:B------:R0:W-:Y:S04]  /*62fd0*/  STL.64 [R1+0x3090], R4 ;  /* 0x0030900401007387 */ /* 0x0001e80000100a00 */
[----:B0-----:R-:W3:Y:S01]  /*62fe0*/  LDL.LU R4, [R1] ;  /* 0x0000000001047983 */ /* 0x001ee20000300800 */
[----:B------:R-:W-:-:S03]  /*62ff0*/  IMAD.MOV.U32 R5, RZ, RZ, R29 ;  /* 0x000000ffff057224 */ /* 0x000fc600078e001d */
[----:B------:R-:W3:Y:S01]  /*63000*/  LDL.LU R29, [R1+0x31e8] ;  /* 0x0031e800011d7983 */ /* 0x000ee20000300800 */
        /* <DEDUP_REMOVED lines=20> */
[----:B---3--:R-:W0:Y:S04]  /*63150*/  LDSM.16.MT88.4 R12, [R29+UR4+0xa080] ;  /* 0x00a080041d0c783b */ /* 0x008e280008004200 */
[----:B0-----:R-:W-:Y:S04]  /*63160*/  STL [R1+0x2f54], R15 ;  /* 0x002f540f01007387 */ /* 0x001fe80000100800 */
[----:B------:R-:W-:Y:S04]  /*63170*/  STL [R1+0x3058], R14 ;  /* 0x0030580e01007387 */ /* 0x000fe80000100800 */
[----:B------:R-:W-:Y:S01]  /*63180*/  STL.64 [R1+0x3050], R12 ;  /* 0x0030500c01007387 */ /* 0x000fe20000100a00 */
[----:B--2---:R-:W-:Y:S03]  /*63190*/  HMMA.16816.F32.BF16 R24, R16, R24, R8 ;  /* 0x000000181018723c */ /* 0x004fe60000041808 */
[----:B------:R-:W2:Y:S04]  /*631a0*/  LDL.LU.64 R10, [R1+0x31a0] ;  /* 0x0031a000010a7983 */ /* 0x000ea80000300a00 */
[----:B------:R-:W3:-:S15]  /*631b0*/  LDL.LU.64 R8, [R1+0x3198] ;  /* 0x0031980001087983 */ /* 0x000ede0000300a00 */
[----:B------:R-:W-:-:S01]  /*631c0*/  NOP ;  /* 0x0000000000007918 */ /* 0x000fc20000000000 */
[----:B------:R-:W-:Y:S04]  /*631d0*/  STL.64 [R1+0x3e0], R24 ;  /* 0x0003e01801007387 */ /* 0x000fe80000100a00 */
[----:B------:R0:W-:Y:S04]  /*631e0*/  STL.64 [R1+0x3e8], R26 ;  /* 0x0003e81a01007387 */ /* 0x0001e80000100a00 */
[----:B0-----:R-:W4:Y:S04]  /*631f0*/  LDL.LU.64 R26, [R1+0x3190] ;  /* 0x00319000011a7983 */ /* 0x001f280000300a00 */
[----:B------:R-:W4:Y:S01]  /*63200*/  LDL.LU.64 R24, [R1+0x3188] ;  /* 0x0031880001187983 */ /* 0x000f220000300a00 */
[----:B------:R-:W-:Y:S01]  /*63210*/  MOV R12, R7 ;  /* 0x00000007000c7202 */ /* 0x000fe20000000f00 */
[----:B------:R-:W-:-:S07]  /*63220*/  IMAD.MOV.U32 R13, RZ, RZ, R6 ;  /* 0x000000ffff0d7224 */ /* 0x000fce00078e0006 */
[----:B----4-:R-:W-:Y:S01]  /*63230*/  HMMA.16816.F32.BF16 R12, R16, R12, R24 ;  /* 0x0000000c100c723c */ /* 0x010fe20000041818 */
[----:B------:R-:W4:Y:S04]  /*63240*/  LDL.LU.64 R26, [R1+0x3180] ;  /* 0x00318000011a7983 */ /* 0x000f280000300a00 */
[----:B------:R-:W2:-:S15]  /*63250*/  LDL.LU.64 R24, [R1+0x3178] ;  /* 0x0031780001187983 */ /* 0x000e9e0000300a00 */
[----:B------:R-:W-:-:S03]  /*63260*/  NOP ;  /* 0x0000000000007918 */ /* 0x000fc60000000000 */
[----:B------:R0:W-:Y:S04]  /*63270*/  STL.64 [R1+0x3d0], R12 ;  /* 0x0003d00c01007387 */ /* 0x0001e80000100a00 */
[----:B------:R1:W-:Y:S04]  /*63280*/  STL.64 [R1+0x3d8], R14 ;  /* 0x0003d80e01007387 */ /* 0x0003e80000100a00 */
[----:B0-----:R-:W3:Y:S04]  /*63290*/  LDL.LU R12, [R1+0x920] ;  /* 0x00092000010c7983 */ /* 0x001ee80000300800 */
[----:B------:R-:W3:Y:S04]  /*632a0*/  LDL.LU R13, [R1+0x924] ;  /* 0x00092400010d7983 */ /* 0x000ee80000300800 */
[----:B-1----:R-:W4:Y:S04]  /*632b0*/  LDL.LU R14, [R1+0x928] ;  /* 0x00092800010e7983 */ /* 0x002f280000300800 */
[----:B------:R-:W4:Y:S04]  /*632c0*/  LDL.LU R15, [R1+0x92c] ;  /* 0x00092c00010f7983 */ /* 0x000f280000300800 */
[----:B----4-:R0:W-:Y:S04]  /*632d0*/  STL.64 [R1+0x3068], R14 ;  /* 0x0030680e01007387 */ /* 0x0101e80000100a00 */
[----:B---3--:R1:W-:Y:S04]  /*632e0*/  STL.64 [R1+0x3060], R12 ;  /* 0x0030600c01007387 */ /* 0x0083e80000100a00 */
[----:B0-----:R-:W3:Y:S04]  /*632f0*/  LDL R14, [R1+0x58] ;  /* 0x00005800010e7983 */ /* 0x001ee80000100800 */
[----:B------:R-:W3:Y:S04]  /*63300*/  LDL R15, [R1+0x5c] ;  /* 0x00005c00010f7983 */ /* 0x000ee80000100800 */
[----:B---3--:R0:W-:Y:S04]  /*63310*/  STL.64 [R1+0x3088], R14 ;  /* 0x0030880e01007387 */ /* 0x0081e80000100a00 */
[----:B-1----:R-:W3:Y:S04]  /*63320*/  LDL.LU R12, [R1+0x8d0] ;  /* 0x0008d000010c7983 */ /* 0x002ee80000300800 */
[----:B------:R-:W3:Y:S04]  /*63330*/  LDL.LU R13, [R1+0x8d4] ;  /* 0x0008d400010d7983 */ /* 0x000ee80000300800 */
[----:B0-----:R-:W3:Y:S04]  /*63340*/  LDL.LU R14, [R1+0x8d8] ;  /* 0x0008d800010e7983 */ /* 0x001ee80000300800 */
[----:B------:R-:W3:Y:S02]  /*63350*/  LDL.LU R15, [R1+0x8dc] ;  /* 0x0008dc00010f7983 */ /* 0x000ee40000300800 */
[C---:B---3--:R-:W-:Y:S06]  /*63360*/  HMMA.16816.F32.BF16 R4, R16.reuse, R4, R12 ;  /* 0x000000041004723c */ /* 0x048fec000004180c */
[----:B--2---:R-:W-:-:S15]  /*63370*/  HMMA.16816.F32.BF16 R12, R16, R24, R20 ;  /* 0x00000018100c723c */ /* 0x004fde0000041814 */
[----:B------:R-:W-:-:S02]  /*63380*/  NOP ;  /* 0x0000000000007918 */ /* 0x000fc40000000000 */
[----:B------:R0:W-:Y:S04]  /*63390*/  STL.64 [R1+0x3c0], R4 ;  /* 0x0003c00401007387 */ /* 0x0001e80000100a00 */
[----:B------:R1:W-:Y:S04]  /*633a0*/  STL.64 [R1+0x3c8], R6 ;  /* 0x0003c80601007387 */ /* 0x0003e80000100a00 */
[----:B0-----:R-:W2:Y:S04]  /*633b0*/  LDL.LU R4, [R1+0x840] ;  /* 0x0008400001047983 */ /* 0x001ea80000300800 */
[----:B------:R-:W-:Y:S04]  /*633c0*/  STL.64 [R1+0x3b0], R12 ;  /* 0x0003b00c01007387 */ /* 0x000fe80000100a00 */
[----:B------:R-:W-:Y:S04]  /*633d0*/  STL.64 [R1+0x3b8], R14 ;  /* 0x0003b80e01007387 */ /* 0x000fe80000100a00 */
[----:B------:R-:W2:Y:S04]  /*633e0*/  LDL.LU R5, [R1+0x844] ;  /* 0x0008440001057983 */ /* 0x000ea80000300800 */
[----:B-1----:R-:W3:Y:S04]  /*633f0*/  LDL.LU R6, [R1+0x848] ;  /* 0x0008480001067983 */ /* 0x002ee80000300800 */
        /* <DEDUP_REMOVED lines=13> */
[----:B------:R-:W2:Y:S04]  /*634d0*/  LDL.LU R4, [R1+0x850] ;  /* 0x0008500001047983 */ /* 0x000ea80000300800 */
[----:B------:R-:W2:Y:S04]  /*634e0*/  LDL.LU R5, [R1+0x854] ;  /* 0x0008540001057983 */ /* 0x000ea80000300800 */
[----:B------:R-:W3:Y:S04]  /*634f0*/  LDL.LU R6, [R1+0x858] ;  /* 0x0008580001067983 */ /* 0x000ee80000300800 */
[----:B------:R-:W3:Y:S01]  /*63500*/  LDL.LU R7, [R1+0x85c] ;  /* 0x00085c0001077983 */ /* 0x000ee20000300800 */
        /* <DEDUP_REMOVED lines=31> */
[----:B------:R-:W3:Y:S01]  /*63700*/  LDL.LU R6, [R1+0x888] ;  /* 0x0008880001067983 */ /* 0x000ee20000300800 */
[----:B------:R-:W-:-:S02]  /*63710*/  IMAD.MOV.U32 R20, RZ, RZ, R10 ;  /* 0x000000ffff147224 */ /* 0x000fc400078e000a */
[----:B------:R-:W-:Y:S02]  /*63720*/  IMAD.MOV.U32 R21, RZ, RZ, R3 ;  /* 0x000000ffff157224 */ /* 0x000fe400078e0003 */
[----:B----4-:R-:W-:Y:S02]  /*63730*/  IMAD.MOV.U32 R7, RZ, RZ, R11 ;  /* 0x000000ffff077224 */ /* 0x010fe400078e000b */
[----:B------:R-:W4:Y:S04]  /*63740*/  LDL.LU R11, [R1+0x314c] ;  /* 0x00314c00010b7983 */ /* 0x000f280000300800 */
[----:B------:R-:W4:Y:S04]  /*63750*/  LDL.LU R10, [R1+0x3148] ;  /* 0x00314800010a7983 */ /* 0x000f280000300800 */
[----:B------:R0:W-:Y:S04]  /*63760*/  STL.64 [R1+0x3130], R20 ;  /* 0x0031301401007387 */ /* 0x0001e80000100a00 */
[----:B0-----:R-:W4:Y:S04]  /*63770*/  LDL.LU R20, [R1+0x8b0] ;  /* 0x0008b00001147983 */ /* 0x001f280000300800 */
        /* <DEDUP_REMOVED lines=9> */
[----:B----4-:R-:W-:Y:S03]  /*63810*/  HMMA.16816.F32.BF16 R20, R16, R8, R20 ;  /* 0x000000081014723c */ /* 0x010fe60000041814 */
[----:B---3--:R0:W-:Y:S04]  /*63820*/  STL.64 [R1+0x3128], R6 ;  /* 0x0031280601007387 */ /* 0x0081e80000100a00 */
[----:B--2---:R1:W-:Y:S01]  /*63830*/  STL.64 [R1+0x3120], R4 ;  /* 0x0031200401007387 */ /* 0x0043e20000100a00 */
[----:B0-----:R-:W-:-:S03]  /*63840*/  IMAD.MOV.U32 R6, RZ, RZ, R10 ;  /* 0x000000ffff067224 */ /* 0x001fc600078e000a */
[----:B-1----:R-:W2:Y:S04]  /*63850*/  LDL.LU R4, [R1+0x8a0] ;  /* 0x0008a00001047983 */ /* 0x002ea80000300800 */
[----:B------:R-:W2:Y:S04]  /*63860*/  LDL.LU R5, [R1+0x8a4] ;  /* 0x0008a40001057983 */ /* 0x000ea80000300800 */
[----:B------:R-:W3:Y:S01]  /*63870*/  LDL.LU R10, [R1+0x3144] ;  /* 0x00314400010a7983 */ /* 0x000ee20000300800 */
[----:B------:R-:W-:-:S03]  /*63880*/  IMAD.MOV.U32 R7, RZ, RZ, R11 ;  /* 0x000000ffff077224 */ /* 0x000fc600078e000b */
[----:B------:R-:W3:Y:S01]  /*63890*/  LDL.LU R11, [R1+0x3140] ;  /* 0x00314000010b7983 */ /* 0x000ee20000300800 */
[----:B------:R-:W-:-:S03]  /*638a0*/  IMAD.MOV.U32 R12, RZ, RZ, R26 ;  /* 0x000000ffff0c7224 */ /* 0x000fc600078e001a */
[----:B------:R-:W4:Y:S01]  /*638b0*/  LDL.LU R26, [R1+0x313c] ;  /* 0x00313c00011a7983 */ /* 0x000f220000300800 */
[----:B------:R-:W-:Y:S02]  /*638c0*/  IMAD.MOV.U32 R13, RZ, RZ, R27 ;  /* 0x000000ffff0d7224 */ /* 0x000fe400078e001b */
[----:B------:R-:W-:Y:S02]  /*638d0*/  IMAD.MOV.U32 R14, RZ, RZ, R2 ;  /* 0x000000ffff0e7224 */ /* 0x000fe400078e0002 */
[----:B------:R-:W-:Y:S01]  /*638e0*/  IMAD.MOV.U32 R15, RZ, RZ, R0 ;  /* 0x000000ffff0f7224 */ /* 0x000fe200078e0000 */
[----:B------:R-:W4:Y:S01]  /*638f0*/  LDL.LU R27, [R1+0x3138] ;  /* 0x00313800011b7983 */ /* 0x000f220000300800 */
[----:B------:R-:W-:Y:S02]  /*63900*/  IMAD.MOV.U32 R2, RZ, RZ, R20 ;  /* 0x000000ffff027224 */ /* 0x000fe400078e0014 */
[----:B------:R-:W-:Y:S02]  /*63910*/  IMAD.MOV.U32 R0, RZ, RZ, R21 ;  /* 0x000000ffff007224 */ /* 0x000fe400078e0015 */
[----:B------:R-:W2:Y:S04]  /*63920*/  LDL.LU.64 R20, [R1+0x3130] ;  /* 0x0031300001147983 */ /* 0x000ea80000300a00 */
[----:B---3--:R0:W-:Y:S04]  /*63930*/  STL.64 [R1+0x3008], R10 ;  /* 0x0030080a01007387 */ /* 0x0081e80000100a00 */
[----:B0-----:R-:W3:Y:S01]  /*63940*/  LDL.64 R10, [R1+0x28] ;  /* 0x00002800010a7983 */ /* 0x001ee20000100a00 */
[----:B------:R-:W-:-:S02]  /*63950*/  IMAD.MOV.U32 R25, RZ, RZ, R22 ;  /* 0x000000ffff197224 */ /* 0x000fc400078e0016 */
[----:B------:R-:W-:Y:S02]  /*63960*/  IMAD.MOV.U32 R24, RZ, RZ, R23 ;  /* 0x000000ffff187224 */ /* 0x000fe400078e0017 */
[C---:B--2---:R-:W-:Y:S01]  /*63970*/  HMMA.16816.F32.BF16 R20, R16.reuse, R20, R4 ;  /* 0x000000141014723c */ /* 0x044fe20000041804 */
[----:B---3--:R0:W-:Y:S04]  /*63980*/  STL.64 [R1+0x3070], R10 ;  /* 0x0030700a01007387 */ /* 0x0081e80000100a00 */
[----:B------:R-:W2:Y:S04]  /*63990*/  LDL.LU R8, [R1+0x830] ;  /* 0x0008300001087983 */ /* 0x000ea80000300800 */
[----:B------:R-:W2:Y:S04]  /*639a0*/  LDL.LU R9, [R1+0x834] ;  /* 0x0008340001097983 */ /* 0x000ea80000300800 */
[----:B0-----:R-:W2:Y:S04]  /*639b0*/  LDL.LU R10, [R1+0x838] ;  /* 0x00083800010a7983 */ /* 0x001ea80000300800 */
[----:B------:R-:W2:Y:S04]  /*639c0*/  LDL.LU R11, [R1+0x83c] ;  /* 0x00083c00010b7983 */ /* 0x000ea80000300800 */
[----:B------:R0:W-:Y:S04]  /*639d0*/  STL [R1+0x295c], R24 ;  /* 0x00295c1801007387 */ /* 0x0001e80000100800 */
[----:B------:R1:W-:Y:S04]  /*639e0*/  STL [R1+0x2958], R25 ;  /* 0x0029581901007387 */ /* 0x0003e80000100800 */
[----:B----4-:R3:W-:Y:S04]  /*639f0*/  STL.64 [R1+0x3040], R26 ;  /* 0x0030401a01007387 */ /* 0x0107e80000100a00 */
[----:B0-----:R-:W4:Y:S04]  /*63a00*/  LDL.LU R24, [R1+0x980] ;  /* 0x0009800001187983 */ /* 0x001f280000300800 */
[----:B-1----:R-:W4:Y:S04]  /*63a10*/  LDL.LU R25, [R1+0x984] ;  /* 0x0009840001197983 */ /* 0x002f280000300800 */
[----:B---3--:R-:W4:Y:S04]  /*63a20*/  LDL.LU R26, [R1+0x988] ;  /* 0x00098800011a7983 */ /* 0x008f280000300800 */
[----:B------:R-:W4:Y:S04]  /*63a30*/  LDL.LU R27, [R1+0x98c] ;  /* 0x00098c00011b7983 */ /* 0x000f280000300800 */
[----:B------:R-:W-:Y:S04]  /*63a40*/  STL [R1+0x2934], R0 ;  /* 0x0029340001007387 */ /* 0x000fe80000100800 */
[----:B------:R-:W-:Y:S04]  /*63a50*/  STL [R1+0x2930], R2 ;  /* 0x0029300201007387 */ /* 0x000fe80000100800 */
        /* <DEDUP_REMOVED lines=40> */
[----:B------:R-:W3:Y:S02]  /*63ce0*/  LDL.LU.64 R20, [R1+0x3098] ;  /* 0x0030980001147983 */ /* 0x000ee40000300a00 */
[----:B---3--:R-:W-:-:S15]  /*63cf0*/  HMMA.16816.F32.BF16 R4, R16, R20, R4 ;  /* 0x000000141004723c */ /* 0x008fde0000041804 */
[----:B------:R-:W-:-:S08]  /*63d00*/  NOP ;  /* 0x0000000000007918 */ /* 0x000fd00000000000 */
[----:B------:R0:W-:Y:S04]  /*63d10*/  STL.64 [R1+0x6f0], R4 ;  /* 0x0006f00401007387 */ /* 0x0001e80000100a00 */
[----:B------:R-:W-:Y:S04]  /*63d20*/  STL.64 [R1+0x6f8], R6 ;  /* 0x0006f80601007387 */ /* 0x000fe80000100a00 */
[----:B0-----:R-:W3:Y:S04]  /*63d30*/  LDL.LU.64 R4, [R1+0x3090] ;  /* 0x0030900001047983 */ /* 0x001ee80000300a00 */
[----:B--2---:R0:W-:Y:S04]  /*63d40*/  STL.64 [R1+0x2f80], R22 ;  /* 0x002f801601007387 */ /* 0x0041e80000100a00 */
[----:B0-----:R-:W2:Y:S01]  /*63d50*/  LDL.64 R22, [R1+0x38] ;  /* 0x0000380001167983 */ /* 0x001ea20000100a00 */
[----:B---3--:R-:W-:Y:S03]  /*63d60*/  HMMA.16816.F32.BF16 R16, R16, R4, R12 ;  /* 0x000000041010723c */ /* 0x008fe6000004180c */
[----:B------:R-:W3:Y:S04]  /*63d70*/  LDL.LU.64 R14, [R1+0x3088] ;  /* 0x00308800010e7983 */ /* 0x000ee80000300a00 */
[----:B------:R-:W3:Y:S04]  /*63d80*/  LDL.LU.64 R6, [R1+0x3080] ;  /* 0x0030800001067983 */ /* 0x000ee80000300a00 */
[----:B------:R-:W3:-:S12]  /*63d90*/  LDL.LU.64 R4, [R1+0x3078] ;  /* 0x0030780001047983 */ /* 0x000ed80000300a00 */
[----:B------:R-:W-:Y:S04]  /*63da0*/  STL.64 [R1+0x6e0], R16 ;  /* 0x0006e01001007387 */ /* 0x000fe80000100a00 */
[----:B------:R0:W-:Y:S04]  /*63db0*/  STL.64 [R1+0x6e8], R18 ;  /* 0x0006e81201007387 */ /* 0x0001e80000100a00 */
[----:B0-----:R-:W4:Y:S01]  /*63dc0*/  LDL.64 R18, [R1+0x48] ;  /* 0x0000480001127983 */ /* 0x001f220000100a00 */
[----:B---3--:R-:W-:Y:S03]  /*63dd0*/  HMMA.16816.F32.BF16 R12, R4, R14, R8 ;  /* 0x0000000e040c723c */ /* 0x008fe60000041808 */
[----:B------:R-:W3:-:S15]  /*63de0*/  LDL.LU.64 R10, [R1+0x3070] ;  /* 0x00307000010a7983 */ /* 0x000ede0000300a00 */
[----:B------:R-:W-:-:S05]  /*63df0*/  NOP ;  /* 0x0000000000007918 */ /* 0x000fca0000000000 */
[----:B------:R-:W-:Y:S04]  /*63e00*/  STL.64 [R1+0x6d0], R12 ;  /* 0x0006d00c01007387 */ /* 0x000fe80000100a00 */
[----:B------:R0:W-:Y:S04]  /*63e10*/  STL.64 [R1+0x6d8], R14 ;  /* 0x0006d80e01007387 */ /* 0x0001e80000100a00 */
[----:B0-----:R-:W2:Y:S04]  /*63e20*/  LDL.LU.64 R14, [R1+0x3068] ;  /* 0x00306800010e7983 */ /* 0x001ea80000300a00 */
[----:B------:R-:W2:Y:S01]  /*63e30*/  LDL.LU.64 R12, [R1+0x3060] ;  /* 0x00306000010c7983 */ /* 0x000ea20000300a00 */
[----:B----4-:R-:W-:Y:S01]  /*63e40*/  IMAD.MOV.U32 R3, RZ, RZ, R19 ;  /* 0x000000ffff037224 */ /* 0x010fe200078e0013 */
[----:B--2---:R-:W-:-:S15]  /*63e50*/  HMMA.16816.F32.BF16 R12, R4, R18, R12 ;  /* 0x00000012040c723c */ /* 0x004fde000004180c */
[----:B------:R-:W-:-:S08]  /*63e60*/  NOP ;  /* 0x0000000000007918 */ /* 0x000fd00000000000 */
[----:B------:R-:W-:Y:S04]  /*63e70*/  STL.64 [R1+0x6c0], R12 ;  /* 0x0006c00c01007387 */ /* 0x000fe80000100a00 */
[----:B------:R0:W-:Y:S04]  /*63e80*/  STL.64 [R1+0x6c8], R14 ;  /* 0x0006c80e01007387 */ /* 0x0001e80000100a00 */
[----:B0-----:R-:W2:Y:S04]  /*63e90*/  LDL.LU R14, [R1+0x3058] ;  /* 0x00305800010e7983 */ /* 0x001ea80000300800 */
[----:B------:R-:W4:Y:S01]  /*63ea0*/  LDL.LU.64 R12, [R1+0x3050] ;  /* 0x00305000010c7983 */ /* 0x000f220000300a00 */
[----:B------:R-:W-:-:S03]  /*63eb0*/  IMAD.MOV.U32 R15, RZ, RZ, R18 ;  /* 0x000000ffff0f7224 */ /* 0x000fc600078e0012 */
[----:B------:R-:W0:Y:S04]  /*63ec0*/  LDSM.16.MT88.4 R16, [R29+UR4+0xa100] ;  /* 0x00a100041d10783b */ /* 0x000e280008004200 */
[----:B------:R-:W-:Y:S04]  /*63ed0*/  STL [R1+0x2f68], R3 ;  /* 0x002f680301007387 */ /* 0x000fe80000100800 */
[----:B--2---:R-:W-:Y:S04]  /*63ee0*/  STL.64 [R1+0x2f60], R14 ;  /* 0x002f600e01007387 */ /* 0x004fe80000100a00 */
[----:B----4-:R1:W-:Y:S04]  /*63ef0*/  STL.64 [R1+0x2f58], R12 ;  /* 0x002f580c01007387 */ /* 0x0103e80000100a00 */
[----:B-1----:R-:W2:Y:S04]  /*63f00*/  LDL.LU R12, [R1+0x960] ;  /* 0x00096000010c7983 */ /* 0x002ea80000300800 */
[----:B------:R-:W2:Y:S04]  /*63f10*/  LDL.LU R13, [R1+0x964] ;  /* 0x00096400010d7983 */ /* 0x000ea80000300800 */
[----:B------:R-:W2:Y:S04]  /*63f20*/  LDL.LU R14, [R1+0x968] ;  /* 0x00096800010e7983 */ /* 0x000ea80000300800 */
[----:B------:R-:W2:Y:S04]  /*63f30*/  LDL.LU R15, [R1+0x96c] ;  /* 0x00096c00010f7983 */ /* 0x000ea80000300800 */
[----:B------:R-:W-:Y:S04]  /*63f40*/  STL [R1+0x2f6c], R29 ;  /* 0x002f6c1d01007387 */ /* 0x000fe80000100800 */
[----:B0-----:R0:W-:Y:S04]  /*63f50*/  STL.64 [R1+0x2e28], R18 ;  /* 0x002e281201007387 */ /* 0x0011e80000100a00 */
[----:B------:R-:W-:Y:S04]  /*63f60*/  STL.64 [R1+0x2e20], R16 ;  /* 0x002e201001007387 */ /* 0x000fe80000100a00 */
[----:B0-----:R-:W4:Y:S04]  /*63f70*/  LDL R18, [R1+0x1b8] ;  /* 0x0001b80001127983 */ /* 0x001f280000100800 */
[----:B------:R-:W4:Y:S04]  /*63f80*/  LDL R19, [R1+0x1bc] ;  /* 0x0001bc0001137983 */ /* 0x000f280000100800 */
[----:B----4-:R2:W-:Y:S02]  /*63f90*/  STL.64 [R1+0x2ff0], R18 ;  /* 0x002ff01201007387 */ /* 0x0105e40000100a00 */
[----:B--2---:R-:W-:-:S15]  /*63fa0*/  HMMA.16816.F32.BF16 R16, R4, R22, R12 ;  /* 0x000000160410723c */ /* 0x004fde000004180c */
[----:B------:R-:W-:-:S08]  /*63fb0*/  NOP ;  /* 0x0000000000007918 */ /* 0x000fd00000000000 */
[----:B------:R-:W-:Y:S04]  /*63fc0*/  STL.64 [R1+0x6b0], R16 ;  /* 0x0006b01001007387 */ /* 0x000fe80000100a00 */
[----:B------:R3:W-:Y:S02]  /*63fd0*/  STL.64 [R1+0x6b8], R18 ;  /* 0x0006b81201007387 */ /* 0x0007e40000100a00 */
[----:B---3--:R-:W-:Y:S01]  /*63fe0*/  HMMA.16816.F32.BF16 R16, R4, R10, R24 ;  /* 0x0000000a0410723c */ /* 0x008fe20000041818 */
[----:B------:R-:W-:-:S15]  /*63ff0*/  IMAD.MOV.U32 R13, RZ, RZ, R22 ;  /* 0x000000ffff0d7224 */ /* 0x000fde00078e0016 */
[----:B------:R-:W-:-:S07]  /*64000*/  NOP ;  /* 0x0000000000007918 */ /* 0x000fce0000000000 */
[----:B------:R-:W-:Y:S04]  /*64010*/  STL.64 [R1+0x6a0], R16 ;  /* 0x0006a01001007387 */ /* 0x000fe80000100a00 */
[----:B------:R-:W-:Y:S04]  /*64020*/  STL.64 [R1+0x6a8], R18 ;  /* 0x0006a81201007387 */ /* 0x000fe80000100a00 */
[----:B------:R-:W2:Y:S04]  /*64030*/  LDL.LU R20, [R1+0xb00] ;  /* 0x000b000001147983 */ /* 0x000ea80000300800 */
[----:B------:R-:W2:Y:S04]  /*64040*/  LDL.LU R21, [R1+0xb04] ;  /* 0x000b040001157983 */ /* 0x000ea80000300800 */
[----:B------:R-:W3:Y:S01]  /*64050*/  LDL.LU R22, [R1+0xb08] ;  /* 0x000b080001167983 */ /* 0x000ee20000300800 */
[----:B------:R-:W-:-:S02]  /*64060*/  IMAD.MOV.U32 R12, RZ, RZ, R23 ;  /* 0x000000ffff0c7224 */ /* 0x000fc400078e0017 */
[----:B------:R-:W-:Y:S02]  /*64070*/  IMAD.MOV.U32 R23, RZ, RZ, R28 ;  /* 0x000000ffff177224 */ /* 0x000fe400078e001c */
[----:B------:R-:W4:Y:S04]  /*64080*/  LDL.LU R28, [R1+0x304c] ;  /* 0x00304c00011c7983 */ /* 0x000f280000300800 */
[----:B---3--:R0:W-:Y:S04]  /*64090*/  STL.64 [R1+0x2f90], R22 ;  /* 0x002f901601007387 */ /* 0x0081e80000100a00 */
[----:B--2---:R-:W-:Y:S04]  /*640a0*/  STL.64 [R1+0x2f88], R20 ;  /* 0x002f881401007387 */ /* 0x004fe80000100a00 */
[----:B0-----:R-:W2:Y:S04]  /*640b0*/  LDL.64 R22, [R1+0x1e8] ;  /* 0x0001e80001167983 */ /* 0x001ea80000100a00 */
[----:B--2---:R0:W-:Y:S04]  /*640c0*/  STL.64 [R1+0x2fa0], R22 ;  /* 0x002fa01601007387 */ /* 0x0041e80000100a00 */
[----:B0-----:R-:W2:Y:S04]  /*640d0*/  LDL R22, [R1+0x1f8] ;  /* 0x0001f80001167983 */ /* 0x001ea80000100800 */
[----:B------:R-:W2:Y:S04]  /*640e0*/  LDL R23, [R1+0x1fc] ;  /* 0x0001fc0001177983 */ /* 0x000ea80000100800 */
[----:B--2---:R0:W-:Y:S04]  /*640f0*/  STL.64 [R1+0x2fb8], R22 ;  /* 0x002fb81601007387 */ /* 0x0041e80000100a00 */
[----:B0-----:R-:W2:Y:S04]  /*64100*/  LDL.64 R22, [R1+0x208] ;  /* 0x0002080001167983 */ /* 0x001ea80000100a00 */
[----:B--2---:R0:W-:Y:S04]  /*64110*/  STL.64 [R1+0x2fd0], R22 ;  /* 0x002fd01601007387 */ /* 0x0041e80000100a00 */
[----:B0-----:R-:W2:Y:S04]  /*64120*/  LDL R22, [R1+0x218] ;  /* 0x0002180001167983 */ /* 0x001ea80000100800 */
[----:B------:R-:W2:Y:S04]  /*64130*/  LDL R23, [R1+0x21c] ;  /* 0x00021c0001177983 */ /* 0x000ea80000100800 */
[----:B------:R-:W3:Y:S04]  /*64140*/  LDL.LU R16, [R1+0xb50] ;  /* 0x000b500001107983 */ /* 0x000ee80000300800 */
        /* <DEDUP_REMOVED lines=11> */
[----:B----4-:R-:W-:Y:S04]  /*64200*/  STL.64 [R1+0x3018], R18 ;  /* 0x0030181201007387 */ /* 0x010fe80000100a00 */
[----:B---3--:R-:W-:Y:S04]  /*64210*/  STL.64 [R1+0x3010], R16 ;  /* 0x0030101001007387 */ /* 0x008fe80000100a00 */
        /* <DEDUP_REMOVED lines=10> */
[----:B------:R-:W2:Y:S04]  /*642c0*/  LDL.LU R24, [R1+0x9b0] ;  /* 0x0009b00001187983 */ /* 0x000ea80000300800 */
[----:B------:R-:W2:Y:S04]  /*642d0*/  LDL.LU R25, [R1+0x9b4] ;  /* 0x0009b40001197983 */ /* 0x000ea80000300800 */
[----:B------:R-:W2:Y:S04]  /*642e0*/  LDL.LU R26, [R1+0x9b8] ;  /* 0x0009b800011a7983 */ /* 0x000ea80000300800 */
[----:B------:R-:W2:Y:S04]  /*642f0*/  LDL.LU R27, [R1+0x9bc] ;  /* 0x0009bc00011b7983 */ /* 0x000ea80000300800 */
[----:B----4-:R0:W-:Y:S04]  /*64300*/  STL.64 [R1+0x3038], R10 ;  /* 0x0030380a01007387 */ /* 0x0101e80000100a00 */
[----:B---3--:R-:W-:Y:S04]  /*64310*/  STL.64 [R1+0x3030], R8 ;  /* 0x0030300801007387 */ /* 0x008fe80000100a00 */
[----:B------:R-:W3:Y:S04]  /*64320*/  LDL.64 R18, [R1+0x8] ;  /* 0x0000080001127983 */ /* 0x000ee80000100a00 */
[----:B0-----:R-:W4:Y:S04]  /*64330*/  LDL.64 R10, [R1+0x18] ;  /* 0x00001800010a7983 */ /* 0x001f280000100a00 */
[----:B--2---:R0:W-:Y:S04]  /*64340*/  STL.64 [R1+0x2fe8], R22 ;  /* 0x002fe81601007387 */ /* 0x0041e80000100a00 */
[----:B0-----:R-:W2:Y:S04]  /*64350*/  LDL.64 R22, [R1+0x68] ;  /* 0x0000680001167983 */ /* 0x001ea80000100a00 */
[----:B------:R0:W-:Y:S04]  /*64360*/  STL.64 [R1+0x2f78], R14 ;  /* 0x002f780e01007387 */ /* 0x0001e80000100a00 */
[----:B------:R1:W-:Y:S04]  /*64370*/  STL.64 [R1+0x2f70], R12 ;  /* 0x002f700c01007387 */ /* 0x0003e80000100a00 */
[----:B0-----:R-:W3:Y:S04]  /*64380*/  LDL.64 R14, [R1+0x1d8] ;  /* 0x0001d800010e7983 */ /* 0x001ee80000100a00 */
[----:B---3--:R0:W-:Y:S04]  /*64390*/  STL.64 [R1+0x2f98], R14 ;  /* 0x002f980e01007387 */ /* 0x0081e80000100a00 */
[----:B-1----:R-:W3:Y:S04]  /*643a0*/  LDL.LU R12, [R1+0xb10] ;  /* 0x000b1000010c7983 */ /* 0x002ee80000300800 */
[----:B------:R-:W3:Y:S04]  /*643b0*/  LDL.LU R13, [R1+0xb14] ;  /* 0x000b1400010d7983 */ /* 0x000ee80000300800 */
[----:B0-----:R-:W4:Y:S04]  /*643c0*/  LDL.LU R14, [R1+0xb18] ;  /* 0x000b1800010e7983 */ /* 0x001f280000300800 */
[----:B------:R-:W4:Y:S04]  /*643d0*/  LDL.LU R15, [R1+0xb1c] ;  /* 0x000b1c00010f7983 */ /* 0x000f280000300800 */
[----:B----4-:R-:W-:Y:S04]  /*643e0*/  STL.64 [R1+0x2fb0], R14 ;  /* 0x002fb00e01007387 */ /* 0x010fe80000100a00 */
[----:B---3--:R0:W-:Y:S04]  /*643f0*/  STL.64 [R1+0x2fa8], R12 ;  /* 0x002fa80c01007387 */ /* 0x0081e80000100a00 */
[----:B0-----:R-:W3:Y:S04]  /*64400*/  LDL.LU R12, [R1+0xb20] ;  /* 0x000b2000010c7983 */ /* 0x001ee80000300800 */
[----:B------:R-:W3:Y:S04]  /*64410*/  LDL.LU R13, [R1+0xb24] ;  /* 0x000b2400010d7983 */ /* 0x000ee80000300800 */
[----:B------:R-:W4:Y:S01]  /*64420*/  LDL.LU R14, [R1+0xb28] ;  /* 0x000b2800010e7983 */ /* 0x000f220000300800 */
[----:B------:R-:W-:-:S03]  /*64430*/  IMAD.MOV.U32 R15, RZ, RZ, R28 ;  /* 0x000000ffff0f7224 */ /* 0x000fc600078e001c */
[----:B------:R-:W2:Y:S01]  /*64440*/  LDL.LU R28, [R1+0x3048] ;  /* 0x00304800011c7983 */ /* 0x000ea20000300800 */
[----:B------:R-:W-:Y:S03]  /*64450*/  HMMA.16816.F32.BF16 R24, R4, R10, R24 ;  /* 0x0000000a0418723c */ /* 0x000fe60000041818 */
        /* <DEDUP_REMOVED lines=26> */
[----:B------:R-:W2:Y:S04]  /*64600*/  LDL.LU.64 R18, [R1+0x3018] ;  /* 0x0030180001127983 */ /* 0x000ea80000300a00 */
[----:B------:R-:W2:Y:S01]  /*64610*/  LDL.LU.64 R16, [R1+0x3010] ;  /* 0x0030100001107983 */ /* 0x000ea20000300a00 */
[----:B----4-:R-:W-:-:S15]  /*64620*/  HMMA.16816.F32.BF16 R8, R4, R26, R8 ;  /* 0x0000001a0408723c */ /* 0x010fde0000041808 */
[----:B------:R-:W-:-:S08]  /*64630*/  NOP ;  /* 0x0000000000007918 */ /* 0x000fd00000000000 */
[----:B------:R-:W-:Y:S04]  /*64640*/  STL.64 [R1+0x670], R8 ;  /* 0x0006700801007387 */ /* 0x000fe80000100a00 */
[----:B------:R0:W-:Y:S04]  /*64650*/  STL.64 [R1+0x678], R10 ;  /* 0x0006780a01007387 */ /* 0x0001e80000100a00 */
[----:B0-----:R-:W2:Y:S04]  /*64660*/  LDL.LU.64 R10, [R1+0x3008] ;  /* 0x00300800010a7983 */ /* 0x001ea80000300a00 */
[----:B------:R-:W-:Y:S01]  /*64670*/  STL.64 [R1+0x2ec8], R26 ;  /* 0x002ec81a01007387 */ /* 0x000fe20000100a00 */
[----:B------:R-:W-:Y:S01]  /*64680*/  IMAD.MOV.U32 R15, RZ, RZ, R28 ;  /* 0x000000ffff0f7224 */ /* 0x000fe200078e001c */
[----:B--2---:R-:W-:-:S15]  /*64690*/  HMMA.16816.F32.BF16 R16, R4, R10, R16 ;  /* 0x0000000a0410723c */ /* 0x004fde0000041810 */
[----:B------:R-:W-:-:S08]  /*646a0*/  NOP ;  /* 0x0000000000007918 */ /* 0x000fd00000000000 */
[----:B------:R-:W-:Y:S04]  /*646b0*/  STL.64 [R1+0x660], R16 ;  /* 0x0006601001007387 */ /* 0x000fe80000100a00 */
[----:B------:R0:W-:Y:S01]  /*646c0*/  STL.64 [R1+0x668], R18 ;  /* 0x0006681201007387 */ /* 0x0001e20000100a00 */
[----:B------:R-:W-:-:S03]  /*646d0*/  IMAD.MOV.U32 R28, RZ, RZ, R19 ;  /* 0x000000ffff1c7224 */ /* 0x000fc600078e0013 */
[----:B0-----:R-:W2:Y:S04]  /*646e0*/  LDL.LU.64 R18, [R1+0x3000] ;  /* 0x0030000001127983 */ /* 0x001ea80000300a00 */
[----:B------:R-:W2:Y:S04]  /*646f0*/  LDL.LU.64 R16, [R1+0x2ff8] ;  /* 0x002ff80001107983 */ /* 0x000ea80000300a00 */
[----:B------:R-:W-:Y:S01]  /*64700*/  STL [R1+0x2938], R28 ;  /* 0x0029381c01007387 */ /* 0x000fe20000100800 */
        /* <DEDUP_REMOVED lines=37> */
[----:B------:R-:W3:Y:S04]  /*64960*/  LDL.LU.64 R20, [R1+0x2f88] ;  /* 0x002f880001147983 */ /* 0x000ee80000300a00 */
[----:B------:R-:W-:Y:S04]  /*64970*/  STL.64 [R1+0x2ec0], R10 ;  /* 0x002ec00a01007387 */ /* 0x000fe80000100a00 */
[----:B------:R0:W-:Y:S04]  /*64980*/  STL.64 [R1+0x2eb8], R8 ;  /* 0x002eb80801007387 */ /* 0x0001e80000100a00 */
[----:B0-----:R-:W4:Y:S04]  /*64990*/  LDL.LU R8, [R1+0xaf0] ;  /* 0x000af00001087983 */ /* 0x001f280000300800 */
[----:B------:R-:W4:Y:S04]  /*649a0*/  LDL.LU R9, [R1+0xaf4] ;  /* 0x000af40001097983 */ /* 0x000f280000300800 */
[----:B------:R-:W4:Y:S04]  /*649b0*/  LDL.LU R10, [R1+0xaf8] ;  /* 0x000af800010a7983 */ /* 0x000f280000300800 */
[----:B------:R-:W4:Y:S01]  /*649c0*/  LDL.LU R11, [R1+0xafc] ;  /* 0x000afc00010b7983 */ /* 0x000f220000300800 */
[----:B---3--:R-:W-:-:S15]  /*649d0*/  HMMA.16816.F32.BF16 R20, R4, R14, R20 ;  /* 0x0000000e0414723c */ /* 0x008fde0000041814 */
[----:B------:R-:W-:-:S08]  /*649e0*/  NOP ;  /* 0x0000000000007918 */ /* 0x000fd00000000000 */
[----:B------:R-:W-:Y:S04]  /*649f0*/  STL.64 [R1+0x7b0], R20 ;  /* 0x0007b01401007387 */ /* 0x000fe80000100a00 */
[----:B------:R0:W-:Y:S04]  /*64a00*/  STL.64 [R1+0x7b8], R22 ;  /* 0x0007b81601007387 */ /* 0x0001e80000100a00 */
[----:B0-----:R-:W4:Y:S01]  /*64a10*/  LDL.LU.64 R22, [R1+0x2f80] ;  /* 0x002f800001167983 */ /* 0x001f220000300a00 */
[----:B------:R-:W-:Y:S02]  /*64a20*/  IMAD.MOV.U32 R21, RZ, RZ, R14 ;  /* 0x000000ffff157224 */ /* 0x000fe400078e000e */
[----:B------:R-:W-:-:S02]  /*64a30*/  IMAD.MOV.U32 R20, RZ, RZ, R15 ;  /* 0x000000ffff147224 */ /* 0x000fc400078e000f */
[----:B------:R-:W3:Y:S04]  /*64a40*/  LDL.LU.64 R14, [R1+0x2f78] ;  /* 0x002f7800010e7983 */ /* 0x000ee80000300a00 */
[----:B------:R-:W2:Y:S01]  /*64a50*/  LDL.LU.64 R12, [R1+0x2f70] ;  /* 0x002f7000010c7983 */ /* 0x000ea20000300a00 */
[----:B----4-:R-:W-:Y:S06]  /*64a60*/  HMMA.16816.F32.BF16 R8, R4, R22, R8 ;  /* 0x000000160408723c */ /* 0x010fec0000041808 */
[----:B------:R-:W-:Y:S04]  /*64a70*/  STL.64 [R1+0x2e48], R22 ;  /* 0x002e481601007387 */ /* 0x000fe80000100a00 */
[----:B------:R0:W-:-:S13]  /*64a80*/  STL.64 [R1+0x2e90], R20 ;  /* 0x002e901401007387 */ /* 0x0001da0000100a00 */
[----:B------:R1:W-:Y:S04]  /*64a90*/  STL.64 [R1+0x800], R8 ;  /* 0x0008000801007387 */ /* 0x0003e80000100a00 */
[----:B------:R4:W-:Y:S04]  /*64aa0*/  STL.64 [R1+0x808], R10 ;  /* 0x0008080a01007387 */ /* 0x0009e80000100a00 */
[----:B0-----:R-:W2:Y:S04]  /*64ab0*/  LDL.LU R20, [R1+0xa40] ;  /* 0x000a400001147983 */ /* 0x001ea80000300800 */
[----:B------:R-:W2:Y:S04]  /*64ac0*/  LDL.LU R21, [R1+0xa44] ;  /* 0x000a440001157983 */ /* 0x000ea80000300800 */
[----:B------:R-:W2:Y:S04]  /*64ad0*/  LDL.LU R22, [R1+0xa48] ;  /* 0x000a480001167983 */ /* 0x000ea80000300800 */
[----:B------:R-:W2:Y:S04]  /*64ae0*/  LDL.LU R23, [R1+0xa4c] ;  /* 0x000a4c0001177983 */ /* 0x000ea80000300800 */
[----:B-1----:R-:W3:Y:S04]  /*64af0*/  LDL.LU R8, [R1+0xa70] ;  /* 0x000a700001087983 */ /* 0x002ee80000300800 */
[----:B------:R-:W3:Y:S04]  /*64b00*/  LDL.LU R9, [R1+0xa74] ;  /* 0x000a740001097983 */ /* 0x000ee80000300800 */
[----:B----4-:R-:W4:Y:S04]  /*64b10*/  LDL.LU R10, [R1+0xa78] ;  /* 0x000a7800010a7983 */ /* 0x010f280000300800 */
[----:B------:R-:W4:Y:S01]  /*64b20*/  LDL.LU R11, [R1+0xa7c] ;  /* 0x000a7c00010b7983 */ /* 0x000f220000300800 */
[----:B------:R-:W-:-:S02]  /*64b30*/  IMAD.MOV.U32 R26, RZ, RZ, R29 ;  /* 0x000000ffff1a7224 */ /* 0x000fc400078e001d */
[----:B------:R-:W-:Y:S01]  /*64b40*/  IMAD.MOV.U32 R27, RZ, RZ, R3 ;  /* 0x000000ffff1b7224 */ /* 0x000fe200078e0003 */
[----:B----4-:R-:W-:Y:S04]  /*64b50*/  STL.64 [R1+0x2ed8], R10 ;  /* 0x002ed80a01007387 */ /* 0x010fe80000100a00 */
[----:B---3--:R0:W-:Y:S04]  /*64b60*/  STL.64 [R1+0x2ed0], R8 ;  /* 0x002ed00801007387 */ /* 0x0081e80000100a00 */
[----:B------:R-:W3:Y:S04]  /*64b70*/  LDL.LU R29, [R1+0x2f6c] ;  /* 0x002f6c00011d7983 */ /* 0x000ee80000300800 */
[----:B------:R-:W4:Y:S04]  /*64b80*/  LDL.LU R3, [R1+0x2f68] ;  /* 0x002f680001037983 */ /* 0x000f280000300800 */
[----:B------:R1:W-:Y:S04]  /*64b90*/  STL.64 [R1+0x2ee0], R26 ;  /* 0x002ee01a01007387 */ /* 0x0003e80000100a00 */
[----:B0-----:R-:W2:Y:S04]  /*64ba0*/  LDL.LU R8, [R1+0xa80] ;  /* 0x000a800001087983 */ /* 0x001ea80000300800 */
[----:B------:R-:W2:Y:S04]  /*64bb0*/  LDL.LU R9, [R1+0xa84] ;  /* 0x000a840001097983 */ /* 0x000ea80000300800 */
[----:B------:R-:W3:Y:S04]  /*64bc0*/  LDL.LU R10, [R1+0xa88] ;  /* 0x000a8800010a7983 */ /* 0x000ee80000300800 */
[----:B------:R-:W3:Y:S01]  /*64bd0*/  LDL.LU R11, [R1+0xa8c] ;  /* 0x000a8c00010b7983 */ /* 0x000ee20000300800 */
[----:B-1----:R-:W-:-:S02]  /*64be0*/  IMAD.MOV.U32 R26, RZ, RZ, R25 ;  /* 0x000000ffff1a7224 */ /* 0x002fc400078e0019 */
[----:B------:R-:W-:Y:S01]  /*64bf0*/  IMAD.MOV.U32 R27, RZ, RZ, R24 ;  /* 0x000000ffff1b7224 */ /* 0x000fe200078e0018 */
[----:B---3--:R-:W-:Y:S04]  /*64c00*/  STL.64 [R1+0x2ef0], R10 ;  /* 0x002ef00a01007387 */ /* 0x008fe80000100a00 */
[----:B--2---:R-:W-:Y:S04]  /*64c10*/  STL.64 [R1+0x2ee8], R8 ;  /* 0x002ee80801007387 */ /* 0x004fe80000100a00 */
[----:B------:R0:W-:Y:S02]  /*64c20*/  STL.64 [R1+0x2ef8], R26 ;  /* 0x002ef81a01007387 */ /* 0x0001e40000100a00 */
[----:B0-----:R-:W-:-:S02]  /*64c30*/  IMAD.MOV.U32 R26, RZ, RZ, R15 ;  /* 0x000000ffff1a7224 */ /* 0x001fc400078e000f */
[----:B------:R-:W-:-:S05]  /*64c40*/  IMAD.MOV.U32 R27, RZ, RZ, R14 ;  /* 0x000000ffff1b7224 */ /* 0x000fca00078e000e */
[----:B------:R0:W-:Y:S04]  /*64c50*/  STL.64 [R1+0x2f10], R26 ;  /* 0x002f101a01007387 */ /* 0x0001e80000100a00 */
[----:B------:R-:W2:Y:S04]  /*64c60*/  LDL.LU R8, [R1+0xa90] ;  /* 0x000a900001087983 */ /* 0x000ea80000300800 */
[----:B------:R-:W2:Y:S04]  /*64c70*/  LDL.LU R9, [R1+0xa94] ;  /* 0x000a940001097983 */ /* 0x000ea80000300800 */
[----:B------:R-:W3:Y:S04]  /*64c80*/  LDL.LU R10, [R1+0xa98] ;  /* 0x000a9800010a7983 */ /* 0x000ee80000300800 */
[----:B------:R-:W3:Y:S01]  /*64c90*/  LDL.LU R11, [R1+0xa9c] ;  /* 0x000a9c00010b7983 */ /* 0x000ee20000300800 */
[----:B0-----:R-:W-:-:S02]  /*64ca0*/  IMAD.MOV.U32 R26, RZ, RZ, R13 ;  /* 0x000000ffff1a7224 */ /* 0x001fc400078e000d */
[----:B------:R-:W-:-:S05]  /*64cb0*/  IMAD.MOV.U32 R27, RZ, RZ, R12 ;  /* 0x000000ffff1b7224 */ /* 0x000fca00078e000c */
[----:B------:R0:W-:Y:S04]  /*64cc0*/  STL.64 [R1+0x2f28], R26 ;  /* 0x002f281a01007387 */ /* 0x0001e80000100a00 */
[----:B------:R-:W4:Y:S04]  /*64cd0*/  LDL.LU R24, [R1+0xac0] ;  /* 0x000ac00001187983 */ /* 0x000f280000300800 */
[----:B------:R-:W4:Y:S04]  /*64ce0*/  LDL.LU R25, [R1+0xac4] ;  /* 0x000ac40001197983 */ /* 0x000f280000300800 */
[----:B0-----:R-:W2:Y:S04]  /*64cf0*/  LDL.LU R26, [R1+0xac8] ;  /* 0x000ac800011a7983 */ /* 0x001ea80000300800 */
[----:B------:R-:W2:Y:S04]  /*64d00*/  LDL.LU R27, [R1+0xacc] ;  /* 0x000acc00011b7983 */ /* 0x000ea80000300800 */
[----:B------:R-:W3:Y:S04]  /*64d10*/  LDL.LU R12, [R1+0xae0] ;  /* 0x000ae000010c7983 */ /* 0x000ee80000300800 */
[----:B------:R-:W3:Y:S04]  /*64d20*/  LDL.LU R13, [R1+0xae4] ;  /* 0x000ae400010d7983 */ /* 0x000ee80000300800 */
[----:B------:R-:W3:Y:S04]  /*64d30*/  LDL.LU R14, [R1+0xae8] ;  /* 0x000ae800010e7983 */ /* 0x000ee80000300800 */
[----:B------:R-:W3:Y:S04]  /*64d40*/  LDL.LU R15, [R1+0xaec] ;  /* 0x000aec00010f7983 */ /* 0x000ee80000300800 */
[----:B--2---:R0:W-:Y:S04]  /*64d50*/  STL.64 [R1+0x2f38], R26 ;  /* 0x002f381a01007387 */ /* 0x0041e80000100a00 */
[----:B----4-:R-:W-:Y:S04]  /*64d60*/  STL.64 [R1+0x2f30], R24 ;  /* 0x002f301801007387 */ /* 0x010fe80000100a00 */
[----:B0-----:R-:W2:Y:S04]  /*64d70*/  LDL R26, [R1+0x58] ;  /* 0x00005800011a7983 */ /* 0x001ea80000100800 */
[----:B------:R-:W2:Y:S04]  /*64d80*/  LDL R27, [R1+0x5c] ;  /* 0x00005c00011b7983 */ /* 0x000ea80000100800 */
        /* <DEDUP_REMOVED lines=12> */
[----:B------:R-:W-:Y:S03]  /*64e50*/  HMMA.16816.F32.BF16 R4, R4, R18, R12 ;  /* 0x000000120404723c */ /* 0x000fe6000004180c */
[----:B----4-:R-:W-:Y:S04]  /*64e60*/  STL.64 [R1+0x2f48], R10 ;  /* 0x002f480a01007387 */ /* 0x010fe80000100a00 */
[----:B---3--:R0:W-:Y:S04]  /*64e70*/  STL.64 [R1+0x2f40], R8 ;  /* 0x002f400801007387 */ /* 0x0081e80000100a00 */
[----:B0-----:R-:W2:Y:S04]  /*64e80*/  LDL.LU R8, [R1+0xad0] ;  /* 0x000ad00001087983 */ /* 0x001ea80000300800 */
[----:B------:R-:W2:Y:S04]  /*64e90*/  LDL.LU R9, [R1+0xad4] ;  /* 0x000ad40001097983 */ /* 0x000ea80000300800 */
[----:B------:R-:W2:Y:S04]  /*64ea0*/  LDL.LU R10, [R1+0xad8] ;  /* 0x000ad800010a7983 */ /* 0x000ea80000300800 */
[----:B------:R-:W2:Y:S04]  /*64eb0*/  LDL.LU R11, [R1+0xadc] ;  /* 0x000adc00010b7983 */ /* 0x000ea80000300800 */
[----:B------:R0:W-:Y:S04]  /*64ec0*/  STL.64 [R1+0x2ea0], R22 ;  /* 0x002ea01601007387 */ /* 0x0001e80000100a00 */
[----:B------:R1:W-:Y:S01]  /*64ed0*/  STL.64 [R1+0x2e98], R20 ;  /* 0x002e981401007387 */ /* 0x0003e20000100a00 */
[----:B0-----:R-:W-:-:S02]  /*64ee0*/  IMAD.MOV.U32 R22, RZ, RZ, R17 ;  /* 0x000000ffff167224 */ /* 0x001fc400078e0011 */
[----:B------:R-:W-:-:S05]  /*64ef0*/  IMAD.MOV.U32 R23, RZ, RZ, R16 ;  /* 0x000000ffff177224 */ /* 0x000fca00078e0010 */
[----:B------:R0:W-:Y:S04]  /*64f00*/  STL.64 [R1+0x2eb0], R22 ;  /* 0x002eb01601007387 */ /* 0x0001e80000100a00 */
[----:B-1----:R-:W3:Y:S04]  /*64f10*/  LDL.LU R20, [R1+0xa60] ;  /* 0x000a600001147983 */ /* 0x002ee80000300800 */
[----:B------:R-:W3:Y:S04]  /*64f20*/  LDL.LU R21, [R1+0xa64] ;  /* 0x000a640001157983 */ /* 0x000ee80000300800 */
[----:B0-----:R-:W3:Y:S04]  /*64f30*/  LDL.LU R22, [R1+0xa68] ;  /* 0x000a680001167983 */ /* 0x001ee80000300800 */
[----:B------:R-:W3:Y:S04]  /*64f40*/  LDL.LU R23, [R1+0xa6c] ;  /* 0x000a6c0001177983 */ /* 0x000ee80000300800 */
[----:B------:R-:W4:Y:S04]  /*64f50*/  LDL.LU.64 R14, [R1+0x2f60] ;  /* 0x002f6000010e7983 */ /* 0x000f280000300a00 */
[----:B------:R-:W2:Y:S04]  /*64f60*/  LDL.LU.64 R12, [R1+0x2f58] ;  /* 0x002f5800010c7983 */ /* 0x000ea80000300a00 */
[----:B------:R-:W-:Y:S04]  /*64f70*/  STL.64 [R1+0x7d0], R4 ;  /* 0x0007d00401007387 */ /* 0x000fe80000100a00 */
[----:B------:R4:W-:Y:S02]  /*64f80*/  STL.64 [R1+0x7d8], R6 ;  /* 0x0007d80601007387 */ /* 0x0009e40000100a00 */
[----:B----4-:R-:W-:-:S02]  /*64f90*/  IMAD.MOV.U32 R6, RZ, RZ, R15 ;  /* 0x000000ffff067224 */ /* 0x010fc400078e000f */
[----:B------:R-:W2:Y:S01]  /*64fa0*/  LDL.LU R15, [R1+0x2f54] ;  /* 0x002f5400010f7983 */ /* 0x000ea20000300800 */
[----:B------:R-:W-:-:S03]  /*64fb0*/  IMAD.MOV.U32 R7, RZ, RZ, R3 ;  /* 0x000000ffff077224 */ /* 0x000fc600078e0003 */
[----:B------:R-:W4:Y:S04]  /*64fc0*/  LDL.LU R3, [R1+0x2f50] ;  /* 0x002f500001037983 */ /* 0x000f280000300800 */
[----:B------:R0:W-:Y:S02]  /*64fd0*/  STL.64 [R1+0x2e40], R18 ;  /* 0x002e401201007387 */ /* 0x0001e40000100a00 */
[----:B0-----:R-:W-:Y:S02]  /*64fe0*/  IMAD.MOV.U32 R18, RZ, RZ, R2 ;  /* 0x000000ffff127224 */ /* 0x001fe400078e0002 */
[----:B------:R-:W-:-:S05]  /*64ff0*/  IMAD.MOV.U32 R19, RZ, RZ, R0 ;  /* 0x000000ffff137224 */ /* 0x000fca00078e0000 */
        /* <DEDUP_REMOVED lines=11> */
[----:B0-----:R-:W3:Y:S04]  /*650b0*/  LDL.LU.64 R26, [R1+0x2f38] ;  /* 0x002f3800011a7983 */ /* 0x001ee80000300a00 */
[----:B------:R-:W3:Y:S02]  /*650c0*/  LDL.LU.64 R24, [R1+0x2f30] ;  /* 0x002f300001187983 */ /* 0x000ee40000300a00 */
[----:B---3--:R-:W-:Y:S02]  /*650d0*/  HMMA.16816.F32.BF16 R4, R12, R6, R24 ;  /* 0x000000060c04723c */ /* 0x008fe40000041818 */
[----:B------:R-:W2:-:S15]  /*650e0*/  LDL.LU.64 R26, [R1+0x2f28] ;  /* 0x002f2800011a7983 */ /* 0x000e9e0000300a00 */
[----:B------:R-:W-:-:S06]  /*650f0*/  NOP ;  /* 0x0000000000007918 */ /* 0x000fcc0000000000 */
[----:B------:R-:W-:Y:S04]  /*65100*/  STL.64 [R1+0xb90], R4 ;  /* 0x000b900401007387 */ /* 0x000fe80000100a00 */
[----:B------:R-:W-:Y:S04]  /*65110*/  STL.64 [R1+0xb98], R6 ;  /* 0x000b980601007387 */ /* 0x000fe80000100a00 */
[----:B------:R-:W0:Y:S04]  /*65120*/  LDSM.16.MT88.4 R4, [R29+UR4+0xa180] ;  /* 0x00a180041d04783b */ /* 0x000e280008004200 */
[----:B0-----:R-:W-:Y:S04]  /*65130*/  STL.64 [R1+0x2d40], R6 ;  /* 0x002d400601007387 */ /* 0x001fe80000100a00 */
[----:B------:R0:W-:Y:S04]  /*65140*/  STL.64 [R1+0x2d38], R4 ;  /* 0x002d380401007387 */ /* 0x0001e80000100a00 */
[----:B0-----:R-:W3:Y:S04]  /*65150*/  LDL.LU R4, [R1+0xa30] ;  /* 0x000a300001047983 */ /* 0x001ee80000300800 */
[----:B------:R-:W3:Y:S04]  /*65160*/  LDL.LU R5, [R1+0xa34] ;  /* 0x000a340001057983 */ /* 0x000ee80000300800 */
[----:B------:R-:W3:Y:S04]  /*65170*/  LDL.LU R6, [R1+0xa38] ;  /* 0x000a380001067983 */ /* 0x000ee80000300800 */
[----:B------:R-:W3:Y:S04]  /*65180*/  LDL.LU R7, [R1+0xa3c] ;  /* 0x000a3c0001077983 */ /* 0x000ee80000300800 */
        /* <DEDUP_REMOVED lines=29> */
[----:B--2---:R-:W-:-:S15]  /*65360*/  HMMA.16816.F32.BF16 R8, R12, R26, R8 ;  /* 0x0000001a0c08723c */ /* 0x004fde0000041808 */
[----:B------:R-:W-:-:S08]  /*65370*/  NOP ;  /* 0x0000000000007918 */ /* 0x000fd00000000000 */
[----:B------:R-:W-:Y:S04]  /*65380*/  STL.64 [R1+0xb40], R8 ;  /* 0x000b400801007387 */ /* 0x000fe80000100a00 */
[----:B------:R0:W-:Y:S04]  /*65390*/  STL.64 [R1+0xb48], R10 ;  /* 0x000b480a01007387 */ /* 0x0001e80000100a00 */
[----:B0-----:R-:W2:Y:S04]  /*653a0*/  LDL.LU.64 R10, [R1+0x2ec0] ;  /* 0x002ec000010a7983 */ /* 0x001ea80000300a00 */
[----:B------:R-:W3:Y:S04]  /*653b0*/  LDL.LU.64 R8, [R1+0x2eb8] ;  /* 0x002eb80001087983 */ /* 0x000ee80000300a00 */
[----:B------:R0:W-:Y:S04]  /*653c0*/  STL.64 [R1+0x2e00], R26 ;  /* 0x002e001a01007387 */ /* 0x0001e80000100a00 */
[----:B0-----:R-:W3:Y:S01]  /*653d0*/  LDL.64 R26, [R1+0x218] ;  /* 0x00021800011a7983 */ /* 0x001ee20000100a00 */
[----:B--2---:R-:W-:-:S15]  /*653e0*/  HMMA.16816.F32.BF16 R20, R12, R10, R20 ;  /* 0x0000000a0c14723c */ /* 0x004fde0000041814 */
[----:B------:R-:W-:-:S08]  /*653f0*/  NOP ;  /* 0x0000000000007918 */ /* 0x000fd00000000000 */
[----:B------:R-:W-:Y:S04]  /*65400*/  STL.64 [R1+0xb30], R20 ;  /* 0x000b301401007387 */ /* 0x000fe80000100a00 */
[----:B------:R0:W-:Y:S04]  /*65410*/  STL.64 [R1+0xb38], R22 ;  /* 0x000b381601007387 */ /* 0x0001e80000100a00 */
[----:B0-----:R-:W4:Y:S04]  /*65420*/  LDL.LU.64 R22, [R1+0x2eb0] ;  /* 0x002eb00001167983 */ /* 0x001f280000300a00 */
[----:B------:R-:W-:Y:S01]  /*65430*/  STL.64 [R1+0x2dd8], R10 ;  /* 0x002dd80a01007387 */ /* 0x000fe20000100a00 */
[----:B----4-:R-:W-:Y:S03]  /*65440*/  HMMA.16816.F32.BF16 R20, R12, R22, R16 ;  /* 0x000000160c14723c */ /* 0x010fe60000041810 */
[----:B------:R-:W2:-:S15]  /*65450*/  LDL.LU.64 R18, [R1+0x2ea8] ;  /* 0x002ea80001127983 */ /* 0x000e9e0000300a00 */
[----:B------:R-:W-:-:S05]  /*65460*/  NOP ;  /* 0x0000000000007918 */ /* 0x000fca0000000000 */
[----:B------:R-:W-:Y:S04]  /*65470*/  STL.64 [R1+0xb20], R20 ;  /* 0x000b201401007387 */ /* 0x000fe80000100a00 */
[----:B------:R0:W-:Y:S04]  /*65480*/  STL.64 [R1+0xb28], R22 ;  /* 0x000b281601007387 */ /* 0x0001e80000100a00 */
[----:B0-----:R-:W4:Y:S04]  /*65490*/  LDL.LU.64 R22, [R1+0x2ea0] ;  /* 0x002ea00001167983 */ /* 0x001f280000300a00 */
[----:B------:R-:W4:Y:S01]  /*654a0*/  LDL.LU.64 R20, [R1+0x2e98] ;  /* 0x002e980001147983 */ /* 0x000f220000300a00 */
[----:B---3--:R-:W-:-:S02]  /*654b0*/  IMAD.MOV.U32 R0, RZ, RZ, R27 ;  /* 0x000000ffff007224 */ /* 0x008fc400078e001b */
[----:B------:R-:W-:Y:S01]  /*654c0*/  IMAD.MOV.U32 R2, RZ, RZ, R26 ;  /* 0x000000ffff027224 */ /* 0x000fe200078e001a */
[C---:B--2---:R-:W-:Y:S06]  /*654d0*/  HMMA.16816.F32.BF16 R4, R12.reuse, R18, R4 ;  /* 0x000000120c04723c */ /* 0x044fec0000041804 */
[----:B----4-:R-:W-:-:S15]  /*654e0*/  HMMA.16816.F32.BF16 R20, R12, R26, R20 ;  /* 0x0000001a0c14723c */ /* 0x010fde0000041814 */
[----:B------:R-:W-:-:S08]  /*654f0*/  NOP ;  /* 0x0000000000007918 */ /* 0x000fd00000000000 */
[----:B------:R0:W-:Y:S04]  /*65500*/  STL.64 [R1+0xb10], R20 ;  /* 0x000b101401007387 */ /* 0x0001e80000100a00 */
[----:B------:R1:W-:Y:S04]  /*65510*/  STL.64 [R1+0xb18], R22 ;  /* 0x000b181601007387 */ /* 0x0003e80000100a00 */
[----:B0-----:R-:W1:Y:S04]  /*65520*/  LDL.LU.64 R20, [R1+0x2e90] ;  /* 0x002e900001147983 */ /* 0x001e680000300a00 */
[----:B------:R-:W-:Y:S04]  /*65530*/  STL [R1+0x2dd4], R0 ;  /* 0x002dd40001007387 */ /* 0x000fe80000100800 */
[----:B------:R-:W-:Y:S04]  /*65540*/  STL [R1+0x2dd0], R2 ;  /* 0x002dd00201007387 */ /* 0x000fe80000100800 */
[----:B------:R-:W2:Y:S04]  /*65550*/  LDL.LU R16, [R1+0x9f0] ;  /* 0x0009f00001107983 */ /* 0x000ea80000300800 */
[----:B------:R-:W-:Y:S04]  /*65560*/  STL.64 [R1+0xb00], R4 ;  /* 0x000b000401007387 */ /* 0x000fe80000100a00 */
[----:B------:R-:W-:Y:S04]  /*65570*/  STL.64 [R1+0xb08], R6 ;  /* 0x000b080601007387 */ /* 0x000fe80000100a00 */
[----:B------:R-:W2:Y:S04]  /*65580*/  LDL.LU R17, [R1+0x9f4] ;  /* 0x0009f40001117983 */ /* 0x000ea80000300800 */
[----:B------:R-:W3:Y:S04]  /*65590*/  LDL.LU R18, [R1+0x9f8] ;  /* 0x0009f80001127983 */ /* 0x000ee80000300800 */
[----:B------:R-:W3:Y:S01]  /*655a0*/  LDL.LU R19, [R1+0x9fc] ;  /* 0x0009fc0001137983 */ /* 0x000ee20000300800 */
[----:B-1----:R-:W-:-:S02]  /*655b0*/  IMAD.MOV.U32 R22, RZ, RZ, R21 ;  /* 0x000000ffff167224 */ /* 0x002fc400078e0015 */
[----:B------:R-:W-:Y:S01]  /*655c0*/  IMAD.MOV.U32 R23, RZ, RZ, R20 ;  /* 0x000000ffff177224 */ /* 0x000fe200078e0014 */
[----:B---3--:R-:W-:Y:S04]  /*655d0*/  STL.64 [R1+0x2e58], R18 ;  /* 0x002e581201007387 */ /* 0x008fe80000100a00 */
[----:B--2---:R0:W-:Y:S04]  /*655e0*/  STL.64 [R1+0x2e50], R16 ;  /* 0x002e501001007387 */ /* 0x0041e80000100a00 */
        /* <DEDUP_REMOVED lines=9> */
[----:B------:R0:W-:Y:S04]  /*65680*/  STL.64 [R1+0x2e78], R22 ;  /* 0x002e781601007387 */ /* 0x0001e80000100a00 */
[----:B0-----:R-:W2:Y:S04]  /*65690*/  LDL.64 R22, [R1+0x1f8] ;  /* 0x0001f80001167983 */ /* 0x001ea80000100a00 */
[----:B------:R-:W3:Y:S04]  /*656a0*/  LDL.LU R16, [R1+0xa10] ;  /* 0x000a100001107983 */ /* 0x000ee80000300800 */
[----:B------:R-:W3:Y:S04]  /*656b0*/  LDL.LU R17, [R1+0xa14] ;  /* 0x000a140001117983 */ /* 0x000ee80000300800 */
[----:B------:R-:W4:Y:S04]  /*656c0*/  LDL.LU R18, [R1+0xa18] ;  /* 0x000a180001127983 */ /* 0x000f280000300800 */
[----:B------:R-:W4:Y:S04]  /*656d0*/  LDL.LU R19, [R1+0xa1c] ;  /* 0x000a1c0001137983 */ /* 0x000f280000300800 */
[----:B----4-:R-:W-:Y:S04]  /*656e0*/  STL.64 [R1+0x2e88], R18 ;  /* 0x002e881201007387 */ /* 0x010fe80000100a00 */
[----:B---3--:R0:W-:Y:S04]  /*656f0*/  STL.64 [R1+0x2e80], R16 ;  /* 0x002e801001007387 */ /* 0x0081e80000100a00 */
[----:B0-----:R-:W2:Y:S04]  /*65700*/  LDL.LU R16, [R1+0xa20] ;  /* 0x000a200001107983 */ /* 0x001ea80000300800 */
[----:B------:R-:W2:Y:S04]  /*65710*/  LDL.LU R17, [R1+0xa24] ;  /* 0x000a240001117983 */ /* 0x000ea80000300800 */
        /* <DEDUP_REMOVED lines=14> */
[----:B------:R-:W3:Y:S04]  /*65800*/  LDL.LU R10, [R1+0x7e8] ;  /* 0x0007e800010a7983 */ /* 0x000ee80000300800 */
[----:B------:R-:W3:Y:S04]  /*65810*/  LDL.LU R11, [R1+0x7ec] ;  /* 0x0007ec00010b7983 */ /* 0x000ee80000300800 */
[----:B------:R-:W2:Y:S04]  /*65820*/  LDL.LU R24, [R1+0x970] ;  /* 0x0009700001187983 */ /* 0x000ea80000300800 */
[----:B------:R-:W2:Y:S04]  /*65830*/  LDL.LU R25, [R1+0x974] ;  /* 0x0009740001197983 */ /* 0x000ea80000300800 */
[----:B------:R-:W4:Y:S04]  /*65840*/  LDL.LU R26, [R1+0x978] ;  /* 0x00097800011a7983 */ /* 0x000f280000300800 */
[----:B------:R-:W4:Y:S04]  /*65850*/  LDL.LU R27, [R1+0x97c] ;  /* 0x00097c00011b7983 */ /* 0x000f280000300800 */
[----:B----4-:R0:W-:Y:S04]  /*65860*/  STL.64 [R1+0x2e10], R26 ;  /* 0x002e101a01007387 */ /* 0x0101e80000100a00 */
[----:B--2---:R-:W-:Y:S04]  /*65870*/  STL.64 [R1+0x2e08], R24 ;  /* 0x002e081801007387 */ /* 0x004fe80000100a00 */
[----:B0-----:R-:W2:Y:S01]  /*65880*/  LDL.64 R26, [R1+0x38] ;  /* 0x00003800011a7983 */ /* 0x001ea20000100a00 */
[----:B------:R-:W-:Y:S03]  /*65890*/  HMMA.16816.F32.BF16 R16, R12, R22, R16 ;  /* 0x000000160c10723c */ /* 0x000fe60000041810 */
[----:B--2---:R0:W-:Y:S04]  /*658a0*/  STL.64 [R1+0x2e18], R26 ;  /* 0x002e181a01007387 */ /* 0x0041e80000100a00 */
[----:B0-----:R-:W2:Y:S04]  /*658b0*/  LDL.64 R26, [R1+0x58] ;  /* 0x00005800011a7983 */ /* 0x001ea80000100a00 */
[----:B---3--:R0:W-:Y:S04]  /*658c0*/  STL.64 [R1+0x2de8], R10 ;  /* 0x002de80a01007387 */ /* 0x0081e80000100a00 */
[----:B------:R-:W-:Y:S04]  /*658d0*/  STL.64 [R1+0x2de0], R8 ;  /* 0x002de00801007387 */ /* 0x000fe80000100a00 */
[----:B0-----:R-:W3:Y:S01]  /*658e0*/  LDL.64 R10, [R1+0x18] ;  /* 0x00001800010a7983 */ /* 0x001ee20000100a00 */
[----:B------:R-:W-:-:S02]  /*658f0*/  IMAD.MOV.U32 R0, RZ, RZ, R22 ;  /* 0x000000ffff007224 */ /* 0x000fc400078e0016 */
[----:B------:R-:W-:Y:S01]  /*65900*/  IMAD.MOV.U32 R2, RZ, RZ, R23 ;  /* 0x000000ffff027224 */ /* 0x000fe200078e0017 */
[----:B---3--:R0:W-:Y:S04]  /*65910*/  STL.64 [R1+0x2df8], R10 ;  /* 0x002df80a01007387 */ /* 0x0081e80000100a00 */
[----:B0-----:R-:W3:Y:S04]  /*65920*/  LDL.64 R10, [R1+0x28] ;  /* 0x00002800010a7983 */ /* 0x001ee80000100a00 */
[----:B------:R-:W-:Y:S04]  /*65930*/  STL.64 [R1+0xaf0], R16 ;  /* 0x000af01001007387 */ /* 0x000fe80000100a00 */
[----:B------:R0:W-:Y:S04]  /*65940*/  STL.64 [R1+0xaf8], R18 ;  /* 0x000af81201007387 */ /* 0x0001e80000100a00 */
[----:B0-----:R-:W4:Y:S04]  /*65950*/  LDL.LU.64 R18, [R1+0x2e88] ;  /* 0x002e880001127983 */ /* 0x001f280000300a00 */
[----:B------:R-:W4:Y:S04]  /*65960*/  LDL.LU.64 R16, [R1+0x2e80] ;  /* 0x002e800001107983 */ /* 0x000f280000300a00 */
[----:B------:R-:W4:Y:S02]  /*65970*/  LDL.LU.64 R22, [R1+0x2e78] ;  /* 0x002e780001167983 */ /* 0x000f240000300a00 */
[----:B----4-:R-:W-:Y:S02]  /*65980*/  HMMA.16816.F32.BF16 R20, R12, R22, R16 ;  /* 0x000000160c14723c */ /* 0x010fe40000041810 */
[----:B------:R-:W4:Y:S04]  /*65990*/  LDL.LU.64 R18, [R1+0x2e70] ;  /* 0x002e700001127983 */ /* 0x000f280000300a00 */
[----:B------:R-:W4:-:S15]  /*659a0*/  LDL.LU.64 R16, [R1+0x2e68] ;  /* 0x002e680001107983 */ /* 0x000f1e0000300a00 */
[----:B------:R-:W-:-:S02]  /*659b0*/  NOP ;  /* 0x0000000000007918 */ /* 0x000fc40000000000 */
[----:B------:R-:W-:Y:S04]  /*659c0*/  STL.64 [R1+0xae0], R20 ;  /* 0x000ae01401007387 */ /* 0x000fe80000100a00 */
        /* <DEDUP_REMOVED lines=8> */
[----:B0-----:R-:W4:Y:S02]  /*65a50*/  LDL.LU.64 R22, [R1+0x2e48] ;  /* 0x002e480001167983 */ /* 0x001f240000300a00 */
[----:B----4-:R-:W-:-:S15]  /*65a60*/  HMMA.16816.F32.BF16 R16, R12, R22, R16 ;  /* 0x000000160c10723c */ /* 0x010fde0000041810 */
[----:B------:R-:W-:-:S08]  /*65a70*/  NOP ;  /* 0x0000000000007918 */ /* 0x000fd00000000000 */
[----:B------:R-:W-:Y:S04]  /*65a80*/  STL.64 [R1+0xac0], R16 ;  /* 0x000ac01001007387 */ /* 0x000fe80000100a00 */
[----:B------:R0:W-:Y:S04]  /*65a90*/  STL.64 [R1+0xac8], R18 ;  /* 0x000ac81201007387 */ /* 0x0001e80000100a00 */
[----:B0-----:R-:W4:Y:S04]  /*65aa0*/  LDL.LU.64 R18, [R1+0x2e40] ;  /* 0x002e400001127983 */ /* 0x001f280000300a00 */
[----:B------:R0:W-:Y:S04]  /*65ab0*/  STL.64 [R1+0x2d88], R22 ;  /* 0x002d881601007387 */ /* 0x0001e80000100a00 */
[----:B0-----:R-:W2:Y:S01]  /*65ac0*/  LDL.64 R22, [R1+0x8] ;  /* 0x0000080001167983 */ /* 0x001ea20000100a00 */
[----:B----4-:R-:W-:Y:S03]  /*65ad0*/  HMMA.16816.F32.BF16 R12, R12, R18, R4 ;  /* 0x000000120c0c723c */ /* 0x010fe60000041804 */
[----:B--2---:R0:W-:Y:S04]  /*65ae0*/  STL.64 [R1+0x2df0], R22 ;  /* 0x002df01601007387 */ /* 0x0041e80000100a00 */
[----:B------:R-:W2:Y:S04]  /*65af0*/  LDL.LU R20, [R1+0x7f0] ;  /* 0x0007f00001147983 */ /* 0x000ea80000300800 */
[----:B------:R-:W2:Y:S04]  /*65b00*/  LDL.LU R21, [R1+0x7f4] ;  /* 0x0007f40001157983 */ /* 0x000ea80000300800 */
[----:B0-----:R-:W2:Y:S04]  /*65b10*/  LDL.LU R22, [R1+0x7f8] ;  /* 0x0007f80001167983 */ /* 0x001ea80000300800 */
[----:B------:R-:W2:Y:S04]  /*65b20*/  LDL.LU R23, [R1+0x7fc] ;  /* 0x0007fc0001177983 */ /* 0x000ea80000300800 */
[----:B------:R-:W4:Y:S04]  /*65b30*/  LDL.LU.64 R6, [R1+0x2e38] ;  /* 0x002e380001067983 */ /* 0x000f280000300a00 */
[----:B------:R-:W4:Y:S04]  /*65b40*/  LDL.LU.64 R4, [R1+0x2e30] ;  /* 0x002e300001047983 */ /* 0x000f280000300a00 */
[----:B------:R-:W4:Y:S04]  /*65b50*/  LDL.LU.64 R18, [R1+0x2e28] ;  /* 0x002e280001127983 */ /* 0x000f280000300a00 */
[----:B------:R-:W4:Y:S04]  /*65b60*/  LDL.LU.64 R16, [R1+0x2e20] ;  /* 0x002e200001107983 */ /* 0x000f280000300a00 */
[----:B------:R-:W-:Y:S04]  /*65b70*/  STL.64 [R1+0xab0], R12 ;  /* 0x000ab00c01007387 */ /* 0x000fe80000100a00 */
[----:B------:R0:W-:Y:S04]  /*65b80*/  STL.64 [R1+0xab8], R14 ;  /* 0x000ab80e01007387 */ /* 0x0001e80000100a00 */
[----:B0-----:R-:W3:Y:S01]  /*65b90*/  LDL.64 R14, [R1+0x48] ;  /* 0x00004800010e7983 */ /* 0x001ee20000100a00 */
[----:B----4-:R-:W-:-:S15]  /*65ba0*/  HMMA.16816.F32.BF16 R4, R16, R26, R4 ;  /* 0x0000001a1004723c */ /* 0x010fde0000041804 */
[----:B------:R-:W-:-:S08]  /*65bb0*/  NOP ;  /* 0x0000000000007918 */ /* 0x000fd00000000000 */
[----:B------:R0:W-:Y:S04]  /*65bc0*/  STL.64 [R1+0xca0], R4 ;  /* 0x000ca00401007387 */ /* 0x0001e80000100a00 */
[----:B------:R-:W-:Y:S01]  /*65bd0*/  STL.64 [R1+0xca8], R6 ;  /* 0x000ca80601007387 */ /* 0x000fe20000100a00 */
[----:B0-----:R-:W-:Y:S02]  /*65be0*/  IMAD.MOV.U32 R5, RZ, RZ, R26 ;  /* 0x000000ffff057224 */ /* 0x001fe400078e001a */
[----:B------:R-:W-:Y:S02]  /*65bf0*/  IMAD.MOV.U32 R4, RZ, RZ, R27 ;  /* 0x000000ffff047224 */ /* 0x000fe400078e001b */
[----:B------:R-:W4:Y:S04]  /*65c00*/  LDL.LU.64 R26, [R1+0x2e18] ;  /* 0x002e1800011a7983 */ /* 0x000f280000300a00 */
[----:B------:R0:W-:Y:S04]  /*65c10*/  STL.64 [R1+0x2d80], R4 ;  /* 0x002d800401007387 */ /* 0x0001e80000100a00 */
[----:B0-----:R-:W3:Y:S04]  /*65c20*/  LDL.LU R4, [R1+0x9a0] ;  /* 0x0009a00001047983 */ /* 0x001ee80000300800 */
[----:B------:R-:W3:Y:S04]  /*65c30*/  LDL.LU R5, [R1+0x9a4] ;  /* 0x0009a40001057983 */ /* 0x000ee80000300800 */
[----:B------:R-:W3:Y:S04]  /*65c40*/  LDL.LU R6, [R1+0x9a8] ;  /* 0x0009a80001067983 */ /* 0x000ee80000300800 */
[----:B------:R-:W3:Y:S02]  /*65c50*/  LDL.LU R7, [R1+0x9ac] ;  /* 0x0009ac0001077983 */ /* 0x000ee40000300800 */
[----:B---3--:R-:W-:-:S15]  /*65c60*/  HMMA.16816.F32.BF16 R4, R16, R14, R4 ;  /* 0x0000000e1004723c */ /* 0x008fde0000041804 */
[----:B------:R-:W-:-:S08]  /*65c70*/  NOP ;  /* 0x0000000000007918 */ /* 0x000fd00000000000 */
[----:B------:R0:W-:Y:S02]  /*65c80*/  STL.64 [R1+0xc90], R4 ;  /* 0x000c900401007387 */ /* 0x0001e40000100a00 */
[----:B0-----:R-:W-:Y:S02]  /*65c90*/  IMAD.MOV.U32 R5, RZ, RZ, R14 ;  /* 0x000000ffff057224 */ /* 0x001fe400078e000e */
[----:B------:R-:W-:Y:S02]  /*65ca0*/  IMAD.MOV.U32 R4, RZ, RZ, R15 ;  /* 0x000000ffff047224 */ /* 0x000fe400078e000f */
[----:B------:R-:W0:Y:S04]  /*65cb0*/  LDSM.16.MT88.4 R12, [R3+UR4+0xa000] ;  /* 0x00a00004030c783b */ /* 0x000e280008004200 */
[----:B------:R-:W-:Y:S04]  /*65cc0*/  STL.64 [R1+0xc98], R6 ;  /* 0x000c980601007387 */ /* 0x000fe80000100a00 */
[----:B0-----:R0:W-:Y:S04]  /*65cd0*/  STL.64 [R1+0x2c28], R14 ;  /* 0x002c280e01007387 */ /* 0x0011e80000100a00 */
[----:B------:R1:W-:Y:S04]  /*65ce0*/  STL.64 [R1+0x2c20], R12 ;  /* 0x002c200c01007387 */ /* 0x0003e80000100a00 */
[----:B0-----:R-:W3:Y:S04]  /*65cf0*/  LDL.64 R14, [R1+0x1b8] ;  /* 0x0001b800010e7983 */ /* 0x001ee80000100a00 */
[----:B---3--:R0:W-:Y:S04]  /*65d00*/  STL.64 [R1+0x2d60], R14 ;  /* 0x002d600e01007387 */ /* 0x0081e80000100a00 */
[----:B-1----:R-:W4:Y:S04]  /*65d10*/  LDL.LU R12, [R1+0x990] ;  /* 0x00099000010c7983 */ /* 0x002f280000300800 */
[----:B------:R-:W4:Y:S04]  /*65d20*/  LDL.LU R13, [R1+0x994] ;  /* 0x00099400010d7983 */ /* 0x000f280000300800 */
[----:B0-----:R-:W4:Y:S04]  /*65d30*/  LDL.LU R14, [R1+0x998] ;  /* 0x00099800010e7983 */ /* 0x001f280000300800 */
[----:B------:R-:W4:Y:S02]  /*65d40*/  LDL.LU R15, [R1+0x99c] ;  /* 0x00099c00010f7983 */ /* 0x000f240000300800 */
[----:B----4-:R-:W-:-:S15]  /*65d50*/  HMMA.16816.F32.BF16 R12, R16, R26, R12 ;  /* 0x0000001a100c723c */ /* 0x010fde000004180c */
[----:B------:R-:W-:-:S08]  /*65d60*/  NOP ;  /* 0x0000000000007918 */ /* 0x000fd00000000000 */
[----:B------:R0:W-:Y:S04]  /*65d70*/  STL.64 [R1+0xc80], R12 ;  /* 0x000c800c01007387 */ /* 0x0001e80000100a00 */
[----:B------:R-:W-:Y:S01]  /*65d80*/  STL.64 [R1+0xc88], R14 ;  /* 0x000c880e01007387 */ /* 0x000fe20000100a00 */
[----:B0-----:R-:W-:Y:S02]  /*65d90*/  IMAD.MOV.U32 R13, RZ, RZ, R26 ;  /* 0x000000ffff0d7224 */ /* 0x001fe400078e001a */
[----:B------:R-:W-:Y:S02]  /*65da0*/  IMAD.MOV.U32 R12, RZ, RZ, R27 ;  /* 0x000000ffff0c7224 */ /* 0x000fe400078e001b */
        /* <DEDUP_REMOVED lines=8> */
[----:B------:R-:W-:-:S03]  /*65e30*/  MOV R24, R11 ;  /* 0x0000000b00187202 */ /* 0x000fc60000000f00 */
        /* <DEDUP_REMOVED lines=13> */
[----:B0-----:R-:W2:Y:S01]  /*65f10*/  LDL.LU.64 R10, [R1+0x2dd8] ;  /* 0x002dd800010a7983 */ /* 0x001ea20000300a00 */
[----:B------:R-:W-:Y:S02]  /*65f20*/  IMAD.MOV.U32 R9, RZ, RZ, R22 ;  /* 0x000000ffff097224 */ /* 0x000fe400078e0016 */
[----:B------:R-:W-:Y:S01]  /*65f30*/  IMAD.MOV.U32 R8, RZ, RZ, R23 ;  /* 0x000000ffff087224 */ /* 0x000fe200078e0017 */
[----:B--2---:R-:W-:Y:S04]  /*65f40*/  STL.64 [R1+0x2dc8], R10 ;  /* 0x002dc80a01007387 */ /* 0x004fe80000100a00 */
[----:B------:R0:W-:Y:S04]  /*65f50*/  STL.64 [R1+0x2dc0], R8 ;  /* 0x002dc00801007387 */ /* 0x0001e80000100a00 */
[----:B0-----:R-:W3:Y:S04]  /*65f60*/  LDL.LU R8, [R1+0x7c0] ;  /* 0x0007c00001087983 */ /* 0x001ee80000300800 */
[----:B------:R-:W3:Y:S04]  /*65f70*/  LDL.LU R9, [R1+0x7c4] ;  /* 0x0007c40001097983 */ /* 0x000ee80000300800 */
[----:B------:R-:W3:Y:S04]  /*65f80*/  LDL.LU R10, [R1+0x7c8] ;  /* 0x0007c800010a7983 */ /* 0x000ee80000300800 */
[----:B------:R-:W3:Y:S04]  /*65f90*/  LDL.LU R11, [R1+0x7cc] ;  /* 0x0007cc00010b7983 */ /* 0x000ee80000300800 */
[----:B------:R-:W2:Y:S04]  /*65fa0*/  LDL.LU R20, [R1+0x610] ;  /* 0x0006100001147983 */ /* 0x000ea80000300800 */
        /* <DEDUP_REMOVED lines=10> */
[----:B----4-:R0:W-:Y:S04]  /*66050*/  STL.64 [R1+0x2da8], R22 ;  /* 0x002da81601007387 */ /* 0x0101e80000100a00 */
[----:B--2---:R-:W-:Y:S04]  /*66060*/  STL.64 [R1+0x2da0], R20 ;  /* 0x002da01401007387 */ /* 0x004fe80000100a00 */
[----:B------:R-:W2:Y:S01]  /*66070*/  LDL.64 R6, [R1+0x208] ;  /* 0x0002080001067983 */ /* 0x000ea20000100a00 */
[----:B------:R-:W-:-:S02]  /*66080*/  IMAD.MOV.U32 R14, RZ, RZ, R0 ;  /* 0x000000ffff0e7224 */ /* 0x000fc400078e0000 */
[----:B------:R-:W-:Y:S01]  /*66090*/  IMAD.MOV.U32 R15, RZ, RZ, R2 ;  /* 0x000000ffff0f7224 */ /* 0x000fe200078e0002 */
[----:B0-----:R-:W3:Y:S04]  /*660a0*/  LDL.64 R22, [R1+0x68] ;  /* 0x0000680001167983 */ /* 0x001ee80000100a00 */
[----:B--2---:R-:W-:Y:S04]  /*660b0*/  STL.64 [R1+0x2db8], R6 ;  /* 0x002db80601007387 */ /* 0x004fe80000100a00 */
[----:B------:R0:W-:Y:S04]  /*660c0*/  STL.64 [R1+0x2db0], R4 ;  /* 0x002db00401007387 */ /* 0x0001e80000100a00 */
[----:B0-----:R-:W3:Y:S04]  /*660d0*/  LDL.LU R4, [R1+0x760] ;  /* 0x0007600001047983 */ /* 0x001ee80000300800 */
[----:B------:R-:W3:Y:S04]  /*660e0*/  LDL.LU R5, [R1+0x764] ;  /* 0x0007640001057983 */ /* 0x000ee80000300800 */
[----:B------:R-:W3:Y:S04]  /*660f0*/  LDL.LU R6, [R1+0x768] ;  /* 0x0007680001067983 */ /* 0x000ee80000300800 */
[----:B------:R-:W3:Y:S04]  /*66100*/  LDL.LU R7, [R1+0x76c] ;  /* 0x00076c0001077983 */ /* 0x000ee80000300800 */
[----:B------:R-:W2:Y:S04]  /*66110*/  LDL.LU R0, [R1+0x2dd4] ;  /* 0x002dd40001007983 */ /* 0x000ea80000300800 */
[----:B------:R-:W4:Y:S04]  /*66120*/  LDL.LU R2, [R1+0x2dd0] ;  /* 0x002dd00001027983 */ /* 0x000f280000300800 */
[----:B------:R-:W-:Y:S04]  /*66130*/  STL.64 [R1+0xc40], R8 ;  /* 0x000c400801007387 */ /* 0x000fe80000100a00 */
[----:B------:R0:W-:Y:S04]  /*66140*/  STL.64 [R1+0xc48], R10 ;  /* 0x000c480a01007387 */ /* 0x0001e80000100a00 */
[----:B0-----:R-:W2:Y:S04]  /*66150*/  LDL.LU.64 R10, [R1+0x2dc8] ;  /* 0x002dc800010a7983 */ /* 0x001ea80000300a00 */
[----:B------:R-:W4:Y:S04]  /*66160*/  LDL.LU.64 R8, [R1+0x2dc0] ;  /* 0x002dc00001087983 */ /* 0x000f280000300a00 */
[----:B------:R0:W-:Y:S02]  /*66170*/  STL.64 [R1+0x2cc8], R26 ;  /* 0x002cc81a01007387 */ /* 0x0001e40000100a00 */
[----:B0-----:R-:W-:-:S02]  /*66180*/  IMAD.MOV.U32 R26, RZ, RZ, R29 ;  /* 0x000000ffff1a7224 */ /* 0x001fc400078e001d */
[----:B------:R-:W-:-:S05]  /*66190*/  IMAD.MOV.U32 R27, RZ, RZ, R28 ;  /* 0x000000ffff1b7224 */ /* 0x000fca00078e001c */
[----:B------:R0:W-:Y:S02]  /*661a0*/  STL.64 [R1+0x2cd8], R26 ;  /* 0x002cd81a01007387 */ /* 0x0001e40000100a00 */
[----:B0-----:R-:W-:Y:S02]  /*661b0*/  IMAD.MOV.U32 R26, RZ, RZ, R25 ;  /* 0x000000ffff1a7224 */ /* 0x001fe400078e0019 */
[----:B------:R-:W-:-:S05]  /*661c0*/  IMAD.MOV.U32 R27, RZ, RZ, R24 ;  /* 0x000000ffff1b7224 */ /* 0x000fca00078e0018 */
[----:B------:R0:W-:Y:S04]  /*661d0*/  STL.64 [R1+0x2cf0], R26 ;  /* 0x002cf01a01007387 */ /* 0x0001e80000100a00 */
[----:B------:R-:W2:Y:S04]  /*661e0*/  LDL.LU R24, [R1+0x790] ;  /* 0x0007900001187983 */ /* 0x000ea80000300800 */
[----:B------:R-:W2:Y:S04]  /*661f0*/  LDL.LU R25, [R1+0x794] ;  /* 0x0007940001197983 */ /* 0x000ea80000300800 */
[----:B0-----:R-:W2:Y:S04]  /*66200*/  LDL.LU R26, [R1+0x798] ;  /* 0x00079800011a7983 */ /* 0x001ea80000300800 */
[----:B------:R-:W2:Y:S01]  /*66210*/  LDL.LU R27, [R1+0x79c] ;  /* 0x00079c00011b7983 */ /* 0x000ea20000300800 */
[C---:B---3--:R-:W-:Y:S06]  /*66220*/  HMMA.16816.F32.BF16 R4, R16.reuse, R22, R4 ;  /* 0x000000161004723c */ /* 0x048fec0000041804 */
[----:B--2---:R-:W-:-:S15]  /*66230*/  HMMA.16816.F32.BF16 R24, R16, R10, R24 ;  /* 0x0000000a1018723c */ /* 0x004fde0000041818 */
[----:B------:R-:W-:-:S08]  /*66240*/  NOP ;  /* 0x0000000000007918 */ /* 0x000fd00000000000 */
[----:B------:R-:W-:Y:S04]  /*66250*/  STL.64 [R1+0xc30], R24 ;  /* 0x000c301801007387 */ /* 0x000fe80000100a00 */
[----:B------:R0:W-:Y:S02]  /*66260*/  STL.64 [R1+0xc38], R26 ;  /* 0x000c381a01007387 */ /* 0x0001e40000100a00 */
[----:B0-----:R-:W-:Y:S02]  /*66270*/  IMAD.MOV.U32 R26, RZ, RZ, R13 ;  /* 0x000000ffff1a7224 */ /* 0x001fe400078e000d */
[----:B------:R-:W-:-:S05]  /*66280*/  IMAD.MOV.U32 R27, RZ, RZ, R12 ;  /* 0x000000ffff1b7224 */ /* 0x000fca00078e000c */
[----:B------:R-:W-:Y:S04]  /*66290*/  STL.64 [R1+0x2d08], R26 ;  /* 0x002d081a01007387 */ /* 0x000fe80000100a00 */
[----:B------:R-:W-:Y:S04]  /*662a0*/  STL.64 [R1+0x2cd0], R10 ;  /* 0x002cd00a01007387 */ /* 0x000fe80000100a00 */
[----:B----4-:R0:W-:Y:S04]  /*662b0*/  STL.64 [R1+0x2d78], R8 ;  /* 0x002d780801007387 */ /* 0x0101e80000100a00 */
[----:B0-----:R-:W2:Y:S04]  /*662c0*/  LDL.LU R8, [R1+0x5d0] ;  /* 0x0005d00001087983 */ /* 0x001ea80000300800 */
[----:B------:R-:W2:Y:S04]  /*662d0*/  LDL.LU R9, [R1+0x5d4] ;  /* 0x0005d40001097983 */ /* 0x000ea80000300800 */
[----:B------:R-:W2:Y:S04]  /*662e0*/  LDL.LU R10, [R1+0x5d8] ;  /* 0x0005d800010a7983 */ /* 0x000ea80000300800 */
[----:B------:R-:W2:Y:S04]  /*662f0*/  LDL.LU R11, [R1+0x5dc] ;  /* 0x0005dc00010b7983 */ /* 0x000ea80000300800 */
[----:B------:R-:W-:Y:S04]  /*66300*/  STL.64 [R1+0xc20], R4 ;  /* 0x000c200401007387 */ /* 0x000fe80000100a00 */
[----:B------:R0:W-:Y:S01]  /*66310*/  STL.64 [R1+0xc28], R6 ;  /* 0x000c280601007387 */ /* 0x0001e20000100a00 */
[----:B------:R-:W-:-:S02]  /*66320*/  IMAD.MOV.U32 R26, RZ, RZ, R2 ;  /* 0x000000ffff1a7224 */ /* 0x000fc400078e0002 */
[----:B------:R-:W-:Y:S02]  /*66330*/  IMAD.MOV.U32 R27, RZ, RZ, R0 ;  /* 0x000000ffff1b7224 */ /* 0x000fe400078e0000 */
[----:B------:R-:W-:Y:S02]  /*66340*/  IMAD.MOV.U32 R2, RZ, RZ, R22 ;  /* 0x000000ffff027224 */ /* 0x000fe400078e0016 */
[----:B------:R-:W-:Y:S01]  /*66350*/  IMAD.MOV.U32 R0, RZ, RZ, R23 ;  /* 0x000000ffff007224 */ /* 0x000fe200078e0017 */
[----:B0-----:R-:W3:Y:S04]  /*66360*/  LDL.LU.64 R6, [R1+0x2db8] ;  /* 0x002db80001067983 */ /* 0x001ee80000300a00 */
[----:B------:R-:W4:Y:S04]  /*66370*/  LDL.LU.64 R4, [R1+0x2db0] ;  /* 0x002db00001047983 */ /* 0x000f280000300a00 */
[----:B------:R-:W2:Y:S04]  /*66380*/  LDL.LU.64 R22, [R1+0x2da8] ;  /* 0x002da80001167983 */ /* 0x000ea80000300a00 */
[----:B------:R-:W2:Y:S02]  /*66390*/  LDL.LU.64 R20, [R1+0x2da0] ;  /* 0x002da00001147983 */ /* 0x000ea40000300a00 */
[----:B--2---:R-:W-:Y:S02]  /*663a0*/  HMMA.16816.F32.BF16 R24, R16, R26, R20 ;  /* 0x0000001a1018723c */ /* 0x004fe40000041814 */
[----:B------:R-:W3:Y:S04]  /*663b0*/  LDL.LU.64 R22, [R1+0x2d98] ;  /* 0x002d980001167983 */ /* 0x000ee80000300a00 */
[----:B------:R-:W3:-:S15]  /*663c0*/  LDL.LU.64 R20, [R1+0x2d90] ;  /* 0x002d900001147983 */ /* 0x000ede0000300a00 */
[----:B------:R-:W-:-:S02]  /*663d0*/  NOP ;  /* 0x0000000000007918 */ /* 0x000fc40000000000 */
[----:B------:R-:W-:Y:S04]  /*663e0*/  STL.64 [R1+0xc10], R24 ;  /* 0x000c101801007387 */ /* 0x000fe80000100a00 */
[----:B------:R4:W-:Y:S02]  /*663f0*/  STL.64 [R1+0xc18], R26 ;  /* 0x000c181a01007387 */ /* 0x0009e40000100a00 */
[----:B----4-:R-:W-:Y:S02]  /*66400*/  IMAD.MOV.U32 R26, RZ, RZ, R5 ;  /* 0x000000ffff1a7224 */ /* 0x010fe400078e0005 */
[----:B------:R-:W-:-:S05]  /*66410*/  IMAD.MOV.U32 R27, RZ, RZ, R4 ;  /* 0x000000ffff1b7224 */ /* 0x000fca00078e0004 */
[----:B------:R0:W-:Y:S04]  /*66420*/  STL.64 [R1+0x2d20], R26 ;  /* 0x002d201a01007387 */ /* 0x0001e80000100a00 */
[----:B------:R-:W2:Y:S04]  /*66430*/  LDL.LU R24, [R1+0x5f0] ;  /* 0x0005f00001187983 */ /* 0x000ea80000300800 */
[----:B------:R-:W2:Y:S04]  /*66440*/  LDL.LU R25, [R1+0x5f4] ;  /* 0x0005f40001197983 */ /* 0x000ea80000300800 */
[----:B0-----:R-:W2:Y:S04]  /*66450*/  LDL.LU R26, [R1+0x5f8] ;  /* 0x0005f800011a7983 */ /* 0x001ea80000300800 */
[----:B------:R-:W2:Y:S01]  /*66460*/  LDL.LU R27, [R1+0x5fc] ;  /* 0x0005fc00011b7983 */ /* 0x000ea20000300800 */
[----:B---3--:R-:W-:-:S15]  /*66470*/  HMMA.16816.F32.BF16 R20, R16, R6, R20 ;  /* 0x000000061014723c */ /* 0x008fde0000041814 */
[----:B------:R-:W-:-:S08]  /*66480*/  NOP ;  /* 0x0000000000007918 */ /* 0x000fd00000000000 */
[----:B------:R-:W-:Y:S04]  /*66490*/  STL.64 [R1+0xc00], R20 ;  /* 0x000c001401007387 */ /* 0x000fe80000100a00 */
[----:B------:R0:W-:Y:S04]  /*664a0*/  STL.64 [R1+0xc08], R22 ;  /* 0x000c081601007387 */ /* 0x0001e80000100a00 */
[----:B0-----:R-:W3:Y:S04]  /*664b0*/  LDL.LU.64 R22, [R1+0x2d88] ;  /* 0x002d880001167983 */ /* 0x001ee80000300a00 */
[----:B------:R-:W4:Y:S01]  /*664c0*/  LDL.LU.64 R4, [R1+0x2d80] ;  /* 0x002d800001047983 */ /* 0x000f220000300a00 */
[----:B--2---:R-:W-:Y:S01]  /*664d0*/  HMMA.16816.F32.BF16 R12, R16, R14, R24 ;  /* 0x0000000e100c723c */ /* 0x004fe20000041818 */
[----:B------:R-:W-:-:S02]  /*664e0*/  IMAD.MOV.U32 R21, RZ, RZ, R6 ;  /* 0x000000ffff157224 */ /* 0x000fc400078e0006 */
[----:B------:R-:W-:Y:S01]  /*664f0*/  IMAD.MOV.U32 R20, RZ, RZ, R7 ;  /* 0x000000ffff147224 */ /* 0x000fe200078e0007 */
[----:B---3--:R-:W-:Y:S03]  /*66500*/  STL.64 [R1+0x2d58], R22 ;  /* 0x002d581601007387 */ /* 0x008fe60000100a00 */
[----:B----4-:R-:W-:Y:S02]  /*66510*/  IMAD.MOV.U32 R26, RZ, RZ, R5 ;  /* 0x000000ffff1a7224 */ /* 0x010fe400078e0005 */
[----:B------:R-:W-:Y:S01]  /*66520*/  IMAD.MOV.U32 R27, RZ, RZ, R4 ;  /* 0x000000ffff1b7224 */ /* 0x000fe200078e0004 */
[----:B------:R-:W-:-:S13]  /*66530*/  STL.64 [R1+0x2d50], R20 ;  /* 0x002d501401007387 */ /* 0x000fda0000100a00 */
[----:B------:R-:W-:Y:S04]  /*66540*/  STL.64 [R1+0xbf0], R12 ;  /* 0x000bf00c01007387 */ /* 0x000fe80000100a00 */
        /* <DEDUP_REMOVED lines=9> */
[----:B------:R-:W3:Y:S04]  /*665e0*/  LDL.LU R12, [R1+0x5c0] ;  /* 0x0005c000010c7983 */ /* 0x000ee80000300800 */
[----:B------:R-:W3:Y:S04]  /*665f0*/  LDL.LU R13, [R1+0x5c4] ;  /* 0x0005c400010d7983 */ /* 0x000ee80000300800 */
[----:B------:R-:W3:Y:S04]  /*66600*/  LDL.LU R14, [R1+0x5c8] ;  /* 0x0005c800010e7983 */ /* 0x000ee80000300800 */
[----:B------:R-:W3:Y:S04]  /*66610*/  LDL.LU R15, [R1+0x5cc] ;  /* 0x0005cc00010f7983 */ /* 0x000ee80000300800 */
[----:B------:R-:W3:Y:S04]  /*66620*/  LDL.64 R22, [R1+0x1d8] ;  /* 0x0001d80001167983 */ /* 0x000ee80000100a00 */
[----:B------:R-:W4:Y:S04]  /*66630*/  LDL.LU R24, [R1+0x5a0] ;  /* 0x0005a00001187983 */ /* 0x000f280000300800 */
[----:B------:R-:W4:Y:S04]  /*66640*/  LDL.LU R25, [R1+0x5a4] ;  /* 0x0005a40001197983 */ /* 0x000f280000300800 */
[----:B------:R-:W4:Y:S04]  /*66650*/  LDL.LU R26, [R1+0x5a8] ;  /* 0x0005a800011a7983 */ /* 0x000f280000300800 */
[----:B------:R-:W4:Y:S01]  /*66660*/  LDL.LU R27, [R1+0x5ac] ;  /* 0x0005ac00011b7983 */ /* 0x000f220000300800 */
[----:B--2---:R-:W-:-:S15]  /*66670*/  HMMA.16816.F32.BF16 R8, R16, R6, R8 ;  /* 0x000000061008723c */ /* 0x004fde0000041808 */
[----:B------:R-:W-:-:S08]  /*66680*/  NOP ;  /* 0x0000000000007918 */ /* 0x000fd00000000000 */
[----:B------:R0:W-:Y:S04]  /*66690*/  STL.64 [R1+0xbe0], R8 ;  /* 0x000be00801007387 */ /* 0x0001e80000100a00 */
[----:B------:R1:W-:Y:S04]  /*666a0*/  STL.64 [R1+0xbe8], R10 ;  /* 0x000be80a01007387 */ /* 0x0003e80000100a00 */
[----:B0-----:R-:W2:Y:S01]  /*666b0*/  LDL.LU.64 R8, [R1+0x2d78] ;  /* 0x002d780001087983 */ /* 0x001ea20000300a00 */
[----:B-1----:R-:W-:Y:S02]  /*666c0*/  IMAD.MOV.U32 R11, RZ, RZ, R6 ;  /* 0x000000ffff0b7224 */ /* 0x002fe400078e0006 */
[----:B------:R-:W-:-:S02]  /*666d0*/  IMAD.MOV.U32 R10, RZ, RZ, R7 ;  /* 0x000000ffff0a7224 */ /* 0x000fc400078e0007 */
[----:B------:R-:W4:Y:S04]  /*666e0*/  LDL.LU.64 R6, [R1+0x2d70] ;  /* 0x002d700001067983 */ /* 0x000f280000300a00 */
[----:B------:R-:W4:Y:S04]  /*666f0*/  LDL.LU.64 R4, [R1+0x2d68] ;  /* 0x002d680001047983 */ /* 0x000f280000300a00 */
[----:B------:R-:W-:Y:S04]  /*66700*/  STL.64 [R1+0x2ce8], R10 ;  /* 0x002ce80a01007387 */ /* 0x000fe80000100a00 */
        /* <DEDUP_REMOVED lines=25> */
[----:B------:R1:W-:Y:S01]  /*668a0*/  STL.64 [R1+0xbd8], R14 ;  /* 0x000bd80e01007387 */ /* 0x0003e20000100a00 */
[----:B0-----:R-:W-:-:S03]  /*668b0*/  IMAD.MOV.U32 R13, RZ, RZ, R22 ;  /* 0x000000ffff0d7224 */ /* 0x001fc600078e0016 */
[----:B-1----:R-:W3:Y:S01]  /*668c0*/  LDL.LU.64 R14, [R1+0x2d60] ;  /* 0x002d6000010e7983 */ /* 0x002ee20000300a00 */
[----:B------:R-:W-:-:S03]  /*668d0*/  IMAD.MOV.U32 R12, RZ, RZ, R23 ;  /* 0x000000ffff0c7224 */ /* 0x000fc600078e0017 */
[----:B------:R-:W4:Y:S04]  /*668e0*/  LDL.LU.64 R22, [R1+0x2d58] ;  /* 0x002d580001167983 */ /* 0x000f280000300a00 */
[----:B------:R-:W2:Y:S01]  /*668f0*/  LDL.LU.64 R20, [R1+0x2d50] ;  /* 0x002d500001147983 */ /* 0x000ea20000300a00 */
[C---:B----4-:R-:W-:Y:S06]  /*66900*/  HMMA.16816.F32.BF16 R24, R16.reuse, R22, R24 ;  /* 0x000000161018723c */ /* 0x050fec0000041818 */
[----:B---3--:R-:W-:-:S15]  /*66910*/  HMMA.16816.F32.BF16 R16, R16, R14, R4 ;  /* 0x0000000e1010723c */ /* 0x008fde0000041804 */
        /* <DEDUP_REMOVED lines=41> */
[----:B0-----:R-:W3:Y:S01]  /*66bb0*/  LDL.LU.64 R26, [R1+0x2cd8] ;  /* 0x002cd800011a7983 */ /* 0x001ee20000300a00 */
[----:B------:R-:W-:Y:S02]  /*66bc0*/  IMAD.MOV.U32 R22, RZ, RZ, R13 ;  /* 0x000000ffff167224 */ /* 0x000fe400078e000d */
        /* <DEDUP_REMOVED lines=8> */
[----:B------:R-:W3:Y:S04]  /*66c50*/  LDL.LU R14, [R1+0xb8] ;  /* 0x0000b800010e7983 */ /* 0x000ee80000300800 */
[----:B------:R-:W3:Y:S01]  /*66c60*/  LDL.LU R15, [R1+0xbc] ;  /* 0x0000bc00010f7983 */ /* 0x000ee20000300800 */
[----:B--2---:R-:W-:-:S02]  /*66c70*/  IMAD.MOV.U32 R22, RZ, RZ, R11 ;  /* 0x000000ffff167224 */ /* 0x004fc400078e000b */
[----:B------:R-:W-:-:S05]  /*66c80*/  IMAD.MOV.U32 R23, RZ, RZ, R10 ;  /* 0x000000ffff177224 */ /* 0x000fca00078e000a */
[----:B------:R-:W-:Y:S01]  /*66c90*/  STL.64 [R1+0x2c78], R22 ;  /* 0x002c781601007387 */ /* 0x000fe20000100a00 */
[----:B----4-:R-:W-:Y:S02]  /*66ca0*/  IMAD.MOV.U32 R27, RZ, RZ, R8 ;  /* 0x000000ffff1b7224 */ /* 0x010fe400078e0008 */
[----:B------:R-:W-:Y:S01]  /*66cb0*/  IMAD.MOV.U32 R26, RZ, RZ, R9 ;  /* 0x000000ffff1a7224 */ /* 0x000fe200078e0009 */
        /* <DEDUP_REMOVED lines=14> */
[----:B------:R-:W2:Y:S04]  /*66da0*/  LDL.64 R22, [R1+0x1f8] ;  /* 0x0001f80001167983 */ /* 0x000ea80000100a00 */
[----:B--2---:R0:W-:Y:S04]  /*66db0*/  STL.64 [R1+0x2c90], R22 ;  /* 0x002c901601007387 */ /* 0x0041e80000100a00 */
[----:B---3--:R-:W-:Y:S04]  /*66dc0*/  STL.64 [R1+0x2c70], R14 ;  /* 0x002c700e01007387 */ /* 0x008fe80000100a00 */
[----:B------:R1:W-:Y:S01]  /*66dd0*/  STL.64 [R1+0x2c68], R12 ;  /* 0x002c680c01007387 */ /* 0x0003e20000100a00 */
[----:B0-----:R-:W-:-:S02]  /*66de0*/  IMAD.MOV.U32 R22, RZ, RZ, R21 ;  /* 0x000000ffff167224 */ /* 0x001fc400078e0015 */
[----:B------:R-:W-:Y:S01]  /*66df0*/  IMAD.MOV.U32 R23, RZ, RZ, R20 ;  /* 0x000000ffff177224 */ /* 0x000fe200078e0014 */
[----:B-1----:R-:W2:Y:S04]  /*66e00*/  LDL.LU R12, [R1+0xd0] ;  /* 0x0000d000010c7983 */ /* 0x002ea80000300800 */
[----:B------:R-:W2:Y:S04]  /*66e10*/  LDL.LU R13, [R1+0xd4] ;  /* 0x0000d400010d7983 */ /* 0x000ea80000300800 */
[----:B------:R-:W3:Y:S04]  /*66e20*/  LDL.LU R14, [R1+0xd8] ;  /* 0x0000d800010e7983 */ /* 0x000ee80000300800 */
[----:B------:R-:W3:Y:S04]  /*66e30*/  LDL.LU R15, [R1+0xdc] ;  /* 0x0000dc00010f7983 */ /* 0x000ee80000300800 */
[----:B------:R0:W-:Y:S04]  /*66e40*/  STL.64 [R1+0x2ca8], R22 ;  /* 0x002ca81601007387 */ /* 0x0001e80000100a00 */
[----:B0-----:R-:W4:Y:S04]  /*66e50*/  LDL.64 R22, [R1+0x218] ;  /* 0x0002180001167983 */ /* 0x001f280000100a00 */
[----:B----4-:R0:W-:Y:S04]  /*66e60*/  STL.64 [R1+0x2cc0], R22 ;  /* 0x002cc01601007387 */ /* 0x0101e80000100a00 */
[----:B------:R-:W4:Y:S04]  /*66e70*/  LDL.LU R20, [R1+0x120] ;  /* 0x0001200001147983 */ /* 0x000f280000300800 */
[----:B------:R-:W4:Y:S04]  /*66e80*/  LDL.LU R21, [R1+0x124] ;  /* 0x0001240001157983 */ /* 0x000f280000300800 */
[----:B0-----:R-:W4:Y:S04]  /*66e90*/  LDL.LU R22, [R1+0x128] ;  /* 0x0001280001167983 */ /* 0x001f280000300800 */
[----:B------:R-:W4:Y:S04]  /*66ea0*/  LDL.LU R23, [R1+0x12c] ;  /* 0x00012c0001177983 */ /* 0x000f280000300800 */
[----:B---3--:R-:W-:Y:S04]  /*66eb0*/  STL.64 [R1+0x2c88], R14 ;  /* 0x002c880e01007387 */ /* 0x008fe80000100a00 */
[----:B--2---:R0:W-:Y:S04]  /*66ec0*/  STL.64 [R1+0x2c80], R12 ;  /* 0x002c800c01007387 */ /* 0x0041e80000100a00 */
[----:B0-----:R-:W2:Y:S04]  /*66ed0*/  LDL.LU R12, [R1+0xe0] ;  /* 0x0000e000010c7983 */ /* 0x001ea80000300800 */
[----:B------:R-:W2:Y:S04]  /*66ee0*/  LDL.LU R13, [R1+0xe4] ;  /* 0x0000e400010d7983 */ /* 0x000ea80000300800 */
[----:B------:R-:W3:Y:S04]  /*66ef0*/  LDL.LU R14, [R1+0xe8] ;  /* 0x0000e800010e7983 */ /* 0x000ee80000300800 */
[----:B------:R-:W3:Y:S01]  /*66f00*/  LDL.LU R15, [R1+0xec] ;  /* 0x0000ec00010f7983 */ /* 0x000ee20000300800 */
[C---:B------:R-:W-:Y:S03]  /*66f10*/  HMMA.16816.F32.BF16 R24, R4.reuse, R26, R8 ;  /* 0x0000001a0418723c */ /* 0x040fe60000041808 */
        /* <DEDUP_REMOVED lines=12> */
[----:B------:R-:W4:Y:S04]  /*66fe0*/  LDL.LU.64 R10, [R1+0x2cd0] ;  /* 0x002cd000010a7983 */ /* 0x000f280000300a00 */
[----:B------:R-:W-:Y:S04]  /*66ff0*/  STL.64 [R1+0xd50], R24 ;  /* 0x000d501801007387 */ /* 0x000fe80000100a00 */
[----:B------:R0:W-:Y:S04]  /*67000*/  STL.64 [R1+0xd58], R26 ;  /* 0x000d581a01007387 */ /* 0x0001e80000100a00 */
[----:B0-----:R-:W3:Y:S02]  /*67010*/  LDL.LU.64 R26, [R1+0x2cc8] ;  /* 0x002cc800011a7983 */ /* 0x001ee40000300a00 */
[----:B---3--:R-:W-:Y:S06]  /*67020*/  HMMA.16816.F32.BF16 R16, R4, R26, R16 ;  /* 0x0000001a0410723c */ /* 0x008fec0000041810 */
[----:B------:R-:W-:-:S15]  /*67030*/  STL.64 [R1+0x2c18], R26 ;  /* 0x002c181a01007387 */ /* 0x000fde0000100a00 */
[----:B------:R-:W-:-:S02]  /*67040*/  NOP ;  /* 0x0000000000007918 */ /* 0x000fc40000000000 */
        /* <DEDUP_REMOVED lines=8> */
[----:B------:R-:W3:Y:S01]  /*670d0*/  LDL.LU R19, [R1+0x11c] ;  /* 0x00011c0001137983 */ /* 0x000ee20000300800 */
[----:B----4-:R-:W-:Y:S01]  /*670e0*/  HMMA.16816.F32.BF16 R20, R4, R10, R20 ;  /* 0x0000000a0414723c */ /* 0x010fe20000041814 */
[----:B------:R-:W-:-:S02]  /*670f0*/  IMAD.MOV.U32 R26, RZ, RZ, R2 ;  /* 0x000000ffff1a7224 */ /* 0x000fc400078e0002 */
[----:B------:R-:W-:-:S15]  /*67100*/  IMAD.MOV.U32 R27, RZ, RZ, R0 ;  /* 0x000000ffff1b7224 */ /* 0x000fde00078e0000 */
[----:B------:R-:W-:-:S05]  /*67110*/  NOP ;  /* 0x0000000000007918 */ /* 0x000fca0000000000 */
[----:B------:R-:W-:Y:S04]  /*67120*/  STL.64 [R1+0xd30], R20 ;  /* 0x000d301401007387 */ /* 0x000fe80000100a00 */
[----:B------:R0:W-:Y:S04]  /*67130*/  STL.64 [R1+0xd38], R22 ;  /* 0x000d381601007387 */ /* 0x0001e80000100a00 */
[----:B0-----:R-:W2:Y:S04]  /*67140*/  LDL.LU.64 R22, [R1+0x2cc0] ;  /* 0x002cc00001167983 */ /* 0x001ea80000300a00 */
[----:B------:R-:W4:Y:S01]  /*67150*/  LDL.LU R24, [R1+0xa0] ;  /* 0x0000a00001187983 */ /* 0x000f220000300800 */
[----:B---3--:R-:W-:-:S15]  /*67160*/  HMMA.16816.F32.BF16 R16, R4, R26, R16 ;  /* 0x0000001a0410723c */ /* 0x008fde0000041810 */
[----:B------:R-:W-:-:S08]  /*67170*/  NOP ;  /* 0x0000000000007918 */ /* 0x000fd00000000000 */
[----:B------:R0:W-:Y:S04]  /*67180*/  STL.64 [R1+0xd20], R16 ;  /* 0x000d201001007387 */ /* 0x0001e80000100a00 */
[----:B------:R1:W-:Y:S04]  /*67190*/  STL.64 [R1+0xd28], R18 ;  /* 0x000d281201007387 */ /* 0x0003e80000100a00 */
[----:B------:R-:W4:Y:S04]  /*671a0*/  LDL.LU R25, [R1+0xa4] ;  /* 0x0000a40001197983 */ /* 0x000f280000300800 */
[----:B------:R-:W4:Y:S04]  /*671b0*/  LDL.LU R26, [R1+0xa8] ;  /* 0x0000a800011a7983 */ /* 0x000f280000300800 */
[----:B------:R-:W4:Y:S04]  /*671c0*/  LDL.LU R27, [R1+0xac] ;  /* 0x0000ac00011b7983 */ /* 0x000f280000300800 */
[----:B0-----:R-:W3:Y:S04]  /*671d0*/  LDL.LU R16, [R1+0x90] ;  /* 0x0000900001107983 */ /* 0x001ee80000300800 */
[----:B------:R-:W3:Y:S04]  /*671e0*/  LDL.LU R17, [R1+0x94] ;  /* 0x0000940001117983 */ /* 0x000ee80000300800 */
[----:B-1----:R-:W4:Y:S04]  /*671f0*/  LDL.LU R18, [R1+0x98] ;  /* 0x0000980001127983 */ /* 0x002f280000300800 */
[----:B------:R-:W4:Y:S01]  /*67200*/  LDL.LU R19, [R1+0x9c] ;  /* 0x00009c0001137983 */ /* 0x000f220000300800 */
[----:B--2---:R-:W-:Y:S06]  /*67210*/  HMMA.16816.F32.BF16 R12, R4, R22, R12 ;  /* 0x00000016040c723c */ /* 0x004fec000004180c */
[----:B------:R-:W-:-:S02]  /*67220*/  IMAD.MOV.U32 R29, RZ, RZ, R22 ;  /* 0x000000ffff1d7224 */ /* 0x000fc400078e0016 */
[----:B------:R-:W-:Y:S01]  /*67230*/  IMAD.MOV.U32 R28, RZ, RZ, R23 ;  /* 0x000000ffff1c7224 */ /* 0x000fe200078e0017 */
[----:B----4-:R0:W-:Y:S04]  /*67240*/  STL.64 [R1+0x2c10], R18 ;  /* 0x002c101201007387 */ /* 0x0101e80000100a00 */
[----:B---3--:R-:W-:Y:S04]  /*67250*/  STL.64 [R1+0x2c08], R16 ;  /* 0x002c081001007387 */ /* 0x008fe80000100a00 */
[----:B0-----:R-:W2:Y:S06]  /*67260*/  LDL.64 R18, [R1+0x58] ;  /* 0x0000580001127983 */ /* 0x001eac0000100a00 */
[----:B------:R-:W-:Y:S04]  /*67270*/  STL.64 [R1+0xd10], R12 ;  /* 0x000d100c01007387 */ /* 0x000fe80000100a00 */
[----:B------:R0:W-:Y:S04]  /*67280*/  STL.64 [R1+0xd18], R14 ;  /* 0x000d180e01007387 */ /* 0x0001e80000100a00 */
[----:B0-----:R-:W3:Y:S04]  /*67290*/  LDL.LU.64 R14, [R1+0x2cb8] ;  /* 0x002cb800010e7983 */ /* 0x001ee80000300a00 */
[----:B------:R-:W3:Y:S04]  /*672a0*/  LDL.LU.64 R12, [R1+0x2cb0] ;  /* 0x002cb000010c7983 */ /* 0x000ee80000300a00 */
[----:B------:R-:W3:Y:S04]  /*672b0*/  LDL.LU.64 R22, [R1+0x2ca8] ;  /* 0x002ca80001167983 */ /* 0x000ee80000300a00 */
[----:B------:R-:W-:Y:S04]  /*672c0*/  STL [R1+0x2c04], R28 ;  /* 0x002c041c01007387 */ /* 0x000fe80000100800 */
[----:B------:R-:W-:Y:S01]  /*672d0*/  STL [R1+0x2c00], R29 ;  /* 0x002c001d01007387 */ /* 0x000fe20000100800 */
[----:B---3--:R-:W-:Y:S03]  /*672e0*/  HMMA.16816.F32.BF16 R20, R4, R22, R12 ;  /* 0x000000160414723c */ /* 0x008fe6000004180c */
[----:B------:R-:W3:Y:S04]  /*672f0*/  LDL.LU.64 R14, [R1+0x2ca0] ;  /* 0x002ca000010e7983 */ /* 0x000ee80000300a00 */
[----:B------:R-:W3:-:S15]  /*67300*/  LDL.LU.64 R12, [R1+0x2c98] ;  /* 0x002c9800010c7983 */ /* 0x000ede0000300a00 */
[----:B------:R-:W-:-:S01]  /*67310*/  NOP ;  /* 0x0000000000007918 */ /* 0x000fc20000000000 */
        /* <DEDUP_REMOVED lines=38> */
[----:B------:R-:W2:Y:S04]  /*67580*/  LDL.LU.64 R14, [R1+0x2c28] ;  /* 0x002c2800010e7983 */ /* 0x000ea80000300a00 */
[----:B------:R-:W2:Y:S04]  /*67590*/  LDL.LU.64 R12, [R1+0x2c20] ;  /* 0x002c2000010c7983 */ /* 0x000ea80000300a00 */
[----:B------:R-:W3:Y:S04]  /*675a0*/  LDL.64 R22, [R1+0x48] ;  /* 0x0000480001167983 */ /* 0x000ee80000100a00 */
[----:B0-----:R-:W4:Y:S04]  /*675b0*/  LDL.64 R6, [R1+0x38] ;  /* 0x0000380001067983 */ /* 0x001f280000100a00 */
[----:B------:R-:W-:Y:S04]  /*675c0*/  STL.64 [R1+0x2bb8], R10 ;  /* 0x002bb80a01007387 */ /* 0x000fe80000100a00 */
[----:B------:R0:W-:Y:S04]  /*675d0*/  STL.64 [R1+0x2bb0], R8 ;  /* 0x002bb00801007387 */ /* 0x0001e80000100a00 */
[----:B0-----:R-:W4:Y:S04]  /*675e0*/  LDL.LU R8, [R1+0x2c0] ;  /* 0x0002c00001087983 */ /* 0x001f280000300800 */
[----:B------:R-:W4:Y:S04]  /*675f0*/  LDL.LU R9, [R1+0x2c4] ;  /* 0x0002c40001097983 */ /* 0x000f280000300800 */
[----:B------:R-:W4:Y:S04]  /*67600*/  LDL.LU R10, [R1+0x2c8] ;  /* 0x0002c800010a7983 */ /* 0x000f280000300800 */
[----:B------:R-:W4:Y:S01]  /*67610*/  LDL.LU R11, [R1+0x2cc] ;  /* 0x0002cc00010b7983 */ /* 0x000f220000300800 */
        /* <DEDUP_REMOVED lines=8> */
[----:B------:R-:W3:Y:S04]  /*676a0*/  LDL.LU.64 R16, [R1+0x2c08] ;  /* 0x002c080001107983 */ /* 0x000ee80000300a00 */
[----:B------:R-:W-:Y:S04]  /*676b0*/  STL [R1+0x2b1c], R24 ;  /* 0x002b1c1801007387 */ /* 0x000fe80000100800 */
[----:B------:R-:W-:Y:S04]  /*676c0*/  STL [R1+0x2b18], R25 ;  /* 0x002b181901007387 */ /* 0x000fe80000100800 */
[----:B--2---:R3:W-:Y:S02]  /*676d0*/  STL.64 [R1+0x2bd0], R26 ;  /* 0x002bd01a01007387 */ /* 0x0047e40000100a00 */
[----:B---3--:R-:W-:Y:S07]  /*676e0*/  HMMA.16816.F32.BF16 R24, R12, R22, R16 ;  /* 0x000000160c18723c */ /* 0x008fee0000041810 */
[----:B------:R-:W-:-:S02]  /*676f0*/  IMAD.MOV.U32 R17, RZ, RZ, R22 ;  /* 0x000000ffff117224 */ /* 0x000fc400078e0016 */
[----:B------:R-:W-:Y:S02]  /*67700*/  IMAD.MOV.U32 R16, RZ, RZ, R23 ;  /* 0x000000ffff107224 */ /* 0x000fe400078e0017 */
[----:B------:R-:W0:-:S12]  /*67710*/  LDSM.16.MT88.4 R20, [R3+UR4+0xa100] ;  /* 0x00a100040314783b */ /* 0x000e180008004200 */
[----:B------:R-:W-:Y:S04]  /*67720*/  STL.64 [R1+0x610], R24 ;  /* 0x0006101801007387 */ /* 0x000fe80000100a00 */
[----:B------:R-:W-:Y:S04]  /*67730*/  STL.64 [R1+0x618], R26 ;  /* 0x0006181a01007387 */ /* 0x000fe80000100a00 */
[----:B0-----:R0:W-:Y:S04]  /*67740*/  STL.64 [R1+0x2a00], R22 ;  /* 0x002a001601007387 */ /* 0x0011e80000100a00 */
[----:B------:R-:W-:Y:S04]  /*67750*/  STL.64 [R1+0x29f8], R20 ;  /* 0x0029f81401007387 */ /* 0x000fe80000100a00 */
[----:B0-----:R-:W2:Y:S01]  /*67760*/  LDL.64 R22, [R1+0x1e8] ;  /* 0x0001e80001167983 */ /* 0x001ea20000100a00 */
[----:B----4-:R-:W-:Y:S06]  /*67770*/  HMMA.16816.F32.BF16 R8, R12, R6, R8 ;  /* 0x000000060c08723c */ /* 0x010fec0000041808 */
[----:B------:R-:W-:-:S02]  /*67780*/  IMAD.MOV.U32 R19, RZ, RZ, R6 ;  /* 0x000000ffff137224 */ /* 0x000fc400078e0006 */
[----:B------:R-:W-:Y:S01]  /*67790*/  IMAD.MOV.U32 R18, RZ, RZ, R7 ;  /* 0x000000ffff127224 */ /* 0x000fe200078e0007 */
[----:B--2---:R-:W-:-:S14]  /*677a0*/  STL.64 [R1+0x2bf8], R22 ;  /* 0x002bf81601007387 */ /* 0x004fdc0000100a00 */
        /* <DEDUP_REMOVED lines=15> */
[----:B------:R-:W-:Y:S01]  /*678a0*/  IMAD.MOV.U32 R7, RZ, RZ, R29 ;  /* 0x000000ffff077224 */ /* 0x000fe200078e001d */
[----:B------:R-:W2:Y:S04]  /*678b0*/  LDL.LU R28, [R1+0x2c04] ;  /* 0x002c0400011c7983 */ /* 0x000ea80000300800 */
[----:B------:R-:W4:Y:S04]  /*678c0*/  LDL.LU R29, [R1+0x2c00] ;  /* 0x002c0000011d7983 */ /* 0x000f280000300800 */
[----:B------:R0:W-:Y:S04]  /*678d0*/  STL.64 [R1+0x2b60], R6 ;  /* 0x002b600601007387 */ /* 0x0001e80000100a00 */
[----:B0-----:R-:W3:Y:S04]  /*678e0*/  LDL R6, [R1+0x208] ;  /* 0x0002080001067983 */ /* 0x001ee80000100800 */
[----:B------:R-:W3:Y:S04]  /*678f0*/  LDL R7, [R1+0x20c] ;  /* 0x00020c0001077983 */ /* 0x000ee80000100800 */
[----:B---3--:R-:W-:Y:S04]  /*67900*/  STL.64 [R1+0x2b78], R6 ;  /* 0x002b780601007387 */ /* 0x008fe80000100a00 */
[----:B------:R0:W-:Y:S04]  /*67910*/  STL.64 [R1+0x2b38], R18 ;  /* 0x002b381201007387 */ /* 0x0001e80000100a00 */
[----:B------:R1:W-:Y:S04]  /*67920*/  STL.64 [R1+0x2b30], R16 ;  /* 0x002b301001007387 */ /* 0x0003e80000100a00 */
[----:B0-----:R-:W3:Y:S04]  /*67930*/  LDL R18, [R1+0x1d8] ;  /* 0x0001d80001127983 */ /* 0x001ee80000100800 */
[----:B------:R-:W3:Y:S01]  /*67940*/  LDL R19, [R1+0x1dc] ;  /* 0x0001dc0001137983 */ /* 0x000ee20000100800 */
[----:B----4-:R-:W-:-:S02]  /*67950*/  IMAD.MOV.U32 R6, RZ, RZ, R29 ;  /* 0x000000ffff067224 */ /* 0x010fc400078e001d */
[----:B--2---:R-:W-:-:S05]  /*67960*/  IMAD.MOV.U32 R7, RZ, RZ, R28 ;  /* 0x000000ffff077224 */ /* 0x004fca00078e001c */
[----:B------:R-:W-:Y:S04]  /*67970*/  STL.64 [R1+0x2b90], R6 ;  /* 0x002b900601007387 */ /* 0x000fe80000100a00 */
[----:B---3--:R0:W-:Y:S04]  /*67980*/  STL.64 [R1+0x2b58], R18 ;  /* 0x002b581201007387 */ /* 0x0081e80000100a00 */
[----:B-1----:R-:W2:Y:S04]  /*67990*/  LDL.LU R16, [R1+0x230] ;  /* 0x0002300001107983 */ /* 0x002ea80000300800 */
[----:B------:R-:W2:Y:S04]  /*679a0*/  LDL.LU R17, [R1+0x234] ;  /* 0x0002340001117983 */ /* 0x000ea80000300800 */
        /* <DEDUP_REMOVED lines=16> */
[----:B0-----:R-:W3:Y:S04]  /*67ab0*/  LDL.64 R26, [R1+0x18] ;  /* 0x00001800011a7983 */ /* 0x001ee80000100a00 */
[----:B---3--:R0:W-:Y:S04]  /*67ac0*/  STL.64 [R1+0x2bf0], R26 ;  /* 0x002bf01a01007387 */ /* 0x0081e80000100a00 */
[----:B0-----:R-:W3:Y:S04]  /*67ad0*/  LDL.64 R26, [R1+0x28] ;  /* 0x00002800011a7983 */ /* 0x001ee80000100a00 */
[----:B--2---:R0:W-:Y:S04]  /*67ae0*/  STL.64 [R1+0x2bc8], R10 ;  /* 0x002bc80a01007387 */ /* 0x0041e80000100a00 */
[----:B------:R1:W-:Y:S04]  /*67af0*/  STL.64 [R1+0x2bc0], R8 ;  /* 0x002bc00801007387 */ /* 0x0003e80000100a00 */
[----:B0-----:R-:W2:Y:S04]  /*67b00*/  LDL.64 R10, [R1+0x8] ;  /* 0x00000800010a7983 */ /* 0x001ea80000100a00 */
[----:B--2---:R0:W-:Y:S04]  /*67b10*/  STL.64 [R1+0x2be8], R10 ;  /* 0x002be80a01007387 */ /* 0x0041e80000100a00 */
[----:B-1----:R-:W2:Y:S04]  /*67b20*/  LDL.LU R8, [R1+0x2a0] ;  /* 0x0002a00001087983 */ /* 0x002ea80000300800 */
[----:B------:R-:W2:Y:S04]  /*67b30*/  LDL.LU R9, [R1+0x2a4] ;  /* 0x0002a40001097983 */ /* 0x000ea80000300800 */
[----:B0-----:R-:W2:Y:S04]  /*67b40*/  LDL.LU R10, [R1+0x2a8] ;  /* 0x0002a800010a7983 */ /* 0x001ea80000300800 */
[----:B------:R-:W2:Y:S04]  /*67b50*/  LDL.LU R11, [R1+0x2ac] ;  /* 0x0002ac00010b7983 */ /* 0x000ea80000300800 */
[----:B------:R-:W4:Y:S04]  /*67b60*/  LDL.LU.64 R6, [R1+0x68] ;  /* 0x0000680001067983 */ /* 0x000f280000300a00 */
[----:B----4-:R0:W-:Y:S04]  /*67b70*/  STL.64 [R1+0x2ba8], R6 ;  /* 0x002ba80601007387 */ /* 0x0101e80000100a00 */
[----:B------:R-:W4:Y:S04]  /*67b80*/  LDL.LU R4, [R1+0x270] ;  /* 0x0002700001047983 */ /* 0x000f280000300800 */
[----:B------:R-:W4:Y:S04]  /*67b90*/  LDL.LU R5, [R1+0x274] ;  /* 0x0002740001057983 */ /* 0x000f280000300800 */
[----:B0-----:R-:W4:Y:S04]  /*67ba0*/  LDL.LU R6, [R1+0x278] ;  /* 0x0002780001067983 */ /* 0x001f280000300800 */
        /* <DEDUP_REMOVED lines=41> */
[----:B------:R-:W4:Y:S04]  /*67e40*/  LDL.LU.64 R10, [R1+0x2bc8] ;  /* 0x002bc800010a7983 */ /* 0x000f280000300a00 */
[----:B------:R-:W4:Y:S02]  /*67e50*/  LDL.LU.64 R8, [R1+0x2bc0] ;  /* 0x002bc00001087983 */ /* 0x000f240000300a00 */
[----:B----4-:R-:W-:-:S15]  /*67e60*/  HMMA.16816.F32.BF16 R8, R12, R26, R8 ;  /* 0x0000001a0c08723c */ /* 0x010fde0000041808 */
[----:B------:R-:W-:-:S08]  /*67e70*/  NOP ;  /* 0x0000000000007918 */ /* 0x000fd00000000000 */
[----:B------:R-:W-:Y:S04]  /*67e80*/  STL.64 [R1+0x5c0], R8 ;  /* 0x0005c00801007387 */ /* 0x000fe80000100a00 */
[----:B------:R0:W-:Y:S04]  /*67e90*/  STL.64 [R1+0x5c8], R10 ;  /* 0x0005c80a01007387 */ /* 0x0001e80000100a00 */
[----:B0-----:R-:W4:Y:S04]  /*67ea0*/  LDL.LU.64 R10, [R1+0x2bb8] ;  /* 0x002bb800010a7983 */ /* 0x001f280000300a00 */
[----:B------:R-:W3:Y:S04]  /*67eb0*/  LDL.LU.64 R8, [R1+0x2bb0] ;  /* 0x002bb00001087983 */ /* 0x000ee80000300a00 */
        /* <DEDUP_REMOVED lines=10> */
[----:B0-----:R-:W2:Y:S04]  /*67f60*/  LDL.LU.64 R6, [R1+0x2ba8] ;  /* 0x002ba80001067983 */ /* 0x001ea80000300a00 */
        /* <DEDUP_REMOVED lines=30> */
[----:B0-----:R-:W4:Y:S04]  /*68150*/  LDL.LU.64 R6, [R1+0x2b50] ;  /* 0x002b500001067983 */ /* 0x001f280000300a00 */
[----:B------:R-:W4:Y:S04]  /*68160*/  LDL.LU.64 R4, [R1+0x2b48] ;  /* 0x002b480001047983 */ /* 0x000f280000300a00 */
[----:B---3--:R-:W-:Y:S01]  /*68170*/  STL.64 [R1+0x2a30], R22 ;  /* 0x002a301601007387 */ /* 0x008fe20000100a00 */
[C---:B----4-:R-:W-:Y:S06]  /*68180*/  HMMA.16816.F32.BF16 R4, R12.reuse, R22, R4 ;  /* 0x000000160c04723c */ /* 0x050fec0000041804 */
[----:B--2---:R-:W-:-:S15]  /*68190*/  HMMA.16816.F32.BF16 R16, R12, R18, R24 ;  /* 0x000000120c10723c */ /* 0x004fde0000041818 */
[----:B------:R-:W-:-:S02]  /*681a0*/  NOP ;  /* 0x0000000000007918 */ /* 0x000fc40000000000 */
[----:B------:R-:W-:Y:S04]  /*681b0*/  STL.64 [R1+0x560], R4 ;  /* 0x0005600401007387 */ /* 0x000fe80000100a00 */
[----:B------:R-:W-:Y:S04]  /*681c0*/  STL.64 [R1+0x568], R6 ;  /* 0x0005680601007387 */ /* 0x000fe80000100a00 */
[----:B------:R-:W0:Y:S04]  /*681d0*/  LDSM.16.MT88.4 R4, [R3+UR4+0xa180] ;  /* 0x00a180040304783b */ /* 0x000e280008004200 */
[----:B------:R-:W-:Y:S04]  /*681e0*/  STL [R1+0x2940], R3 ;  /* 0x0029400301007387 */ /* 0x000fe80000100800 */
[----:B0-----:R-:W-:Y:S04]  /*681f0*/  STL.64 [R1+0x2898], R6 ;  /* 0x0028980601007387 */ /* 0x001fe80000100a00 */
[----:B------:R-:W-:Y:S04]  /*68200*/  STL.64 [R1+0x2890], R4 ;  /* 0x0028900401007387 */ /* 0x000fe80000100a00 */
[----:B------:R-:W2:Y:S04]  /*68210*/  LDL.LU.64 R24, [R1+0x2b40] ;  /* 0x002b400001187983 */ /* 0x000ea80000300a00 */
[----:B------:R-:W-:Y:S04]  /*68220*/  STL.64 [R1+0x550], R16 ;  /* 0x0005501001007387 */ /* 0x000fe80000100a00 */
[----:B------:R0:W-:Y:S04]  /*68230*/  STL.64 [R1+0x558], R18 ;  /* 0x0005581201007387 */ /* 0x0001e80000100a00 */
[----:B0-----:R-:W3:Y:S04]  /*68240*/  LDL.LU.64 R18, [R1+0x2b38] ;  /* 0x002b380001127983 */ /* 0x001ee80000300a00 */
[----:B------:R-:W3:Y:S01]  /*68250*/  LDL.LU.64 R16, [R1+0x2b30] ;  /* 0x002b300001107983 */ /* 0x000ee20000300a00 */
[----:B------:R-:W-:-:S02]  /*68260*/  IMAD.MOV.U32 R6, RZ, RZ, R9 ;  /* 0x000000ffff067224 */ /* 0x000fc400078e0009 */
[----:B------:R-:W-:Y:S02]  /*68270*/  IMAD.MOV.U32 R7, RZ, RZ, R8 ;  /* 0x000000ffff077224 */ /* 0x000fe400078e0008 */
[----:B---3--:R-:W-:Y:S01]  /*68280*/  HMMA.16816.F32.BF16 R8, R12, R10, R16 ;  /* 0x0000000a0c08723c */ /* 0x008fe20000041810 */
[----:B------:R-:W3:Y:S04]  /*68290*/  LDL.LU.64 R18, [R1+0x2b28] ;  /* 0x002b280001127983 */ /* 0x000ee80000300a00 */
[----:B------:R-:W4:-:S15]  /*682a0*/  LDL.LU.64 R16, [R1+0x2b20] ;  /* 0x002b200001107983 */ /* 0x000f1e0000300a00 */
[----:B------:R-:W-:-:S03]  /*682b0*/  NOP ;  /* 0x0000000000007918 */ /* 0x000fc60000000000 */
[----:B------:R0:W-:Y:S04]  /*682c0*/  STL.64 [R1+0x450], R8 ;  /* 0x0004500801007387 */ /* 0x0001e80000100a00 */
[----:B------:R1:W-:Y:S04]  /*682d0*/  STL.64 [R1+0x458], R10 ;  /* 0x0004580a01007387 */ /* 0x0003e80000100a00 */
[----:B0-----:R-:W3:Y:S04]  /*682e0*/  LDL.LU R8, [R1+0x130] ;  /* 0x0001300001087983 */ /* 0x001ee80000300800 */
[----:B------:R-:W3:Y:S04]  /*682f0*/  LDL.LU R9, [R1+0x134] ;  /* 0x0001340001097983 */ /* 0x000ee80000300800 */
[----:B-1----:R-:W4:Y:S04]  /*68300*/  LDL.LU R10, [R1+0x138] ;  /* 0x00013800010a7983 */ /* 0x002f280000300800 */
        /* <DEDUP_REMOVED lines=16> */
[----:B------:R1:W-:Y:S04]  /*68410*/  STL.64 [R1+0x2aa8], R26 ;  /* 0x002aa81a01007387 */ /* 0x0003e80000100a00 */
[----:B0-----:R-:W2:Y:S04]  /*68420*/  LDL.LU R8, [R1+0x150] ;  /* 0x0001500001087983 */ /* 0x001ea80000300800 */
[----:B------:R-:W2:Y:S04]  /*68430*/  LDL.LU R9, [R1+0x154] ;  /* 0x0001540001097983 */ /* 0x000ea80000300800 */
[----:B------:R-:W4:Y:S04]  /*68440*/  LDL.LU R10, [R1+0x158] ;  /* 0x00015800010a7983 */ /* 0x000f280000300800 */
[----:B------:R-:W4:Y:S01]  /*68450*/  LDL.LU R11, [R1+0x15c] ;  /* 0x00015c00010b7983 */ /* 0x000f220000300800 */
[----:B-1----:R-:W-:-:S02]  /*68460*/  IMAD.MOV.U32 R26, RZ, RZ, R21 ;  /* 0x000000ffff1a7224 */ /* 0x002fc400078e0015 */
[----:B------:R-:W-:Y:S01]  /*68470*/  IMAD.MOV.U32 R27, RZ, RZ, R20 ;  /* 0x000000ffff1b7224 */ /* 0x000fe200078e0014 */
[----:B----4-:R-:W-:Y:S04]  /*68480*/  STL.64 [R1+0x2ab8], R10 ;  /* 0x002ab80a01007387 */ /* 0x010fe80000100a00 */
[----:B--2---:R0:W-:Y:S04]  /*68490*/  STL.64 [R1+0x2ab0], R8 ;  /* 0x002ab00801007387 */ /* 0x0041e80000100a00 */
        /* <DEDUP_REMOVED lines=9> */
[----:B------:R0:W-:Y:S02]  /*68530*/  STL.64 [R1+0x2ad8], R26 ;  /* 0x002ad81a01007387 */ /* 0x0001e40000100a00 */
[----:B0-----:R-:W-:Y:S01]  /*68540*/  IMAD.MOV.U32 R26, RZ, RZ, R17 ;  /* 0x000000ffff1a7224 */ /* 0x001fe200078e0011 */
[----:B------:R-:W-:-:S02]  /*68550*/  MOV R27, R16 ;  /* 0x00000010001b7202 */ /* 0x000fc40000000f00 */
[----:B------:R-:W2:Y:S04]  /*68560*/  LDL.LU R16, [R1+0x1a0] ;  /* 0x0001a00001107983 */ /* 0x000ea80000300800 */
[----:B------:R-:W2:Y:S04]  /*68570*/  LDL.LU R17, [R1+0x1a4] ;  /* 0x0001a40001117983 */ /* 0x000ea80000300800 */
[----:B------:R-:W2:Y:S04]  /*68580*/  LDL.LU R18, [R1+0x1a8] ;  /* 0x0001a80001127983 */ /* 0x000ea80000300800 */
[----:B------:R-:W2:Y:S04]  /*68590*/  LDL.LU R19, [R1+0x1ac] ;  /* 0x0001ac0001137983 */ /* 0x000ea80000300800 */
[----:B------:R-:W-:Y:S04]  /*685a0*/  STL.64 [R1+0x2af0], R26 ;  /* 0x002af01a01007387 */ /* 0x000fe80000100a00 */
[----:B------:R-:W4:Y:S04]  /*685b0*/  LDL.LU R8, [R1+0x170] ;  /* 0x0001700001087983 */ /* 0x000f280000300800 */
        /* <DEDUP_REMOVED lines=15> */
[----:B------:R-:W4:Y:S04]  /*686b0*/  LDL.64 R22, [R1+0x208] ;  /* 0x0002080001167983 */ /* 0x000f280000100a00 */
[----:B----4-:R0:W-:Y:S04]  /*686c0*/  STL.64 [R1+0x2a40], R22 ;  /* 0x002a401601007387 */ /* 0x0101e80000100a00 */
[----:B0-----:R-:W4:Y:S01]  /*686d0*/  LDL.64 R22, [R1+0x218] ;  /* 0x0002180001167983 */ /* 0x001f220000100a00 */
[----:B--2---:R-:W-:Y:S03]  /*686e0*/  HMMA.16816.F32.BF16 R12, R12, R6, R16 ;  /* 0x000000060c0c723c */ /* 0x004fe60000041810 */
[----:B----4-:R0:W-:Y:S04]  /*686f0*/  STL.64 [R1+0x2a58], R22 ;  /* 0x002a581601007387 */ /* 0x0101e80000100a00 */
        /* <DEDUP_REMOVED lines=8> */
[----:B------:R-:W2:Y:S04]  /*68780*/  LDL.LU R22, [R1+0x2f8] ;  /* 0x0002f80001167983 */ /* 0x000ea80000300800 */
[----:B------:R-:W2:Y:S04]  /*68790*/  LDL.LU R23, [R1+0x2fc] ;  /* 0x0002fc0001177983 */ /* 0x000ea80000300800 */
[----:B------:R-:W3:Y:S04]  /*687a0*/  LDL.LU.64 R18, [R1+0x2b10] ;  /* 0x002b100001127983 */ /* 0x000ee80000300a00 */
[----:B------:R-:W3:Y:S04]  /*687b0*/  LDL.LU.64 R16, [R1+0x2b08] ;  /* 0x002b080001107983 */ /* 0x000ee80000300a00 */
[----:B------:R0:W-:Y:S04]  /*687c0*/  STL.64 [R1+0x2a38], R6 ;  /* 0x002a380601007387 */ /* 0x0001e80000100a00 */
[----:B------:R-:W4:Y:S04]  /*687d0*/  LDL.LU R4, [R1+0x330] ;  /* 0x0003300001047983 */ /* 0x000f280000300800 */
[----:B------:R-:W-:Y:S04]  /*687e0*/  STL.64 [R1+0x380], R12 ;  /* 0x0003800c01007387 */ /* 0x000fe80000100a00 */
[----:B------:R-:W-:Y:S04]  /*687f0*/  STL.64 [R1+0x388], R14 ;  /* 0x0003880e01007387 */ /* 0x000fe80000100a00 */
[----:B------:R-:W4:Y:S04]  /*68800*/  LDL.LU R5, [R1+0x334] ;  /* 0x0003340001057983 */ /* 0x000f280000300800 */
[----:B0-----:R-:W2:Y:S04]  /*68810*/  LDL.LU R6, [R1+0x338] ;  /* 0x0003380001067983 */ /* 0x001ea80000300800 */
[----:B------:R-:W2:Y:S01]  /*68820*/  LDL.LU R7, [R1+0x33c] ;  /* 0x00033c0001077983 */ /* 0x000ea20000300800 */
[----:B------:R-:W-:-:S02]  /*68830*/  IMAD.MOV.U32 R26, RZ, RZ, R25 ;  /* 0x000000ffff1a7224 */ /* 0x000fc400078e0019 */
[----:B------:R-:W-:-:S07]  /*68840*/  IMAD.MOV.U32 R27, RZ, RZ, R24 ;  /* 0x000000ffff1b7224 */ /* 0x000fce00078e0018 */
[C---:B---3--:R-:W-:Y:S01]  /*68850*/  HMMA.16816.F32.BF16 R24, R16.reuse, R26, R8 ;  /* 0x0000001a1018723c */ /* 0x048fe20000041808 */
[----:B--2---:R-:W-:Y:S04]  /*68860*/  STL.64 [R1+0x2a50], R6 ;  /* 0x002a500601007387 */ /* 0x004fe80000100a00 */
[----:B----4-:R0:W-:Y:S04]  /*68870*/  STL.64 [R1+0x2a48], R4 ;  /* 0x002a480401007387 */ /* 0x0101e80000100a00 */
        /* <DEDUP_REMOVED lines=44> */
[----:B---3--:R-:W-:-:S15]  /*68b40*/  HMMA.16816.F32.BF16 R8, R16, R26, R8 ;  /* 0x0000001a1008723c */ /* 0x008fde0000041808 */
[----:B------:R-:W-:-:S08]  /*68b50*/  NOP ;  /* 0x0000000000007918 */ /* 0x000fd00000000000 */
[----:B------:R-:W-:Y:S04]  /*68b60*/  STL.64 [R1+0x2b0], R8 ;  /* 0x0002b00801007387 */ /* 0x000fe80000100a00 */
[----:B------:R0:W-:Y:S04]  /*68b70*/  STL.64 [R1+0x2b8], R10 ;  /* 0x0002b80a01007387 */ /* 0x0001e80000100a00 */
[----:B0-----:R-:W3:Y:S04]  /*68b80*/  LDL.LU.64 R10, [R1+0x2a70] ;  /* 0x002a7000010a7983 */ /* 0x001ee80000300a00 */
[----:B------:R0:W-:Y:S04]  /*68b90*/  STL.64 [R1+0x29a8], R26 ;  /* 0x0029a81a01007387 */ /* 0x0001e80000100a00 */
[----:B------:R-:W4:Y:S04]  /*68ba0*/  LDL.LU R24, [R1+0x370] ;  /* 0x0003700001187983 */ /* 0x000f280000300800 */
[----:B------:R-:W4:Y:S04]  /*68bb0*/  LDL.LU R25, [R1+0x374] ;  /* 0x0003740001197983 */ /* 0x000f280000300800 */
[----:B0-----:R-:W4:Y:S04]  /*68bc0*/  LDL.LU R26, [R1+0x378] ;  /* 0x00037800011a7983 */ /* 0x001f280000300800 */
[----:B------:R-:W4:Y:S01]  /*68bd0*/  LDL.LU R27, [R1+0x37c] ;  /* 0x00037c00011b7983 */ /* 0x000f220000300800 */
        /* <DEDUP_REMOVED lines=9> */
[----:B0-----:R-:W4:Y:S02]  /*68c70*/  LDL.64 R10, [R1+0x1f8] ;  /* 0x0001f800010a7983 */ /* 0x001f240000100a00 */
[----:B---3--:R-:W-:-:S15]  /*68c80*/  HMMA.16816.F32.BF16 R20, R16, R14, R20 ;  /* 0x0000000e1014723c */ /* 0x008fde0000041814 */
[----:B------:R-:W-:-:S08]  /*68c90*/  NOP ;  /* 0x0000000000007918 */ /* 0x000fd00000000000 */
[----:B------:R-:W-:Y:S04]  /*68ca0*/  STL.64 [R1+0x290], R20 ;  /* 0x0002901401007387 */ /* 0x000fe80000100a00 */
[----:B------:R0:W-:Y:S04]  /*68cb0*/  STL.64 [R1+0x298], R22 ;  /* 0x0002981601007387 */ /* 0x0001e80000100a00 */
[----:B0-----:R-:W2:Y:S04]  /*68cc0*/  LDL.LU.64 R22, [R1+0x2a58] ;  /* 0x002a580001167983 */ /* 0x001ea80000300a00 */
[----:B------:R0:W-:Y:S04]  /*68cd0*/  STL [R1+0x2964], R14 ;  /* 0x0029640e01007387 */ /* 0x0001e80000100800 */
[----:B------:R1:W-:Y:S04]  /*68ce0*/  STL [R1+0x2960], R15 ;  /* 0x0029600f01007387 */ /* 0x0003e80000100800 */
[----:B------:R-:W3:Y:S04]  /*68cf0*/  LDL.LU R12, [R1+0x350] ;  /* 0x00035000010c7983 */ /* 0x000ee80000300800 */
[----:B------:R-:W3:Y:S04]  /*68d00*/  LDL.LU R13, [R1+0x354] ;  /* 0x00035400010d7983 */ /* 0x000ee80000300800 */
[----:B0-----:R-:W3:Y:S04]  /*68d10*/  LDL.LU R14, [R1+0x358] ;  /* 0x00035800010e7983 */ /* 0x001ee80000300800 */
[----:B-1----:R-:W3:Y:S01]  /*68d20*/  LDL.LU R15, [R1+0x35c] ;  /* 0x00035c00010f7983 */ /* 0x002ee20000300800 */
        /* <DEDUP_REMOVED lines=10> */
[----:B--2---:R-:W-:-:S15]  /*68dd0*/  HMMA.16816.F32.BF16 R4, R16, R22, R4 ;  /* 0x000000161004723c */ /* 0x004fde0000041804 */
[----:B------:R-:W-:-:S08]  /*68de0*/  NOP ;  /* 0x0000000000007918 */ /* 0x000fd00000000000 */
[----:B------:R-:W-:Y:S04]  /*68df0*/  STL.64 [R1+0x270], R4 ;  /* 0x0002700401007387 */ /* 0x000fe80000100a00 */
[----:B------:R0:W-:Y:S04]  /*68e00*/  STL.64 [R1+0x278], R6 ;  /* 0x0002780601007387 */ /* 0x0001e80000100a00 */
[----:B0-----:R-:W2:Y:S01]  /*68e10*/  LDL.LU.64 R6, [R1+0x2a38] ;  /* 0x002a380001067983 */ /* 0x001ea20000300a00 */
[----:B------:R-:W-:Y:S02]  /*68e20*/  IMAD.MOV.U32 R5, RZ, RZ, R22 ;  /* 0x000000ffff057224 */ /* 0x000fe400078e0016 */
[----:B------:R-:W-:-:S02]  /*68e30*/  IMAD.MOV.U32 R4, RZ, RZ, R23 ;  /* 0x000000ffff047224 */ /* 0x000fc400078e0017 */
[----:B------:R-:W3:Y:S04]  /*68e40*/  LDL.LU.64 R22, [R1+0x2a30] ;  /* 0x002a300001167983 */ /* 0x000ee80000300a00 */
[----:B------:R-:W-:Y:S04]  /*68e50*/  STL [R1+0x2950], R4 ;  /* 0x0029500401007387 */ /* 0x000fe80000100800 */
[----:B------:R-:W-:Y:S01]  /*68e60*/  STL [R1+0x294c], R5 ;  /* 0x00294c0501007387 */ /* 0x000fe20000100800 */
[----:B----4-:R-:W-:Y:S02]  /*68e70*/  IMAD.MOV.U32 R29, RZ, RZ, R10 ;  /* 0x000000ffff1d7224 */ /* 0x010fe400078e000a */
[----:B------:R-:W-:Y:S01]  /*68e80*/  IMAD.MOV.U32 R28, RZ, RZ, R11 ;  /* 0x000000ffff1c7224 */ /* 0x000fe200078e000b */
[----:B--2---:R3:W-:Y:S02]  /*68e90*/  STL.64 [R1+0x2a28], R6 ;  /* 0x002a280601007387 */ /* 0x0047e40000100a00 */
[----:B---3--:R-:W-:-:S15]  /*68ea0*/  HMMA.16816.F32.BF16 R4, R16, R10, R12 ;  /* 0x0000000a1004723c */ /* 0x008fde000004180c */
[----:B------:R-:W-:-:S08]  /*68eb0*/  NOP ;  /* 0x0000000000007918 */ /* 0x000fd00000000000 */
[----:B------:R-:W-:Y:S04]  /*68ec0*/  STL.64 [R1+0x260], R4 ;  /* 0x0002600401007387 */ /* 0x000fe80000100a00 */
[----:B------:R0:W-:Y:S02]  /*68ed0*/  STL.64 [R1+0x268], R6 ;  /* 0x0002680601007387 */ /* 0x0001e40000100a00 */
[----:B0-----:R-:W-:Y:S02]  /*68ee0*/  HMMA.16816.F32.BF16 R4, R16, R22, R24 ;  /* 0x000000161004723c */ /* 0x001fe40000041818 */
[----:B------:R-:W-:Y:S04]  /*68ef0*/  STL [R1+0x2954], R29 ;  /* 0x0029541d01007387 */ /* 0x000fe80000100800 */
[----:B------:R-:W-:-:S02]  /*68f00*/  IMAD.MOV.U32 R0, RZ, RZ, R22 ;  /* 0x000000ffff007224 */ /* 0x000fc400078e0016 */
[----:B------:R-:W-:-:S15]  /*68f10*/  IMAD.MOV.U32 R3, RZ, RZ, R23 ;  /* 0x000000ffff037224 */ /* 0x000fde00078e0017 */
[----:B------:R0:W-:Y:S04]  /*68f20*/  STL.64 [R1+0x250], R4 ;  /* 0x0002500401007387 */ /* 0x0001e80000100a00 */
[----:B------:R1:W-:Y:S04]  /*68f30*/  STL.64 [R1+0x258], R6 ;  /* 0x0002580601007387 */ /* 0x0003e80000100a00 */
        /* <DEDUP_REMOVED lines=16> */
[----:B0-----:R-:W4:Y:S04]  /*69040*/  LDL.LU R4, [R1+0x390] ;  /* 0x0003900001047983 */ /* 0x001f280000300800 */
[----:B------:R-:W4:Y:S04]  /*69050*/  LDL.LU R5, [R1+0x394] ;  /* 0x0003940001057983 */ /* 0x000f280000300800 */
[----:B-1----:R-:W4:Y:S04]  /*69060*/  LDL.LU R6, [R1+0x398] ;  /* 0x0003980001067983 */ /* 0x002f280000300800 */
[----:B------:R-:W4:Y:S04]  /*69070*/  LDL.LU R7, [R1+0x39c] ;  /* 0x00039c0001077983 */ /* 0x000f280000300800 */
[----:B---3--:R0:W-:Y:S04]  /*69080*/  STL.64 [R1+0x2a10], R22 ;  /* 0x002a101601007387 */ /* 0x0081e80000100a00 */
[----:B--2---:R-:W-:Y:S04]  /*69090*/  STL.64 [R1+0x2a08], R20 ;  /* 0x002a081401007387 */ /* 0x004fe80000100a00 */
[----:B0-----:R-:W2:Y:S04]  /*690a0*/  LDL.64 R22, [R1+0x1c8] ;  /* 0x0001c80001167983 */ /* 0x001ea80000100a00 */
[----:B--2---:R0:W-:Y:S04]  /*690b0*/  STL.64 [R1+0x2a20], R22 ;  /* 0x002a201601007387 */ /* 0x0041e80000100a00 */
[----:B0-----:R-:W2:Y:S04]  /*690c0*/  LDL.64 R22, [R1+0x1d8] ;  /* 0x0001d80001167983 */ /* 0x001ea80000100a00 */
[----:B----4-:R0:W-:Y:S04]  /*690d0*/  STL.64 [R1+0x29c8], R14 ;  /* 0x0029c80e01007387 */ /* 0x0101e80000100a00 */
[----:B------:R-:W-:Y:S04]  /*690e0*/  STL.64 [R1+0x29c0], R12 ;  /* 0x0029c00c01007387 */ /* 0x000fe80000100a00 */
[----:B0-----:R-:W3:Y:S04]  /*690f0*/  LDL.LU.64 R14, [R1+0x38] ;  /* 0x00003800010e7983 */ /* 0x001ee80000300a00 */
[----:B---3--:R0:W-:Y:S04]  /*69100*/  STL.64 [R1+0x29d8], R14 ;  /* 0x0029d80e01007387 */ /* 0x0081e80000100a00 */
[----:B0-----:R-:W3:Y:S04]  /*69110*/  LDL.LU.64 R14, [R1+0x48] ;  /* 0x00004800010e7983 */ /* 0x001ee80000300a00 */
[----:B---3--:R0:W-:Y:S04]  /*69120*/  STL.64 [R1+0x29e0], R14 ;  /* 0x0029e00e01007387 */ /* 0x0081e80000100a00 */
[----:B0-----:R-:W3:Y:S04]  /*69130*/  LDL.LU.64 R14, [R1+0x58] ;  /* 0x00005800010e7983 */ /* 0x001ee80000300a00 */
[----:B---3--:R0:W-:Y:S04]  /*69140*/  STL.64 [R1+0x2a18], R14 ;  /* 0x002a180e01007387 */ /* 0x0081e80000100a00 */
[----:B------:R-:W3:Y:S04]  /*69150*/  LDL.LU R12, [R1+0x440] ;  /* 0x00044000010c7983 */ /* 0x000ee80000300800 */
[----:B------:R-:W3:Y:S04]  /*69160*/  LDL.LU R13, [R1+0x444] ;  /* 0x00044400010d7983 */ /* 0x000ee80000300800 */
[----:B0-----:R-:W3:Y:S04]  /*69170*/  LDL.LU R14, [R1+0x448] ;  /* 0x00044800010e7983 */ /* 0x001ee80000300800 */
[----:B------:R-:W3:Y:S04]  /*69180*/  LDL.LU R15, [R1+0x44c] ;  /* 0x00044c00010f7983 */ /* 0x000ee80000300800 */
[----:B------:R0:W-:Y:S04]  /*69190*/  STL.64 [R1+0x29b8], R26 ;  /* 0x0029b81a01007387 */ /* 0x0001e80000100a00 */
[----:B------:R1:W-:Y:S04]  /*691a0*/  STL.64 [R1+0x29b0], R24 ;  /* 0x0029b01801007387 */ /* 0x0003e80000100a00 */
[----:B0-----:R-:W4:Y:S04]  /*691b0*/  LDL.LU.64 R26, [R1+0x28] ;  /* 0x00002800011a7983 */ /* 0x001f280000300a00 */
[----:B----4-:R0:W-:Y:S04]  /*691c0*/  STL.64 [R1+0x29d0], R26 ;  /* 0x0029d01a01007387 */ /* 0x0101e80000100a00 */
[----:B-1----:R-:W4:Y:S04]  /*691d0*/  LDL.LU R24, [R1+0x520] ;  /* 0x0005200001187983 */ /* 0x002f280000300800 */
[----:B------:R-:W4:Y:S04]  /*691e0*/  LDL.LU R25, [R1+0x524] ;  /* 0x0005240001197983 */ /* 0x000f280000300800 */
[----:B0-----:R-:W3:Y:S04]  /*691f0*/  LDL.LU R26, [R1+0x528] ;  /* 0x00052800011a7983 */ /* 0x001ee80000300800 */
        /* <DEDUP_REMOVED lines=8> */
[----:B------:R0:W-:Y:S04]  /*69280*/  STL.64 [R1+0x2988], R10 ;  /* 0x0029880a01007387 */ /* 0x0001e80000100a00 */
[----:B------:R-:W-:Y:S04]  /*69290*/  STL.64 [R1+0x2980], R8 ;  /* 0x0029800801007387 */ /* 0x000fe80000100a00 */
[----:B0-----:R-:W3:Y:S01]  /*692a0*/  LDL.LU.64 R10, [R1+0x8] ;  /* 0x00000800010a7983 */ /* 0x001ee20000300a00 */
[----:B------:R-:W-:-:S03]  /*692b0*/  IMAD.MOV.U32 R2, RZ, RZ, R23 ;  /* 0x000000ffff027224 */ /* 0x000fc600078e0017 */
[----:B---3--:R0:W-:Y:S04]  /*692c0*/  STL.64 [R1+0x29a0], R10 ;  /* 0x0029a00a01007387 */ /* 0x0081e80000100a00 */
[----:B0-----:R-:W3:Y:S04]  /*692d0*/  LDL.LU.64 R10, [R1+0x18] ;  /* 0x00001800010a7983 */ /* 0x001ee80000300a00 */
[----:B------:R0:W-:Y:S04]  /*692e0*/  STL.64 [R1+0x240], R4 ;  /* 0x0002400401007387 */ /* 0x0001e80000100a00 */
[----:B------:R1:W-:Y:S01]  /*692f0*/  STL.64 [R1+0x248], R6 ;  /* 0x0002480601007387 */ /* 0x0003e20000100a00 */
[----:B0-----:R-:W-:-:S03]  /*69300*/  IMAD.MOV.U32 R5, RZ, RZ, R22 ;  /* 0x000000ffff057224 */ /* 0x001fc600078e0016 */
[----:B-1----:R-:W4:Y:S04]  /*69310*/  LDL.LU.64 R6, [R1+0x2a28] ;  /* 0x002a280001067983 */ /* 0x002f280000300a00 */
[----:B------:R-:W2:Y:S02]  /*69320*/  LDL.LU.64 R22, [R1+0x2a20] ;  /* 0x002a200001167983 */ /* 0x000ea40000300a00 */
[----:B--2---:R-:W-:Y:S06]  /*69330*/  HMMA.16816.F32.BF16 R12, R16, R22, R12 ;  /* 0x00000016100c723c */ /* 0x004fec000004180c */
[----:B------:R-:W-:-:S02]  /*69340*/  IMAD.MOV.U32 R29, RZ, RZ, R22 ;  /* 0x000000ffff1d7224 */ /* 0x000fc400078e0016 */
[----:B------:R-:W-:-:S15]  /*69350*/  IMAD.MOV.U32 R4, RZ, RZ, R23 ;  /* 0x000000ffff047224 */ /* 0x000fde00078e0017 */
[----:B------:R-:W-:Y:S04]  /*69360*/  STL.64 [R1+0x230], R12 ;  /* 0x0002300c01007387 */ /* 0x000fe80000100a00 */
[----:B------:R0:W-:Y:S04]  /*69370*/  STL.64 [R1+0x238], R14 ;  /* 0x0002380e01007387 */ /* 0x0001e80000100a00 */
[----:B0-----:R-:W2:Y:S04]  /*69380*/  LDL.LU.64 R14, [R1+0x2a18] ;  /* 0x002a1800010e7983 */ /* 0x001ea80000300a00 */
[----:B------:R-:W4:Y:S04]  /*69390*/  LDL.LU.64 R22, [R1+0x2a10] ;  /* 0x002a100001167983 */ /* 0x000f280000300a00 */
[----:B------:R-:W4:Y:S02]  /*693a0*/  LDL.LU.64 R20, [R1+0x2a08] ;  /* 0x002a080001147983 */ /* 0x000f240000300a00 */
[----:B----4-:R-:W-:Y:S02]  /*693b0*/  HMMA.16816.F32.BF16 R16, R16, R6, R20 ;  /* 0x000000061010723c */ /* 0x010fe40000041814 */
[----:B------:R-:W4:Y:S04]  /*693c0*/  LDL.LU.64 R22, [R1+0x2a00] ;  /* 0x002a000001167983 */ /* 0x000f280000300a00 */
[----:B------:R-:W4:-:S15]  /*693d0*/  LDL.LU.64 R20, [R1+0x29f8] ;  /* 0x0029f80001147983 */ /* 0x000f1e0000300a00 */
[----:B------:R-:W-:-:S02]  /*693e0*/  NOP ;  /* 0x0000000000007918 */ /* 0x000fc40000000000 */
[----:B------:R0:W-:Y:S04]  /*693f0*/  STL.64 [R1+0x220], R16 ;  /* 0x0002201001007387 */ /* 0x0001e80000100a00 */
[----:B------:R1:W-:Y:S04]  /*69400*/  STL.64 [R1+0x228], R18 ;  /* 0x0002281201007387 */ /* 0x0003e80000100a00 */
[----:B0-----:R-:W3:Y:S04]  /*69410*/  LDL.LU R16, [R1+0x530] ;  /* 0x0005300001107983 */ /* 0x001ee80000300800 */
[----:B------:R-:W3:Y:S04]  /*69420*/  LDL.LU R17, [R1+0x534] ;  /* 0x0005340001117983 */ /* 0x000ee80000300800 */
[----:B-1----:R-:W3:Y:S04]  /*69430*/  LDL.LU R18, [R1+0x538] ;  /* 0x0005380001127983 */ /* 0x002ee80000300800 */
[----:B------:R-:W3:Y:S04]  /*69440*/  LDL.LU R19, [R1+0x53c] ;  /* 0x00053c0001137983 */ /* 0x000ee80000300800 */
[----:B------:R2:W-:Y:S02]  /*69450*/  STL.64 [R1+0x28b0], R6 ;  /* 0x0028b00601007387 */ /* 0x0005e40000100a00 */
[----:B--2---:R-:W-:-:S02]  /*69460*/  IMAD.MOV.U32 R7, RZ, RZ, R14 ;  /* 0x000000ffff077224 */ /* 0x004fc400078e000e */
[----:B------:R-:W-:Y:S01]  /*69470*/  IMAD.MOV.U32 R6, RZ, RZ, R15 ;  /* 0x000000ffff067224 */ /* 0x000fe200078e000f */
[----:B----4-:R-:W-:-:S15]  /*69480*/  HMMA.16816.F32.BF16 R24, R20, R14, R24 ;  /* 0x0000000e1418723c */ /* 0x010fde0000041818 */
[----:B------:R-:W-:-:S08]  /*69490*/  NOP ;  /* 0x0000000000007918 */ /* 0x000fd00000000000 */
[----:B------:R-:W-:Y:S04]  /*694a0*/  STL.64 [R1+0x9c0], R24 ;  /* 0x0009c01801007387 */ /* 0x000fe80000100a00 */
[----:B------:R0:W-:Y:S04]  /*694b0*/  STL.64 [R1+0x9c8], R26 ;  /* 0x0009c81a01007387 */ /* 0x0001e80000100a00 */
[----:B0-----:R-:W2:Y:S04]  /*694c0*/  LDL.LU.64 R26, [R1+0x29f0] ;  /* 0x0029f000011a7983 */ /* 0x001ea80000300a00 */
[----:B------:R-:W2:Y:S04]  /*694d0*/  LDL.LU.64 R24, [R1+0x29e8] ;  /* 0x0029e80001187983 */ /* 0x000ea80000300a00 */
[----:B------:R-:W3:Y:S04]  /*694e0*/  LDL.LU.64 R14, [R1+0x29e0] ;  /* 0x0029e000010e7983 */ /* 0x000ee80000300a00 */
        /* <DEDUP_REMOVED lines=11> */
[----:B------:R-:W2:Y:S04]  /*695a0*/  LDL.LU R6, [R1+0x4f8] ;  /* 0x0004f80001067983 */ /* 0x000ea80000300800 */
[----:B------:R-:W2:Y:S04]  /*695b0*/  LDL.LU R7, [R1+0x4fc] ;  /* 0x0004fc0001077983 */ /* 0x000ea80000300800 */
[----:B------:R0:W-:Y:S04]  /*695c0*/  STL.64 [R1+0x9b0], R16 ;  /* 0x0009b01001007387 */ /* 0x0001e80000100a00 */
[----:B------:R1:W-:Y:S01]  /*695d0*/  STL.64 [R1+0x9b8], R18 ;  /* 0x0009b81201007387 */ /* 0x0003e20000100a00 */
[----:B0-----:R-:W-:-:S02]  /*695e0*/  IMAD.MOV.U32 R17, RZ, RZ, R14 ;  /* 0x000000ffff117224 */ /* 0x001fc400078e000e */
        /* <DEDUP_REMOVED lines=34> */
[----:B------:R-:W3:Y:S02]  /*69810*/  LDL.LU.64 R8, [R1+0x2980] ;  /* 0x0029800001087983 */ /* 0x000ee40000300a00 */
[----:B---3--:R-:W-:-:S15]  /*69820*/  HMMA.16816.F32.BF16 R8, R20, R26, R8 ;  /* 0x0000001a1408723c */ /* 0x008fde0000041808 */
[----:B------:R-:W-:-:S08]  /*69830*/  NOP ;  /* 0x0000000000007918 */ /* 0x000fd00000000000 */
[----:B------:R-:W-:Y:S04]  /*69840*/  STL.64 [R1+0x960], R8 ;  /* 0x0009600801007387 */ /* 0x000fe80000100a00 */
[----:B------:R0:W-:Y:S04]  /*69850*/  STL.64 [R1+0x968], R10 ;  /* 0x0009680a01007387 */ /* 0x0001e80000100a00 */
[----:B0-----:R-:W2:Y:S04]  /*69860*/  LDL.LU.64 R10, [R1+0x2978] ;  /* 0x00297800010a7983 */ /* 0x001ea80000300a00 */
[----:B------:R-:W-:Y:S01]  /*69870*/  STL.64 [R1+0x2878], R26 ;  /* 0x0028781a01007387 */ /* 0x000fe20000100a00 */
[----:B--2---:R-:W-:-:S15]  /*69880*/  HMMA.16816.F32.BF16 R4, R20, R10, R4 ;  /* 0x0000000a1404723c */ /* 0x004fde0000041804 */
[----:B------:R-:W-:-:S08]  /*69890*/  NOP ;  /* 0x0000000000007918 */ /* 0x000fd00000000000 */
[----:B------:R-:W-:Y:S04]  /*698a0*/  STL.64 [R1+0x950], R4 ;  /* 0x0009500401007387 */ /* 0x000fe80000100a00 */
[----:B------:R0:W-:Y:S04]  /*698b0*/  STL.64 [R1+0x958], R6 ;  /* 0x0009580601007387 */ /* 0x0001e80000100a00 */
[----:B0-----:R-:W2:Y:S04]  /*698c0*/  LDL.LU.64 R6, [R1+0x2970] ;  /* 0x0029700001067983 */ /* 0x001ea80000300a00 */
[----:B------:R-:W3:Y:S04]  /*698d0*/  LDL.LU.64 R4, [R1+0x2968] ;  /* 0x0029680001047983 */ /* 0x000ee80000300a00 */
[----:B------:R0:W-:Y:S04]  /*698e0*/  STL.64 [R1+0x27f8], R10 ;  /* 0x0027f80a01007387 */ /* 0x0001e80000100a00 */
[----:B------:R-:W4:Y:S04]  /*698f0*/  LDL.LU R8, [R1+0x3b0] ;  /* 0x0003b00001087983 */ /* 0x000f280000300800 */
[----:B------:R-:W4:Y:S04]  /*69900*/  LDL.LU R9, [R1+0x3b4] ;  /* 0x0003b40001097983 */ /* 0x000f280000300800 */
[----:B0-----:R-:W2:Y:S04]  /*69910*/  LDL.LU R10, [R1+0x3b8] ;  /* 0x0003b800010a7983 */ /* 0x001ea80000300800 */
[----:B------:R-:W2:Y:S04]  /*69920*/  LDL.LU R11, [R1+0x3bc] ;  /* 0x0003bc00010b7983 */ /* 0x000ea80000300800 */
[----:B--2---:R0:W-:Y:S04]  /*69930*/  STL.64 [R1+0x2808], R10 ;  /* 0x0028080a01007387 */ /* 0x0041e80000100a00 */
[----:B----4-:R-:W-:Y:S01]  /*69940*/  STL.64 [R1+0x2800], R8 ;  /* 0x0028000801007387 */ /* 0x010fe20000100a00 */
[----:B0-----:R-:W-:-:S02]  /*69950*/  IMAD.MOV.U32 R10, RZ, RZ, R14 ;  /* 0x000000ffff0a7224 */ /* 0x001fc400078e000e */
[----:B------:R-:W-:Y:S01]  /*69960*/  IMAD.MOV.U32 R11, RZ, RZ, R15 ;  /* 0x000000ffff0b7224 */ /* 0x000fe200078e000f */
[----:B------:R-:W2:Y:S04]  /*69970*/  LDL.LU R14, [R1+0x2964] ;  /* 0x00296400010e7983 */ /* 0x000ea80000300800 */
[----:B------:R-:W2:Y:S04]  /*69980*/  LDL.LU R15, [R1+0x2960] ;  /* 0x00296000010f7983 */ /* 0x000ea80000300800 */
        /* <DEDUP_REMOVED lines=8> */
[----:B0-----:R-:W2:Y:S04]  /*69a10*/  LDL.LU R10, [R1+0x4c8] ;  /* 0x0004c800010a7983 */ /* 0x001ea80000300800 */
[----:B------:R-:W2:Y:S02]  /*69a20*/  LDL.LU R11, [R1+0x4cc] ;  /* 0x0004cc00010b7983 */ /* 0x000ea40000300800 */
[----:B--2---:R-:W-:-:S15]  /*69a30*/  HMMA.16816.F32.BF16 R8, R20, R14, R8 ;  /* 0x0000000e1408723c */ /* 0x004fde0000041808 */
[----:B------:R-:W-:-:S08]  /*69a40*/  NOP ;  /* 0x0000000000007918 */ /* 0x000fd00000000000 */
[----:B------:R-:W-:Y:S04]  /*69a50*/  STL.64 [R1+0x390], R8 ;  /* 0x0003900801007387 */ /* 0x000fe80000100a00 */
[----:B------:R0:W-:Y:S02]  /*69a60*/  STL.64 [R1+0x398], R10 ;  /* 0x0003980a01007387 */ /* 0x0001e40000100a00 */
[----:B0-----:R-:W-:Y:S02]  /*69a70*/  IMAD.MOV.U32 R10, RZ, RZ, R13 ;  /* 0x000000ffff0a7224 */ /* 0x001fe400078e000d */
[----:B------:R-:W-:-:S05]  /*69a80*/  IMAD.MOV.U32 R11, RZ, RZ, R12 ;  /* 0x000000ffff0b7224 */ /* 0x000fca00078e000c */
[----:B------:R-:W-:Y:S04]  /*69a90*/  STL.64 [R1+0x2848], R10 ;  /* 0x0028480a01007387 */ /* 0x000fe80000100a00 */
[----:B------:R0:W-:Y:S04]  /*69aa0*/  STL.64 [R1+0x2810], R14 ;  /* 0x0028100e01007387 */ /* 0x0001e80000100a00 */
[----:B------:R-:W2:Y:S04]  /*69ab0*/  LDL.LU R12, [R1+0x3c0] ;  /* 0x0003c000010c7983 */ /* 0x000ea80000300800 */
[----:B------:R-:W2:Y:S04]  /*69ac0*/  LDL.LU R13, [R1+0x3c4] ;  /* 0x0003c400010d7983 */ /* 0x000ea80000300800 */
[----:B0-----:R-:W3:Y:S04]  /*69ad0*/  LDL.LU R14, [R1+0x3c8] ;  /* 0x0003c800010e7983 */ /* 0x001ee80000300800 */
[----:B------:R-:W3:Y:S01]  /*69ae0*/  LDL.LU R15, [R1+0x3cc] ;  /* 0x0003cc00010f7983 */ /* 0x000ee20000300800 */
[----:B------:R-:W-:-:S02]  /*69af0*/  IMAD.MOV.U32 R10, RZ, RZ, R19 ;  /* 0x000000ffff0a7224 */ /* 0x000fc400078e0013 */
[----:B------:R-:W-:-:S05]  /*69b00*/  IMAD.MOV.U32 R11, RZ, RZ, R18 ;  /* 0x000000ffff0b7224 */ /* 0x000fca00078e0012 */
[----:B------:R0:W-:Y:S01]  /*69b10*/  STL.64 [R1+0x2860], R10 ;  /* 0x0028600a01007387 */ /* 0x0001e20000100a00 */
[----:B------:R-:W-:Y:S02]  /*69b20*/  IMAD.MOV.U32 R26, RZ, RZ, R7 ;  /* 0x000000ffff1a7224 */ /* 0x000fe400078e0007 */
[----:B------:R-:W-:Y:S02]  /*69b30*/  IMAD.MOV.U32 R27, RZ, RZ, R6 ;  /* 0x000000ffff1b7224 */ /* 0x000fe400078e0006 */
        /* <DEDUP_REMOVED lines=9> */
[----:B------:R-:W-:Y:S04]  /*69bd0*/  STL.64 [R1+0x28a8], R26 ;  /* 0x0028a81a01007387 */ /* 0x000fe80000100a00 */
[----:B----4-:R0:W-:Y:S04]  /*69be0*/  STL.64 [R1+0x28a0], R24 ;  /* 0x0028a01801007387 */ /* 0x0101e80000100a00 */
        /* <DEDUP_REMOVED lines=16> */
[----:B------:R-:W-:Y:S02]  /*69cf0*/  IMAD.MOV.U32 R7, RZ, RZ, R2 ;  /* 0x000000ffff077224 */ /* 0x000fe400078e0002 */
[----:B------:R-:W-:Y:S01]  /*69d00*/  IMAD.MOV.U32 R19, RZ, RZ, R28 ;  /* 0x000000ffff137224 */ /* 0x000fe200078e001c */
[----:B--2---:R-:W-:Y:S04]  /*69d10*/  STL.64 [R1+0x28d8], R26 ;  /* 0x0028d81a01007387 */ /* 0x004fe80000100a00 */
[----:B---3--:R-:W-:Y:S04]  /*69d20*/  STL.64 [R1+0x28d0], R24 ;  /* 0x0028d01801007387 */ /* 0x008fe80000100a00 */
[----:B------:R-:W2:Y:S04]  /*69d30*/  LDL.LU R5, [R1+0x294c] ;  /* 0x00294c0001057983 */ /* 0x000ea80000300800 */
[----:B------:R-:W3:Y:S04]  /*69d40*/  LDL.LU R2, [R1+0x2948] ;  /* 0x0029480001027983 */ /* 0x000ee80000300800 */
[----:B------:R0:W-:Y:S01]  /*69d50*/  STL.64 [R1+0x28e0], R6 ;  /* 0x0028e00601007387 */ /* 0x0001e20000100a00 */
[----:B------:R-:W-:-:S02]  /*69d60*/  IMAD.MOV.U32 R18, RZ, RZ, R29 ;  /* 0x000000ffff127224 */ /* 0x000fc400078e001d */
[----:B0-----:R-:W-:Y:S02]  /*69d70*/  IMAD.MOV.U32 R6, RZ, RZ, R0 ;  /* 0x000000ffff067224 */ /* 0x001fe400078e0000 */
[----:B------:R-:W-:Y:S01]  /*69d80*/  IMAD.MOV.U32 R7, RZ, RZ, R3 ;  /* 0x000000ffff077224 */ /* 0x000fe200078e0003 */
[----:B------:R-:W3:Y:S04]  /*69d90*/  LDL.LU R0, [R1+0x2944] ;  /* 0x0029440001007983 */ /* 0x000ee80000300800 */
[----:B------:R-:W3:Y:S04]  /*69da0*/  LDL.LU R3, [R1+0x2940] ;  /* 0x0029400001037983 */ /* 0x000ee80000300800 */
[----:B------:R-:W-:Y:S04]  /*69db0*/  STL.64 [R1+0x28f8], R6 ;  /* 0x0028f80601007387 */ /* 0x000fe80000100a00 */
[----:B------:R-:W3:Y:S04]  /*69dc0*/  LDL.LU R24, [R1+0x470] ;  /* 0x0004700001187983 */ /* 0x000ee80000300800 */
[----:B------:R-:W3:Y:S04]  /*69dd0*/  LDL.LU R25, [R1+0x474] ;  /* 0x0004740001197983 */ /* 0x000ee80000300800 */
[----:B------:R-:W3:Y:S04]  /*69de0*/  LDL.LU R26, [R1+0x478] ;  /* 0x00047800011a7983 */ /* 0x000ee80000300800 */
[----:B------:R-:W3:Y:S04]  /*69df0*/  LDL.LU R27, [R1+0x47c] ;  /* 0x00047c00011b7983 */ /* 0x000ee80000300800 */
[----:B------:R-:W3:Y:S04]  /*69e00*/  LDL.LU R29, [R1+0x293c] ;  /* 0x00293c00011d7983 */ /* 0x000ee80000300800 */
[----:B------:R-:W3:Y:S04]  /*69e10*/  LDL.LU R28, [R1+0x2938] ;  /* 0x00293800011c7983 */ /* 0x000ee80000300800 */
[----:B------:R4:W-:Y:S02]  /*69e20*/  STL.64 [R1+0x2900], R18 ;  /* 0x0029001201007387 */ /* 0x0009e40000100a00 */
[----:B----4-:R-:W-:-:S02]  /*69e30*/  IMAD.MOV.U32 R19, RZ, RZ, R4 ;  /* 0x000000ffff137224 */ /* 0x010fc400078e0004 */
[----:B--2---:R-:W-:-:S05]  /*69e40*/  IMAD.MOV.U32 R18, RZ, RZ, R5 ;  /* 0x000000ffff127224 */ /* 0x004fca00078e0005 */
[----:B------:R3:W-:Y:S04]  /*69e50*/  STL.64 [R1+0x2918], R18 ;  /* 0x0029181201007387 */ /* 0x0007e80000100a00 */
[----:B------:R-:W2:Y:S04]  /*69e60*/  LDL.LU R4, [R1+0x490] ;  /* 0x0004900001047983 */ /* 0x000ea80000300800 */
[----:B------:R-:W2:Y:S04]  /*69e70*/  LDL.LU R5, [R1+0x494] ;  /* 0x0004940001057983 */ /* 0x000ea80000300800 */
[----:B------:R-:W4:Y:S04]  /*69e80*/  LDL.LU R6, [R1+0x498] ;  /* 0x0004980001067983 */ /* 0x000f280000300800 */
[----:B------:R-:W4:Y:S01]  /*69e90*/  LDL.LU R7, [R1+0x49c] ;  /* 0x00049c0001077983 */ /* 0x000f220000300800 */
[----:B---3--:R-:W-:-:S02]  /*69ea0*/  IMAD.MOV.U32 R18, RZ, RZ, R0 ;  /* 0x000000ffff127224 */ /* 0x008fc400078e0000 */
[----:B------:R-:W-:Y:S01]  /*69eb0*/  IMAD.MOV.U32 R19, RZ, RZ, R2 ;  /* 0x000000ffff137224 */ /* 0x000fe200078e0002 */
        /* <DEDUP_REMOVED lines=18> */
[----:B------:R-:W4:Y:S04]  /*69fe0*/  LDL.LU R26, [R1+0x488] ;  /* 0x00048800011a7983 */ /* 0x000f280000300800 */
[----:B------:R-:W4:Y:S04]  /*69ff0*/  LDL.LU R27, [R1+0x48c] ;  /* 0x00048c00011b7983 */ /* 0x000f280000300800 */
[----:B------:R-:W3:Y:S04]  /*6a000*/  LDL.LU R8, [R1+0x410] ;  /* 0x0004100001087983 */ /* 0x000ee80000300800 */
[----:B------:R-:W3:Y:S04]  /*6a010*/  LDL.LU R9, [R1+0x414] ;  /* 0x0004140001097983 */ /* 0x000ee80000300800 */
[----:B------:R-:W3:Y:S04]  /*6a020*/  LDL.LU R10, [R1+0x418] ;  /* 0x00041800010a7983 */ /* 0x000ee80000300800 */
[----:B------:R-:W3:Y:S04]  /*6a030*/  LDL.LU R11, [R1+0x41c] ;  /* 0x00041c00010b7983 */ /* 0x000ee80000300800 */
[----:B------:R-:W-:Y:S04]  /*6a040*/  STL.64 [R1+0x2840], R14 ;  /* 0x0028400e01007387 */ /* 0x000fe80000100a00 */
[----:B------:R0:W-:Y:S04]  /*6a050*/  STL.64 [R1+0x2838], R12 ;  /* 0x0028380c01007387 */ /* 0x0001e80000100a00 */
        /* <DEDUP_REMOVED lines=10> */
[C---:B------:R-:W-:Y:S03]  /*6a100*/  HMMA.16816.F32.BF16 R16, R20.reuse, R18, R4 ;  /* 0x000000121410723c */ /* 0x040fe60000041804 */
[----:B----4-:R-:W-:Y:S04]  /*6a110*/  STL.64 [R1+0x2870], R14 ;  /* 0x0028700e01007387 */ /* 0x010fe80000100a00 */
[----:B--2---:R0:W-:Y:S04]  /*6a120*/  STL.64 [R1+0x2868], R12 ;  /* 0x0028680c01007387 */ /* 0x0041e80000100a00 */
[----:B0-----:R-:W2:Y:S04]  /*6a130*/  LDL.LU R12, [R1+0x400] ;  /* 0x00040000010c7983 */ /* 0x001ea80000300800 */
[----:B------:R-:W2:Y:S04]  /*6a140*/  LDL.LU R13, [R1+0x404] ;  /* 0x00040400010d7983 */ /* 0x000ea80000300800 */
[----:B------:R-:W2:Y:S04]  /*6a150*/  LDL.LU R14, [R1+0x408] ;  /* 0x00040800010e7983 */ /* 0x000ea80000300800 */
[----:B------:R-:W2:Y:S04]  /*6a160*/  LDL.LU R15, [R1+0x40c] ;  /* 0x00040c00010f7983 */ /* 0x000ea80000300800 */
[----:B------:R-:W4:Y:S04]  /*6a170*/  LDL.LU.64 R6, [R1+0x2928] ;  /* 0x0029280001067983 */ /* 0x000f280000300a00 */
[----:B------:R-:W4:Y:S04]  /*6a180*/  LDL.LU.64 R4, [R1+0x2920] ;  /* 0x0029200001047983 */ /* 0x000f280000300a00 */
        /* <DEDUP_REMOVED lines=11> */
[----:B------:R-:W4:-:S15]  /*6a240*/  LDL.LU.64 R6, [R1+0x28f8] ;  /* 0x0028f80001067983 */ /* 0x000f1e0000300a00 */
[----:B------:R-:W-:-:S06]  /*6a250*/  NOP ;  /* 0x0000000000007918 */ /* 0x000fcc0000000000 */
[----:B------:R0:W-:Y:S04]  /*6a260*/  STL.64 [R1+0x350], R16 ;  /* 0x0003501001007387 */ /* 0x0001e80000100a00 */
[----:B------:R1:W-:Y:S04]  /*6a270*/  STL.64 [R1+0x358], R18 ;  /* 0x0003581201007387 */ /* 0x0003e80000100a00 */
[----:B0-----:R-:W2:Y:S04]  /*6a280*/  LDL.LU R16, [R1+0x640] ;  /* 0x0006400001107983 */ /* 0x001ea80000300800 */
[----:B------:R-:W2:Y:S04]  /*6a290*/  LDL.LU R17, [R1+0x644] ;  /* 0x0006440001117983 */ /* 0x000ea80000300800 */
[----:B-1----:R-:W2:Y:S04]  /*6a2a0*/  LDL.LU R18, [R1+0x648] ;  /* 0x0006480001127983 */ /* 0x002ea80000300800 */
[----:B------:R-:W2:Y:S01]  /*6a2b0*/  LDL.LU R19, [R1+0x64c] ;  /* 0x00064c0001137983 */ /* 0x000ea20000300800 */
[----:B----4-:R-:W-:Y:S03]  /*6a2c0*/  HMMA.16816.F32.BF16 R4, R20, R6, R24 ;  /* 0x000000061404723c */ /* 0x010fe60000041818 */
[----:B------:R-:W4:Y:S04]  /*6a2d0*/  LDL.LU.64 R26, [R1+0x28f0] ;  /* 0x0028f000011a7983 */ /* 0x000f280000300a00 */
[----:B------:R-:W4:-:S15]  /*6a2e0*/  LDL.LU.64 R24, [R1+0x28e8] ;  /* 0x0028e80001187983 */ /* 0x000f1e0000300a00 */
[----:B------:R-:W-:-:S01]  /*6a2f0*/  NOP ;  /* 0x0000000000007918 */ /* 0x000fc20000000000 */
        /* <DEDUP_REMOVED lines=19> */
[----:B------:R-:W2:Y:S04]  /*6a430*/  LDL.LU.64 R24, [R1+0x28a0] ;  /* 0x0028a00001187983 */ /* 0x000ea80000300a00 */
[----:B------:R-:W4:Y:S04]  /*6a440*/  LDL.LU.64 R6, [R1+0x2898] ;  /* 0x0028980001067983 */ /* 0x000f280000300a00 */
[----:B------:R-:W4:Y:S09]  /*6a450*/  LDL.LU.64 R4, [R1+0x2890] ;  /* 0x0028900001047983 */ /* 0x000f320000300a00 */
[----:B------:R3:W-:Y:S04]  /*6a460*/  STL.64 [R1+0x2f0], R20 ;  /* 0x0002f01401007387 */ /* 0x0007e80000100a00 */
[----:B------:R2:W-:Y:S01]  /*6a470*/  STL.64 [R1+0x2f8], R22 ;  /* 0x0002f81601007387 */ /* 0x0005e20000100a00 */
[----:B---3--:R-:W-:-:S02]  /*6a480*/  IMAD.MOV.U32 R20, RZ, RZ, R2 ;  /* 0x000000ffff147224 */ /* 0x008fc400078e0002 */
[----:B------:R-:W-:Y:S01]  /*6a490*/  IMAD.MOV.U32 R21, RZ, RZ, R0 ;  /* 0x000000ffff157224 */ /* 0x000fe200078e0000 */
[----:B------:R-:W3:Y:S04]  /*6a4a0*/  LDL.LU R2, [R1+0x288c] ;  /* 0x00288c0001027983 */ /* 0x000ee80000300800 */
[----:B------:R-:W3:Y:S01]  /*6a4b0*/  LDL.LU R0, [R1+0x2888] ;  /* 0x0028880001007983 */ /* 0x000ee20000300800 */
[----:B--2---:R-:W-:Y:S02]  /*6a4c0*/  IMAD.MOV.U32 R22, RZ, RZ, R25 ;  /* 0x000000ffff167224 */ /* 0x004fe400078e0019 */
[----:B------:R-:W-:Y:S02]  /*6a4d0*/  IMAD.MOV.U32 R23, RZ, RZ, R24 ;  /* 0x000000ffff177224 */ /* 0x000fe400078e0018 */
[----:B----4-:R-:W-:Y:S01]  /*6a4e0*/  HMMA.16816.F32.BF16 R24, R4, R26, R8 ;  /* 0x0000001a0418723c */ /* 0x010fe20000041808 */
[----:B------:R-:W2:-:S15]  /*6a4f0*/  LDL.LU.64 R10, [R1+0x2880] ;  /* 0x00288000010a7983 */ /* 0x000e9e0000300a00 */
[----:B------:R-:W-:-:S07]  /*6a500*/  NOP ;  /* 0x0000000000007918 */ /* 0x000fce0000000000 */
[----:B------:R-:W-:Y:S04]  /*6a510*/  STL.64 [R1+0xaa0], R24 ;  /* 0x000aa01801007387 */ /* 0x000fe80000100a00 */
[----:B------:R0:W-:Y:S04]  /*6a520*/  STL.64 [R1+0xaa8], R26 ;  /* 0x000aa81a01007387 */ /* 0x0001e80000100a00 */
[----:B0-----:R-:W4:Y:S01]  /*6a530*/  LDL.LU.64 R26, [R1+0x2878] ;  /* 0x00287800011a7983 */ /* 0x001f220000300a00 */
        /* <DEDUP_REMOVED lines=34> */
[----:B------:R-:W4:Y:S01]  /*6a760*/  LDL.LU.64 R8, [R1+0x2800] ;  /* 0x0028000001087983 */ /* 0x000f220000300a00 */
[----:B------:R-:W0:Y:S01]  /*6a770*/  S2R R25, SR_TID.X ;  /* 0x0000000000197919 */ /* 0x000e220000002100 */
[----:B----4-:R-:W-:-:S15]  /*6a780*/  HMMA.16816.F32.BF16 R8, R4, R26, R8 ;  /* 0x0000001a0408723c */ /* 0x010fde0000041808 */
[----:B------:R-:W-:-:S08]  /*6a790*/  NOP ;  /* 0x0000000000007918 */ /* 0x000fd00000000000 */
[----:B------:R-:W-:Y:S04]  /*6a7a0*/  STL.64 [R1+0xa40], R8 ;  /* 0x000a400801007387 */ /* 0x000fe80000100a00 */
[----:B------:R1:W-:Y:S04]  /*6a7b0*/  STL.64 [R1+0xa48], R10 ;  /* 0x000a480a01007387 */ /* 0x0003e80000100a00 */
[----:B-1----:R-:W4:Y:S01]  /*6a7c0*/  LDL.LU.64 R10, [R1+0x27f8] ;  /* 0x0027f800010a7983 */ /* 0x002f220000300a00 */
[C---:B0-----:R-:W-:Y:S01]  /*6a7d0*/  LOP3.LUT R24, R25.reuse, 0x7, RZ, 0xc0, !PT ;  /* 0x0000000719187812 */ /* 0x041fe200078ec0ff */
[----:B------:R-:W-:-:S04]  /*6a7e0*/  IMAD.SHL.U32 R25, R25, 0x2, RZ ;  /* 0x0000000219197824 */ /* 0x000fc800078e00ff */
[----:B------:R-:W-:-:S05]  /*6a7f0*/  IMAD R24, R24, 0x110, RZ ;  /* 0x0000011018187824 */ /* 0x000fca00078e02ff */
[----:B------:R-:W-:-:S04]  /*6a800*/  LOP3.LUT R25, R24, 0x30, R25, 0x78, !PT ;  /* 0x0000003018197812 */ /* 0x000fc800078e7819 */
[----:B------:R-:W-:Y:S01]  /*6a810*/  LOP3.LUT R25, R25, 0x40, RZ, 0x3c, !PT ;  /* 0x0000004019197812 */ /* 0x000fe200078e3cff */
[----:B----4-:R-:W-:Y:S01]  /*6a820*/  HMMA.16816.F32.BF16 R8, R4, R10, R20 ;  /* 0x0000000a0408723c */ /* 0x010fe20000041814 */
[----:B------:R-:W0:-:S15]  /*6a830*/  LDSM.16.MT88.4 R20, [R29+UR4+0xc000] ;  /* 0x00c000041d14783b */ /* 0x000e1e0008004200 */
[----:B------:R-:W-:-:S07]  /*6a840*/  NOP ;  /* 0x0000000000007918 */ /* 0x000fce0000000000 */
[----:B------:R-:W-:Y:S04]  /*6a850*/  STL.64 [R1+0xa30], R8 ;  /* 0x000a300801007387 */ /* 0x000fe80000100a00 */
        /* <DEDUP_REMOVED lines=44> */
[----:B------:R-:W4:Y:S04]  /*6ab20*/  LDSM.16.M88.4 R24, [R25+UR4+0x17880] ;  /* 0x017880041918783b */ /* 0x000f280008000200 */
[----:B0-----:R-:W-:Y:S04]  /*6ab30*/  STL.64 [R1+0xd0], R20 ;  /* 0x0000d01401007387 */ /* 0x001fe80000100a00 */
[----:B------:R-:W-:Y:S04]  /*6ab40*/  STL.64 [R1+0xd8], R22 ;  /* 0x0000d81601007387 */ /* 0x000fe80000100a00 */
[----:B------:R-:W0:Y:S04]  /*6ab50*/  LDSM.16.MT88.4 R20, [R3+UR4+0xc000] ;  /* 0x00c000040314783b */ /* 0x000e280008004200 */
[----:B-1----:R-:W-:Y:S04]  /*6ab60*/  STL.64 [R1+0xc0], R8 ;  /* 0x0000c00801007387 */ /* 0x002fe80000100a00 */
[----:B------:R2:W-:Y:S02]  /*6ab70*/  STL.64 [R1+0xc8], R10 ;  /* 0x0000c80a01007387 */ /* 0x0005e40000100a00 */
[----:B--2---:R-:W-:Y:S02]  /*6ab80*/  HMMA.16816.F32.BF16 R8, R4, R14, R16 ;  /* 0x0000000e0408723c */ /* 0x004fe40000041810 */
[----:B----4-:R-:W-:Y:S04]  /*6ab90*/  STL.64 [R1+0xb0], R24 ;  /* 0x0000b01801007387 */ /* 0x010fe80000100a00 */
[----:B------:R-:W-:Y:S04]  /*6aba0*/  STL.64 [R1+0xb8], R26 ;  /* 0x0000b81a01007387 */ /* 0x000fe80000100a00 */
[----:B------:R-:W1:Y:S04]  /*6abb0*/  LDSM.16.MT88.4 R16, [R29+UR4+0xe000] ;  /* 0x00e000041d10783b */ /* 0x000e680008004200 */
[----:B0-----:R-:W-:Y:S04]  /*6abc0*/  STL.64 [R1+0x20], R20 ;  /* 0x0000201401007387 */ /* 0x001fe80000100a00 */
[----:B------:R-:W-:Y:S04]  /*6abd0*/  STL.64 [R1+0x28], R22 ;  /* 0x0000281601007387 */ /* 0x000fe80000100a00 */
[----:B------:R-:W0:Y:S04]  /*6abe0*/  LDSM.16.MT88.4 R12, [R29+UR4+0xc080] ;  /* 0x00c080041d0c783b */ /* 0x000e280008004200 */
[----:B------:R-:W-:Y:S04]  /*6abf0*/  LDSM.16.MT88.4 R20, [R3+UR4+0xc180] ;  /* 0x00c180040314783b */ /* 0x000fe80008004200 */
[----:B------:R-:W-:Y:S04]  /*6ac00*/  LDSM.16.MT88.4 R24, [R3+UR4+0xe180] ;  /* 0x00e180040318783b */ /* 0x000fe80008004200 */
[----:B------:R-:W-:Y:S04]  /*6ac10*/  STL.64 [R1+0xa20], R8 ;  /* 0x000a200801007387 */ /* 0x000fe80000100a00 */
[----:B------:R-:W-:Y:S04]  /*6ac20*/  STL.64 [R1+0xa28], R10 ;  /* 0x000a280a01007387 */ /* 0x000fe80000100a00 */
[----:B------:R-:W2:Y:S04]  /*6ac30*/  LDSM.16.MT88.4 R8, [R29+UR4+0xe080] ;  /* 0x00e080041d08783b */ /* 0x000ea80008004200 */
[----:B-1----:R-:W-:Y:S04]  /*6ac40*/  STL.64 [R1+0x90], R16 ;  /* 0x0000901001007387 */ /* 0x002fe80000100a00 */
[----:B------:R-:W-:Y:S04]  /*6ac50*/  STL.64 [R1+0x98], R18 ;  /* 0x0000981201007387 */ /* 0x000fe80000100a00 */
[----:B------:R-:W1:Y:S04]  /*6ac60*/  LDSM.16.MT88.4 R16, [R29+UR4+0xc100] ;  /* 0x00c100041d10783b */ /* 0x000e680008004200 */
[----:B0-----:R-:W-:Y:S04]  /*6ac70*/  STL.64 [R1+0x80], R12 ;  /* 0x0000800c01007387 */ /* 0x001fe80000100a00 */
[----:B------:R-:W-:Y:S04]  /*6ac80*/  STL.64 [R1+0x88], R14 ;  /* 0x0000880e01007387 */ /* 0x000fe80000100a00 */
[----:B------:R-:W0:Y:S04]  /*6ac90*/  LDSM.16.MT88.4 R12, [R29+UR4+0xe100] ;  /* 0x00e100041d0c783b */ /* 0x000e280008004200 */
[----:B--2---:R-:W-:Y:S04]  /*6aca0*/  STL.64 [R1+0x70], R8 ;  /* 0x0000700801007387 */ /* 0x004fe80000100a00 */
[----:B------:R-:W-:Y:S04]  /*6acb0*/  STL.64 [R1+0x78], R10 ;  /* 0x0000780a01007387 */ /* 0x000fe80000100a00 */
[----:B------:R-:W2:Y:S04]  /*6acc0*/  LDSM.16.MT88.4 R8, [R29+UR4+0xc180] ;  /* 0x00c180041d08783b */ /* 0x000ea80008004200 */
[----:B-1----:R-:W-:Y:S04]  /*6acd0*/  STL.64 [R1+0x60], R16 ;  /* 0x0000601001007387 */ /* 0x002fe80000100a00 */
[----:B------:R-:W-:Y:S04]  /*6ace0*/  STL.64 [R1+0x68], R18 ;  /* 0x0000681201007387 */ /* 0x000fe80000100a00 */
[----:B0-----:R-:W-:Y:S04]  /*6acf0*/  STL.64 [R1+0x50], R12 ;  /* 0x0000500c01007387 */ /* 0x001fe80000100a00 */
[----:B------:R-:W-:Y:S04]  /*6ad00*/  STL.64 [R1+0x58], R14 ;  /* 0x0000580e01007387 */ /* 0x000fe80000100a00 */
[----:B------:R-:W0:Y:S04]  /*6ad10*/  LDSM.16.MT88.4 R16, [R29+UR4+0xe180] ;  /* 0x00e180041d10783b */ /* 0x000e280008004200 */
[----:B------:R-:W-:Y:S04]  /*6ad20*/  LDSM.16.MT88.4 R12, [R3+UR4+0xe000] ;  /* 0x00e00004030c783b */ /* 0x000fe80008004200 */
[----:B--2---:R-:W-:Y:S04]  /*6ad30*/  STL.64 [R1+0x40], R8 ;  /* 0x0000400801007387 */ /* 0x004fe80000100a00 */
[----:B------:R-:W-:Y:S04]  /*6ad40*/  STL.64 [R1+0x48], R10 ;  /* 0x0000480a01007387 */ /* 0x000fe80000100a00 */
[----:B------:R-:W1:Y:S04]  /*6ad50*/  LDSM.16.MT88.4 R8, [R3+UR4+0xc080] ;  /* 0x00c080040308783b */ /* 0x000e680008004200 */
[----:B0-----:R-:W-:Y:S04]  /*6ad60*/  STL.64 [R1+0x30], R16 ;  /* 0x0000301001007387 */ /* 0x001fe80000100a00 */
[----:B------:R-:W-:Y:S04]  /*6ad70*/  STL.64 [R1+0x38], R18 ;  /* 0x0000381201007387 */ /* 0x000fe80000100a00 */
[----:B------:R-:W-:Y:S04]  /*6ad80*/  LDSM.16.MT88.4 R16, [R3+UR4+0xe100] ;  /* 0x00e100040310783b */ /* 0x000fe80008004200 */
[----:B-1----:R-:W-:Y:S04]  /*6ad90*/  STL.64 [R1], R8 ;  /* 0x0000000801007387 */ /* 0x002fe80000100a00 */
[----:B------:R-:W-:Y:S04]  /*6ada0*/  STL.64 [R1+0x10], R12 ;  /* 0x0000100c01007387 */ /* 0x000fe80000100a00 */
[----:B------:R-:W-:Y:S04]  /*6adb0*/  STL.64 [R1+0x18], R14 ;  /* 0x0000180e01007387 */ /* 0x000fe80000100a00 */
[----:B------:R-:W-:Y:S01]  /*6adc0*/  STL.64 [R1+0x8], R10 ;  /* 0x0000080a01007387 */ /* 0x000fe20000100a00 */
[----:B------:R-:W-:-:S03]  /*6add0*/  IMAD.MOV.U32 R29, RZ, RZ, R11 ;  /* 0x000000ffff1d7224 */ /* 0x000fc600078e000b */
[----:B------:R-:W0:Y:S04]  /*6ade0*/  LDSM.16.MT88.4 R12, [R3+UR4+0xc100] ;  /* 0x00c10004030c783b */ /* 0x000e280008004200 */
[----:B------:R1:W2:Y:S02]  /*6adf0*/  LDSM.16.MT88.4 R8, [R3+UR4+0xe080] ;  /* 0x00e080040308783b */ /* 0x0002a40008004200 */
[----:B-1----:R-:W1:Y:S02]  /*6ae00*/  S2R R3, SR_TID.X ;  /* 0x0000000000037919 */ /* 0x002e640000002100 */
[----:B-1----:R-:W-:-:S05]  /*6ae10*/  LOP3.LUT R3, R3, 0x3f, RZ, 0xc0, !PT ;  /* 0x0000003f03037812 */ /* 0x002fca00078ec0ff */
[----:B------:R-:W-:-:S06]  /*6ae20*/  IMAD.SHL.U32 R3, R3, 0x2, RZ ;  /* 0x0000000203037824 */ /* 0x000fcc00078e00ff */
[----:B------:R-:W4:Y:S04]  /*6ae30*/  LDL R3, [R1+0x154] ;  /* 0x0001540001037983 */ /* 0x000f280000100800 */
[----:B------:R1:W-:Y:S04]  /*6ae40*/  STL [R1+0x3c70], R29 ;  /* 0x003c701d01007387 */ /* 0x0003e80000100800 */
[----:B-1----:R-:W3:Y:S04]  /*6ae50*/  LDL R29, [R1+0x150] ;  /* 0x00015000011d7983 */ /* 0x002ee80000100800 */
[----:B0-----:R-:W-:Y:S04]  /*6ae60*/  STL.64 [R1+0x3808], R14 ;  /* 0x0038080e01007387 */ /* 0x001fe80000100a00 */
[----:B------:R0:W-:Y:S04]  /*6ae70*/  STL.64 [R1+0x3800], R12 ;  /* 0x0038000c01007387 */ /* 0x0001e80000100a00 */
[----:B0-----:R-:W2:Y:S04]  /*6ae80*/  LDL.LU.64 R12, [R1+0xa0] ;  /* 0x0000a000010c7983 */ /* 0x001ea80000300a00 */
[----:B------:R-:W4:Y:S04]  /*6ae90*/  LDL.LU.64 R14, [R1+0xa8] ;  /* 0x0000a800010e7983 */ /* 0x000f280000300a00 */
[----:B----4-:R-:W-:Y:S04]  /*6aea0*/  STL.64 [R1+0x3e08], R14 ;  /* 0x003e080e01007387 */ /* 0x010fe80000100a00 */
[----:B--2---:R-:W-:Y:S04]  /*6aeb0*/  STL.64 [R1+0x3e00], R12 ;  /* 0x003e000c01007387 */ /* 0x004fe80000100a00 */
[----:B------:R-:W-:Y:S04]  /*6aec0*/  STL.64 [R1+0x35a0], R22 ;  /* 0x0035a01601007387 */ /* 0x000fe80000100a00 */
        /* <DEDUP_REMOVED lines=9> */
[----:B--2---:R0:W-:Y:S04]  /*6af60*/  STL.64 [R1+0x3e10], R20 ;  /* 0x003e101401007387 */ /* 0x0041e80000100a00 */
[----:B------:R-:W2:Y:S04]  /*6af70*/  LDL.LU R14, [R1+0x1b8] ;  /* 0x0001b800010e7983 */ /* 0x000ea80000300800 */
[----:B------:R-:W2:Y:S04]  /*6af80*/  LDL.LU R15, [R1+0x1bc] ;  /* 0x0001bc00010f7983 */ /* 0x000ea80000300800 */
[----:B--2---:R1:W-:Y:S04]  /*6af90*/  STL.64 [R1+0x3e20], R14 ;  /* 0x003e200e01007387 */ /* 0x0043e80000100a00 */
[----:B0-----:R-:W2:Y:S04]  /*6afa0*/  LDL.LU R20, [R1+0x6e0] ;  /* 0x0006e00001147983 */ /* 0x001ea80000300800 */
[----:B------:R-:W2:Y:S04]  /*6afb0*/  LDL.LU R21, [R1+0x6e4] ;  /* 0x0006e40001157983 */ /* 0x000ea80000300800 */
[----:B------:R-:W3:Y:S04]  /*6afc0*/  LDL.LU R22, [R1+0x6e8] ;  /* 0x0006e80001167983 */ /* 0x000ee80000300800 */
[----:B------:R-:W3:Y:S04]  /*6afd0*/  LDL.LU R23, [R1+0x6ec] ;  /* 0x0006ec0001177983 */ /* 0x000ee80000300800 */
[----:B---3--:R-:W-:Y:S04]  /*6afe0*/  STL.64 [R1+0x3e30], R22 ;  /* 0x003e301601007387 */ /* 0x008fe80000100a00 */
[----:B--2---:R0:W-:Y:S04]  /*6aff0*/  STL.64 [R1+0x3e28], R20 ;  /* 0x003e281401007387 */ /* 0x0041e80000100a00 */
[----:B-1----:R-:W2:Y:S04]  /*6b000*/  LDL.LU R14, [R1+0x1c8] ;  /* 0x0001c800010e7983 */ /* 0x002ea80000300800 */
[----:B------:R-:W2:Y:S04]  /*6b010*/  LDL.LU R15, [R1+0x1cc] ;  /* 0x0001cc00010f7983 */ /* 0x000ea80000300800 */
[----:B--2---:R1:W-:Y:S04]  /*6b020*/  STL.64 [R1+0x3e38], R14 ;  /* 0x003e380e01007387 */ /* 0x0043e80000100a00 */
[----:B0-----:R-:W2:Y:S04]  /*6b030*/  LDL.LU R20, [R1+0x6f0] ;  /* 0x0006f00001147983 */ /* 0x001ea80000300800 */
[----:B------:R-:W2:Y:S04]  /*6b040*/  LDL.LU R21, [R1+0x6f4] ;  /* 0x0006f40001157983 */ /* 0x000ea80000300800 */
[----:B------:R-:W3:Y:S04]  /*6b050*/  LDL.LU R22, [R1+0x6f8] ;  /* 0x0006f80001167983 */ /* 0x000ee80000300800 */
[----:B------:R-:W3:Y:S04]  /*6b060*/  LDL.LU R23, [R1+0x6fc] ;  /* 0x0006fc0001177983 */ /* 0x000ee80000300800 */
[----:B---3--:R-:W-:Y:S04]  /*6b070*/  STL.64 [R1+0x3e48], R22 ;  /* 0x003e481601007387 */ /* 0x008fe80000100a00 */
[----:B--2---:R-:W-:Y:S04]  /*6b080*/  STL.64 [R1+0x3e40], R20 ;  /* 0x003e401401007387 */ /* 0x004fe80000100a00 */
[----:B-1----:R-:W2:Y:S04]  /*6b090*/  LDL.LU R14, [R1+0x1d8] ;  /* 0x0001d800010e7983 */ /* 0x002ea80000300800 */
[----:B------:R-:W2:Y:S04]  /*6b0a0*/  LDL.LU R15, [R1+0x1dc] ;  /* 0x0001dc00010f7983 */ /* 0x000ea80000300800 */
[----:B--2---:R0:W-:Y:S04]  /*6b0b0*/  STL.64 [R1+0x3e50], R14 ;  /* 0x003e500e01007387 */ /* 0x0041e80000100a00 */
[----:B0-----:R-:W2:Y:S04]  /*6b0c0*/  LDL.LU R14, [R1+0x1e8] ;  /* 0x0001e800010e7983 */ /* 0x001ea80000300800 */
[----:B------:R-:W2:Y:S04]  /*6b0d0*/  LDL.LU R15, [R1+0x1ec] ;  /* 0x0001ec00010f7983 */ /* 0x000ea80000300800 */
[----:B--2---:R0:W-:Y:S04]  /*6b0e0*/  STL.64 [R1+0x3e68], R14 ;  /* 0x003e680e01007387 */ /* 0x0041e80000100a00 */
[----:B------:R-:W2:Y:S04]  /*6b0f0*/  LDL.LU R20, [R1+0x700] ;  /* 0x0007000001147983 */ /* 0x000ea80000300800 */
[----:B------:R-:W2:Y:S04]  /*6b100*/  LDL.LU R21, [R1+0x704] ;  /* 0x0007040001157983 */ /* 0x000ea80000300800 */
[----:B------:R-:W3:Y:S04]  /*6b110*/  LDL.LU R22, [R1+0x708] ;  /* 0x0007080001167983 */ /* 0x000ee80000300800 */
[----:B------:R-:W3:Y:S04]  /*6b120*/  LDL.LU R23, [R1+0x70c] ;  /* 0x00070c0001177983 */ /* 0x000ee80000300800 */
[----:B0-----:R-:W4:Y:S04]  /*6b130*/  LDL.LU R14, [R1+0x1f8] ;  /* 0x0001f800010e7983 */ /* 0x001f280000300800 */
[----:B------:R-:W4:Y:S04]  /*6b140*/  LDL.LU R15, [R1+0x1fc] ;  /* 0x0001fc00010f7983 */ /* 0x000f280000300800 */
        /* <DEDUP_REMOVED lines=9> */
[----:B------:R-:W2:Y:S04]  /*6b1e0*/  LDL R3, [R1+0x1a4] ;  /* 0x0001a40001037983 */ /* 0x000ea80000100800 */
[----:B------:R-:W2:Y:S04]  /*6b1f0*/  LDL R29, [R1+0x1a0] ;  /* 0x0001a000011d7983 */ /* 0x000ea80000100800 */
        /* <DEDUP_REMOVED lines=17> */
[----:B0-----:R-:W4:Y:S04]  /*6b310*/  LDL.LU R20, [R1+0x740] ;  /* 0x0007400001147983 */ /* 0x001f280000300800 */
[----:B------:R-:W4:Y:S04]  /*6b320*/  LDL.LU R21, [R1+0x744] ;  /* 0x0007440001157983 */ /* 0x000f280000300800 */
[----:B------:R-:W4:Y:S04]  /*6b330*/  LDL.LU R22, [R1+0x748] ;  /* 0x0007480001167983 */ /* 0x000f280000300800 */
[----:B------:R-:W4:Y:S04]  /*6b340*/  LDL.LU R23, [R1+0x74c] ;  /* 0x00074c0001177983 */ /* 0x000f280000300800 */
[----:B------:R-:W-:Y:S04]  /*6b350*/  STL.64 [R1+0x3138], R10 ;  /* 0x0031380a01007387 */ /* 0x000fe80000100a00 */
[----:B------:R0:W-:Y:S04]  /*6b360*/  STL.64 [R1+0x3130], R8 ;  /* 0x0031300801007387 */ /* 0x0001e80000100a00 */
[----:B0-----:R-:W2:Y:S04]  /*6b370*/  LDL.LU.64 R8, [R1+0x190] ;  /* 0x0001900001087983 */ /* 0x001ea80000300a00 */
[----:B------:R-:W3:Y:S04]  /*6b380*/  LDL.64 R10, [R1+0x198] ;  /* 0x00019800010a7983 */ /* 0x000ee80000100a00 */
[----:B------:R-:W-:Y:S04]  /*6b390*/  STL.64 [R1+0x2ef8], R18 ;  /* 0x002ef81201007387 */ /* 0x000fe80000100a00 */
[----:B------:R0:W-:Y:S04]  /*6b3a0*/  STL.64 [R1+0x2ef0], R16 ;  /* 0x002ef01001007387 */ /* 0x0001e80000100a00 */
[----:B0-----:R-:W4:Y:S04]  /*6b3b0*/  LDL.LU.64 R16, [R1+0x170] ;  /* 0x0001700001107983 */ /* 0x001f280000300a00 */
[----:B------:R-:W2:Y:S04]  /*6b3c0*/  LDL.64 R18, [R1+0x178] ;  /* 0x0001780001127983 */ /* 0x000ea80000100a00 */
[----:B--2---:R-:W-:Y:S04]  /*6b3d0*/  STL [R1+0x37bc], R18 ;  /* 0x0037bc1201007387 */ /* 0x004fe80000100800 */
[----:B------:R-:W-:Y:S04]  /*6b3e0*/  STL [R1+0x37b8], R19 ;  /* 0x0037b81301007387 */ /* 0x000fe80000100800 */
[----:B----4-:R0:W-:Y:S04]  /*6b3f0*/  STL.64 [R1+0x3de8], R16 ;  /* 0x003de81001007387 */ /* 0x0101e80000100a00 */
[----:B------:R-:W-:Y:S04]  /*6b400*/  STL [R1+0x2c98], R0 ;  /* 0x002c980001007387 */ /* 0x000fe80000100800 */
[----:B------:R-:W-:Y:S04]  /*6b410*/  STL.64 [R1+0x2c50], R26 ;  /* 0x002c501a01007387 */ /* 0x000fe80000100a00 */
[----:B------:R1:W-:Y:S01]  /*6b420*/  STL.64 [R1+0x2c48], R24 ;  /* 0x002c481801007387 */ /* 0x0003e20000100a00 */
[----:B------:R-:W-:Y:S01]  /*6b430*/  HMMA.16816.F32.BF16 R12, R4, R14, R20 ;  /* 0x0000000e040c723c */ /* 0x000fe20000041814 */
[----:B0-----:R-:W-:-:S02]  /*6b440*/  IMAD.MOV.U32 R16, RZ, RZ, R29 ;  /* 0x000000ffff107224 */ /* 0x001fc400078e001d */
[----:B------:R-:W-:Y:S01]  /*6b450*/  IMAD.MOV.U32 R17, RZ, RZ, R3 ;  /* 0x000000ffff117224 */ /* 0x000fe200078e0003 */
[----:B-1----:R-:W2:Y:S04]  /*6b460*/  LDL.LU.64 R24, [R1+0xb0] ;  /* 0x0000b00001187983 */ /* 0x002ea80000300a00 */
[----:B------:R-:W4:Y:S04]  /*6b470*/  LDL.LU.64 R26, [R1+0xb8] ;  /* 0x0000b800011a7983 */ /* 0x000f280000300a00 */
[----:B----4-:R-:W-:Y:S04]  /*6b480*/  STL [R1+0x3374], R26 ;  /* 0x0033741a01007387 */ /* 0x010fe80000100800 */
[----:B------:R-:W-:Y:S04]  /*6b490*/  STL [R1+0x3370], R27 ;  /* 0x0033701b01007387 */ /* 0x000fe80000100800 */
[----:B--2---:R0:W-:Y:S04]  /*6b4a0*/  STL.64 [R1+0x3d08], R24 ;  /* 0x003d081801007387 */ /* 0x0041e80000100a00 */
[----:B0-----:R-:W2:Y:S04]  /*6b4b0*/  LDL.LU R24, [R1+0x6d0] ;  /* 0x0006d00001187983 */ /* 0x001ea80000300800 */
[----:B------:R-:W2:Y:S04]  /*6b4c0*/  LDL.LU R25, [R1+0x6d4] ;  /* 0x0006d40001197983 */ /* 0x000ea80000300800 */
[----:B------:R-:W2:Y:S04]  /*6b4d0*/  LDL.LU R26, [R1+0x6d8] ;  /* 0x0006d800011a7983 */ /* 0x000ea80000300800 */
[----:B------:R-:W2:Y:S04]  /*6b4e0*/  LDL.LU R27, [R1+0x6dc] ;  /* 0x0006dc00011b7983 */ /* 0x000ea80000300800 */
[----:B------:R-:W-:Y:S04]  /*6b4f0*/  STL [R1+0x2918], R2 ;  /* 0x0029180201007387 */ /* 0x000fe80000100800 */
        /* <DEDUP_REMOVED lines=42> */
[----:B------:R-:W4:Y:S04]  /*6b7a0*/  LDL.LU.64 R20, [R1+0x3e10] ;  /* 0x003e100001147983 */ /* 0x000f280000300a00 */
[----:B------:R-:W2:Y:S04]  /*6b7b0*/  LDL.LU.64 R14, [R1+0x3e08] ;  /* 0x003e0800010e7983 */ /* 0x000ea80000300a00 */
[----:B------:R-:W2:Y:S09]  /*6b7c0*/  LDL.LU.64 R12, [R1+0x3e00] ;  /* 0x003e0000010c7983 */ /* 0x000eb20000300a00 */
[----:B------:R0:W-:Y:S04]  /*6b7d0*/  STL.64 [R1+0x920], R4 ;  /* 0x0009200401007387 */ /* 0x0001e80000100a00 */
[----:B------:R-:W-:Y:S04]  /*6b7e0*/  STL.64 [R1+0x928], R6 ;  /* 0x0009280601007387 */ /* 0x000fe80000100a00 */
[----:B0-----:R-:W3:Y:S04]  /*6b7f0*/  LDL.LU R4, [R1+0xc0] ;  /* 0x0000c00001047983 */ /* 0x001ee80000300800 */
[----:B------:R-:W3:Y:S01]  /*6b800*/  LDL.LU R5, [R1+0xc4] ;  /* 0x0000c40001057983 */ /* 0x000ee20000300800 */
[C---:B--2---:R-:W-:Y:S03]  /*6b810*/  HMMA.16816.F32.BF16 R16, R12.reuse, R16, R24 ;  /* 0x000000100c10723c */ /* 0x044fe60000041818 */
[----:B---3--:R4:W-:Y:S04]  /*6b820*/  STL.64 [R1+0x3d10], R4 ;  /* 0x003d100401007387 */ /* 0x0089e80000100a00 */
[----:B------:R-:W2:Y:S01]  /*6b830*/  LDL.LU R24, [R1+0x800] ;  /* 0x0008000001187983 */ /* 0x000ea20000300800 */
[----:B----4-:R-:W-:-:S15]  /*6b840*/  HMMA.16816.F32.BF16 R4, R12, R8, R20 ;  /* 0x000000080c04723c */ /* 0x010fde0000041814 */
[----:B------:R-:W-:Y:S04]  /*6b850*/  STL.64 [R1+0x910], R16 ;  /* 0x0009101001007387 */ /* 0x000fe80000100a00 */
[----:B------:R-:W-:Y:S04]  /*6b860*/  STL.64 [R1+0x918], R18 ;  /* 0x0009181201007387 */ /* 0x000fe80000100a00 */
[----:B------:R0:W-:Y:S04]  /*6b870*/  STL.64 [R1+0x900], R4 ;  /* 0x0009000401007387 */ /* 0x0001e80000100a00 */
[----:B------:R-:W-:Y:S04]  /*6b880*/  STL.64 [R1+0x908], R6 ;  /* 0x0009080601007387 */ /* 0x000fe80000100a00 */
[----:B------:R-:W2:Y:S04]  /*6b890*/  LDL.LU R25, [R1+0x804] ;  /* 0x0008040001197983 */ /* 0x000ea80000300800 */
[----:B------:R-:W3:Y:S04]  /*6b8a0*/  LDL.LU R26, [R1+0x808] ;  /* 0x00080800011a7983 */ /* 0x000ee80000300800 */
[----:B------:R-:W3:Y:S04]  /*6b8b0*/  LDL.LU R27, [R1+0x80c] ;  /* 0x00080c00011b7983 */ /* 0x000ee80000300800 */
[----:B---3--:R-:W-:Y:S04]  /*6b8c0*/  STL.64 [R1+0x3d20], R26 ;  /* 0x003d201a01007387 */ /* 0x008fe80000100a00 */
[----:B--2---:R-:W-:Y:S04]  /*6b8d0*/  STL.64 [R1+0x3d18], R24 ;  /* 0x003d181801007387 */ /* 0x004fe80000100a00 */
[----:B0-----:R-:W2:Y:S04]  /*6b8e0*/  LDL R4, [R1+0xd0] ;  /* 0x0000d00001047983 */ /* 0x001ea80000100800 */
[----:B------:R-:W2:Y:S04]  /*6b8f0*/  LDL R5, [R1+0xd4] ;  /* 0x0000d40001057983 */ /* 0x000ea80000100800 */
[----:B--2---:R0:W-:Y:S04]  /*6b900*/  STL.64 [R1+0x3d28], R4 ;  /* 0x003d280401007387 */ /* 0x0041e80000100a00 */
[----:B0-----:R-:W2:Y:S04]  /*6b910*/  LDL.64 R4, [R1+0xe0] ;  /* 0x0000e00001047983 */ /* 0x001ea80000100a00 */
[----:B--2---:R0:W-:Y:S04]  /*6b920*/  STL.64 [R1+0x3d40], R4 ;  /* 0x003d400401007387 */ /* 0x0041e80000100a00 */
[----:B------:R-:W2:Y:S04]  /*6b930*/  LDL.LU R24, [R1+0x7b0] ;  /* 0x0007b00001187983 */ /* 0x000ea80000300800 */
[----:B------:R-:W2:Y:S04]  /*6b940*/  LDL.LU R25, [R1+0x7b4] ;  /* 0x0007b40001197983 */ /* 0x000ea80000300800 */
[----:B------:R-:W3:Y:S04]  /*6b950*/  LDL.LU R26, [R1+0x7b8] ;  /* 0x0007b800011a7983 */ /* 0x000ee80000300800 */
[----:B------:R-:W3:Y:S04]  /*6b960*/  LDL.LU R27, [R1+0x7bc] ;  /* 0x0007bc00011b7983 */ /* 0x000ee80000300800 */
[----:B0-----:R-:W4:Y:S04]  /*6b970*/  LDL.64 R4, [R1+0xf0] ;  /* 0x0000f00001047983 */ /* 0x001f280000100a00 */
[----:B----4-:R0:W-:Y:S04]  /*6b980*/  STL.64 [R1+0x3d58], R4 ;  /* 0x003d580401007387 */ /* 0x0101e80000100a00 */
[----:B0-----:R-:W4:Y:S04]  /*6b990*/  LDL R4, [R1+0x100] ;  /* 0x0001000001047983 */ /* 0x001f280000100800 */
[----:B------:R-:W4:Y:S04]  /*6b9a0*/  LDL R5, [R1+0x104] ;  /* 0x0001040001057983 */ /* 0x000f280000100800 */
        /* <DEDUP_REMOVED lines=8> */
[----:B----4-:R-:W-:Y:S04]  /*6ba30*/  STL.64 [R1+0x3d88], R4 ;  /* 0x003d880401007387 */ /* 0x010fe80000100a00 */
[----:B---3--:R-:W-:Y:S04]  /*6ba40*/  STL.64 [R1+0x3d50], R26 ;  /* 0x003d501a01007387 */ /* 0x008fe80000100a00 */
[----:B--2---:R0:W-:Y:S04]  /*6ba50*/  STL.64 [R1+0x3d48], R24 ;  /* 0x003d481801007387 */ /* 0x0041e80000100a00 */
[----:B0-----:R-:W2:Y:S04]  /*6ba60*/  LDL.LU R24, [R1+0x780] ;  /* 0x0007800001187983 */ /* 0x001ea80000300800 */
[----:B------:R-:W2:Y:S04]  /*6ba70*/  LDL.LU R25, [R1+0x784] ;  /* 0x0007840001197983 */ /* 0x000ea80000300800 */
[----:B------:R-:W3:Y:S04]  /*6ba80*/  LDL.LU R26, [R1+0x788] ;  /* 0x00078800011a7983 */ /* 0x000ee80000300800 */
[----:B------:R-:W3:Y:S04]  /*6ba90*/  LDL.LU R27, [R1+0x78c] ;  /* 0x00078c00011b7983 */ /* 0x000ee80000300800 */
[----:B------:R-:W4:Y:S04]  /*6baa0*/  LDL R4, [R1+0x120] ;  /* 0x0001200001047983 */ /* 0x000f280000100800 */
[----:B------:R-:W4:Y:S04]  /*6bab0*/  LDL R5, [R1+0x124] ;  /* 0x0001240001057983 */ /* 0x000f280000100800 */
        /* <DEDUP_REMOVED lines=12> */
[----:B----4-:R-:W-:Y:S04]  /*6bb80*/  STL.64 [R1+0x3de0], R20 ;  /* 0x003de01401007387 */ /* 0x010fe80000100a00 */
[----:B------:R-:W4:Y:S04]  /*6bb90*/  LDL.64 R4, [R1+0x140] ;  /* 0x0001400001047983 */ /* 0x000f280000100a00 */
[----:B----4-:R0:W-:Y:S04]  /*6bba0*/  STL.64 [R1+0x3dc0], R4 ;  /* 0x003dc00401007387 */ /* 0x0101e80000100a00 */
        /* <DEDUP_REMOVED lines=15> */
[----:B------:R-:W-:Y:S04]  /*6bca0*/  STL.64 [R1+0x3dd8], R6 ;  /* 0x003dd80601007387 */ /* 0x000fe80000100a00 */
[----:B------:R0:W-:Y:S04]  /*6bcb0*/  STL.64 [R1+0x3dd0], R4 ;  /* 0x003dd00401007387 */ /* 0x0001e80000100a00 */
[----:B0-----:R-:W4:Y:S04]  /*6bcc0*/  LDL.LU R4, [R1+0x690] ;  /* 0x0006900001047983 */ /* 0x001f280000300800 */
[----:B------:R-:W4:Y:S04]  /*6bcd0*/  LDL.LU R5, [R1+0x694] ;  /* 0x0006940001057983 */ /* 0x000f280000300800 */
[----:B------:R-:W4:Y:S04]  /*6bce0*/  LDL.LU R6, [R1+0x698] ;  /* 0x0006980001067983 */ /* 0x000f280000300800 */
[----:B------:R-:W4:Y:S04]  /*6bcf0*/  LDL.LU R7, [R1+0x69c] ;  /* 0x00069c0001077983 */ /* 0x000f280000300800 */
[----:B---3--:R-:W-:Y:S04]  /*6bd00*/  STL.64 [R1+0x3d80], R26 ;  /* 0x003d801a01007387 */ /* 0x008fe80000100a00 */
[----:B------:R0:W-:Y:S04]  /*6bd10*/  STL.64 [R1+0x3d78], R24 ;  /* 0x003d781801007387 */ /* 0x0001e80000100a00 */
[----:B0-----:R-:W3:Y:S04]  /*6bd20*/  LDL.LU R24, [R1+0x750] ;  /* 0x0007500001187983 */ /* 0x001ee80000300800 */
[----:B------:R-:W3:Y:S04]  /*6bd30*/  LDL.LU R25, [R1+0x754] ;  /* 0x0007540001197983 */ /* 0x000ee80000300800 */
[----:B------:R-:W2:Y:S04]  /*6bd40*/  LDL.LU R26, [R1+0x758] ;  /* 0x00075800011a7983 */ /* 0x000ea80000300800 */
[----:B------:R-:W2:Y:S04]  /*6bd50*/  LDL.LU R27, [R1+0x75c] ;  /* 0x00075c00011b7983 */ /* 0x000ea80000300800 */
[----:B--2---:R-:W-:Y:S04]  /*6bd60*/  STL.64 [R1+0x3d98], R26 ;  /* 0x003d981a01007387 */ /* 0x004fe80000100a00 */
[----:B---3--:R0:W-:Y:S04]  /*6bd70*/  STL.64 [R1+0x3d90], R24 ;  /* 0x003d901801007387 */ /* 0x0081e80000100a00 */
        /* <DEDUP_REMOVED lines=10> */
[----:B------:R0:W-:Y:S04]  /*6be20*/  STL.64 [R1+0x3cd8], R10 ;  /* 0x003cd80a01007387 */ /* 0x0001e80000100a00 */
[----:B------:R-:W-:Y:S04]  /*6be30*/  STL.64 [R1+0x3cd0], R8 ;  /* 0x003cd00801007387 */ /* 0x000fe80000100a00 */
[----:B------:R-:W3:Y:S01]  /*6be40*/  LDL.LU.64 R22, [R1+0x3df8] ;  /* 0x003df80001167983 */ /* 0x000ee20000300a00 */
[----:B0-----:R-:W-:-:S02]  /*6be50*/  IMAD.MOV.U32 R11, RZ, RZ, R20 ;  /* 0x000000ffff0b7224 */ /* 0x001fc400078e0014 */
[----:B------:R-:W-:Y:S02]  /*6be60*/  IMAD.MOV.U32 R10, RZ, RZ, R21 ;  /* 0x000000ffff0a7224 */ /* 0x000fe400078e0015 */
[----:B------:R-:W3:Y:S04]  /*6be70*/  LDL.LU.64 R20, [R1+0x3df0] ;  /* 0x003df00001147983 */ /* 0x000ee80000300a00 */
[----:B------:R0:W-:Y:S04]  /*6be80*/  STL.64 [R1+0x8f0], R16 ;  /* 0x0008f01001007387 */ /* 0x0001e80000100a00 */
[----:B------:R-:W-:Y:S04]  /*6be90*/  STL [R1+0x8f8], R18 ;  /* 0x0008f81201007387 */ /* 0x000fe80000100800 */
[----:B0-----:R-:W3:Y:S01]  /*6bea0*/  LDL.LU.64 R16, [R1+0x3de8] ;  /* 0x003de80001107983 */ /* 0x001ee20000300a00 */
[----:B------:R-:W-:-:S02]  /*6beb0*/  IMAD.MOV.U32 R27, RZ, RZ, R28 ;  /* 0x000000ffff1b7224 */ /* 0x000fc400078e001c */
[----:B------:R-:W-:-:S05]  /*6bec0*/  IMAD.MOV.U32 R28, RZ, RZ, R19 ;  /* 0x000000ffff1c7224 */ /* 0x000fca00078e0013 */
[----:B------:R-:W-:Y:S01]  /*6bed0*/  STL [R1+0x3488], R28 ;  /* 0x0034881c01007387 */ /* 0x000fe20000100800 */
[----:B---3--:R-:W-:-:S15]  /*6bee0*/  HMMA.16816.F32.BF16 R20, R12, R16, R20 ;  /* 0x000000100c14723c */ /* 0x008fde0000041814 */
[----:B------:R-:W-:-:S08]  /*6bef0*/  NOP ;  /* 0x0000000000007918 */ /* 0x000fd00000000000 */
[----:B------:R0:W-:Y:S04]  /*6bf00*/  STL.64 [R1+0x8e0], R20 ;  /* 0x0008e01401007387 */ /* 0x0001e80000100a00 */
[----:B------:R4:W-:Y:S04]  /*6bf10*/  STL.64 [R1+0x8e8], R22 ;  /* 0x0008e81601007387 */ /* 0x0009e80000100a00 */
[----:B0-----:R-:W4:Y:S02]  /*6bf20*/  LDL.LU.64 R20, [R1+0x3de0] ;  /* 0x003de00001147983 */ /* 0x001f240000300a00 */
[----:B----4-:R-:W-:Y:S02]  /*6bf30*/  HMMA.16816.F32.BF16 R20, R12, R20, R4 ;  /* 0x000000140c14723c */ /* 0x010fe40000041804 */
[----:B------:R-:W3:Y:S04]  /*6bf40*/  LDL.LU.64 R6, [R1+0x3dd8] ;  /* 0x003dd80001067983 */ /* 0x000ee80000300a00 */
[----:B------:R-:W3:-:S15]  /*6bf50*/  LDL.LU.64 R4, [R1+0x3dd0] ;  /* 0x003dd00001047983 */ /* 0x000ede0000300a00 */
[----:B------:R-:W-:-:S02]  /*6bf60*/  NOP ;  /* 0x0000000000007918 */ /* 0x000fc40000000000 */
[----:B------:R0:W-:Y:S04]  /*6bf70*/  STL.64 [R1+0x8d0], R20 ;  /* 0x0008d01401007387 */ /* 0x0001e80000100a00 */
[----:B------:R-:W-:Y:S04]  /*6bf80*/  STL [R1+0x8d8], R22 ;  /* 0x0008d81601007387 */ /* 0x000fe80000100800 */
[----:B0-----:R-:W3:Y:S01]  /*6bf90*/  LDL.LU.64 R20, [R1+0x3dc8] ;  /* 0x003dc80001147983 */ /* 0x001ee20000300a00 */
[----:B------:R-:W-:-:S05]  /*6bfa0*/  IMAD.MOV.U32 R28, RZ, RZ, R23 ;  /* 0x000000ffff1c7224 */ /* 0x000fca00078e0017 */
[----:B------:R-:W-:Y:S01]  /*6bfb0*/  STL [R1+0x3530], R28 ;  /* 0x0035301c01007387 */ /* 0x000fe20000100800 */
[----:B---3--:R-:W-:-:S15]  /*6bfc0*/  HMMA.16816.F32.BF16 R4, R12, R20, R4 ;  /* 0x000000140c04723c */ /* 0x008fde0000041804 */
[----:B------:R-:W-:-:S08]  /*6bfd0*/  NOP ;  /* 0x0000000000007918 */ /* 0x000fd00000000000 */
[----:B------:R0:W-:Y:S04]  /*6bfe0*/  STL.64 [R1+0x8c0], R4 ;  /* 0x0008c00401007387 */ /* 0x0001e80000100a00 */
[----:B------:R-:W-:Y:S04]  /*6bff0*/  STL.64 [R1+0x8c8], R6 ;  /* 0x0008c80601007387 */ /* 0x000fe80000100a00 */
[----:B0-----:R-:W3:Y:S04]  /*6c000*/  LDL.LU.64 R4, [R1+0x3dc0] ;  /* 0x003dc00001047983 */ /* 0x001ee80000300a00 */
[----:B------:R-:W-:Y:S04]  /*6c010*/  STL [R1+0x3cc0], R21 ;  /* 0x003cc01501007387 */ /* 0x000fe80000100800 */
[----:B------:R0:W-:Y:S04]  /*6c020*/  STL [R1+0x3ce0], R20 ;  /* 0x003ce01401007387 */ /* 0x0001e80000100800 */
[----:B0-----:R-:W4:Y:S04]  /*6c030*/  LDL.LU R20, [R1+0x670] ;  /* 0x0006700001147983 */ /* 0x001f280000300800 */
[----:B------:R-:W4:Y:S04]  /*6c040*/  LDL.LU R21, [R1+0x674] ;  /* 0x0006740001157983 */ /* 0x000f280000300800 */
[----:B------:R-:W4:Y:S04]  /*6c050*/  LDL.LU R22, [R1+0x678] ;  /* 0x0006780001167983 */ /* 0x000f280000300800 */
[----:B------:R-:W4:Y:S01]  /*6c060*/  LDL.LU R23, [R1+0x67c] ;  /* 0x00067c0001177983 */ /* 0x000f220000300800 */
[----:B---3--:R-:W-:Y:S01]  /*6c070*/  IMAD.MOV.U32 R19, RZ, RZ, R5 ;  /* 0x000000ffff137224 */ /* 0x008fe200078e0005 */
[----:B----4-:R-:W-:-:S15]  /*6c080*/  HMMA.16816.F32.BF16 R20, R12, R4, R20 ;  /* 0x000000040c14723c */ /* 0x010fde0000041814 */
[----:B------:R-:W-:-:S08]  /*6c090*/  NOP ;  /* 0x0000000000007918 */ /* 0x000fd00000000000 */
[----:B------:R0:W-:Y:S04]  /*6c0a0*/  STL.64 [R1+0x8b0], R20 ;  /* 0x0008b01401007387 */ /* 0x0001e80000100a00 */
[----:B------:R-:W-:Y:S01]  /*6c0b0*/  STL.64 [R1+0x8b8], R22 ;  /* 0x0008b81601007387 */ /* 0x000fe20000100a00 */
[----:B0-----:R-:W-:-:S03]  /*6c0c0*/  IMAD.MOV.U32 R20, RZ, RZ, R4 ;  /* 0x000000ffff147224 */ /* 0x001fc600078e0004 */
        /* <DEDUP_REMOVED lines=24> */
[----:B--2---:R-:W-:Y:S03]  /*6c250*/  HMMA.16816.F32.BF16 R4, R12, R4, R24 ;  /* 0x000000040c04723c */ /* 0x004fe60000041818 */
[----:B------:R-:W2:Y:S04]  /*6c260*/  LDL.LU.64 R26, [R1+0x3d68] ;  /* 0x003d6800011a7983 */ /* 0x000ea80000300a00 */
[----:B------:R-:W2:-:S15]  /*6c270*/  LDL.LU.64 R24, [R1+0x3d60] ;  /* 0x003d600001187983 */ /* 0x000e9e0000300a00 */
[----:B------:R-:W-:-:S01]  /*6c280*/  NOP ;  /* 0x0000000000007918 */ /* 0x000fc20000000000 */
        /* <DEDUP_REMOVED lines=12> */
[----:B------:R-:W-:Y:S01]  /*6c350*/  STL.64 [R1+0x3ca0], R16 ;  /* 0x003ca01001007387 */ /* 0x000fe20000100a00 */
[----:B--2---:R-:W-:Y:S06]  /*6c360*/  HMMA.16816.F32.BF16 R24, R12, R4, R24 ;  /* 0x000000040c18723c */ /* 0x004fec0000041818 */
[----:B------:R-:W-:Y:S01]  /*6c370*/  IMAD.MOV.U32 R2, RZ, RZ, R4 ;  /* 0x000000ffff027224 */ /* 0x000fe200078e0004 */
[----:B------:R-:W-:-:S15]  /*6c380*/  MOV R29, R5 ;  /* 0x00000005001d7202 */ /* 0x000fde0000000f00 */
[----:B------:R-:W-:-:S01]  /*6c390*/  NOP ;  /* 0x0000000000007918 */ /* 0x000fc20000000000 */
        /* <DEDUP_REMOVED lines=11> */
[----:B0-----:R-:W2:Y:S01]  /*6c450*/  LDL.LU.64 R4, [R1+0x3d10] ;  /* 0x003d100001047983 */ /* 0x001ea20000300a00 */
[----:B------:R-:W-:Y:S02]  /*6c460*/  IMAD.MOV.U32 R9, RZ, RZ, R12 ;  /* 0x000000ffff097224 */ /* 0x000fe400078e000c */
[----:B------:R-:W-:-:S02]  /*6c470*/  IMAD.MOV.U32 R8, RZ, RZ, R13 ;  /* 0x000000ffff087224 */ /* 0x000fc400078e000d */
[----:B-1----:R-:W-:Y:S02]  /*6c480*/  IMAD.MOV.U32 R7, RZ, RZ, R14 ;  /* 0x000000ffff077224 */ /* 0x002fe400078e000e */
[----:B------:R-:W-:Y:S01]  /*6c490*/  IMAD.MOV.U32 R6, RZ, RZ, R15 ;  /* 0x000000ffff067224 */ /* 0x000fe200078e000f */
[----:B--2---:R-:W-:-:S15]  /*6c4a0*/  HMMA.16816.F32.BF16 R24, R12, R4, R24 ;  /* 0x000000040c18723c */ /* 0x004fde0000041818 */
[----:B------:R-:W-:-:S08]  /*6c4b0*/  NOP ;  /* 0x0000000000007918 */ /* 0x000fd00000000000 */
[----:B------:R0:W-:Y:S04]  /*6c4c0*/  STL.64 [R1+0x830], R24 ;  /* 0x0008301801007387 */ /* 0x0001e80000100a00 */
[----:B------:R-:W-:Y:S04]  /*6c4d0*/  STL.64 [R1+0x838], R26 ;  /* 0x0008381a01007387 */ /* 0x000fe80000100a00 */
[----:B0-----:R-:W2:Y:S04]  /*6c4e0*/  LDL.LU.64 R24, [R1+0x3d08] ;  /* 0x003d080001187983 */ /* 0x001ea80000300a00 */
[----:B------:R-:W3:Y:S04]  /*6c4f0*/  LDL.LU.64 R12, [R1+0x20] ;  /* 0x00002000010c7983 */ /* 0x000ee80000300a00 */
[----:B------:R-:W4:Y:S04]  /*6c500*/  LDL.LU.64 R14, [R1+0x28] ;  /* 0x00002800010e7983 */ /* 0x000f280000300a00 */
[----:B----4-:R-:W-:Y:S04]  /*6c510*/  STL.64 [R1+0x3cf0], R14 ;  /* 0x003cf00e01007387 */ /* 0x010fe80000100a00 */
[----:B---3--:R-:W-:Y:S04]  /*6c520*/  STL.64 [R1+0x3ce8], R12 ;  /* 0x003ce80c01007387 */ /* 0x008fe80000100a00 */
[----:B------:R0:W-:Y:S02]  /*6c530*/  STL.64 [R1+0x3be0], R4 ;  /* 0x003be00401007387 */ /* 0x0001e40000100a00 */
[----:B0-----:R-:W-:-:S02]  /*6c540*/  IMAD.MOV.U32 R4, RZ, RZ, R20 ;  /* 0x000000ffff047224 */ /* 0x001fc400078e0014 */
[----:B------:R-:W3:Y:S04]  /*6c550*/  LDL.LU R20, [R1+0x620] ;  /* 0x0006200001147983 */ /* 0x000ee80000300800 */
[----:B------:R-:W3:Y:S04]  /*6c560*/  LDL.LU R21, [R1+0x624] ;  /* 0x0006240001157983 */ /* 0x000ee80000300800 */
[----:B------:R-:W4:Y:S04]  /*6c570*/  LDL.LU R22, [R1+0x628] ;  /* 0x0006280001167983 */ /* 0x000f280000300800 */
[----:B------:R-:W4:Y:S01]  /*6c580*/  LDL.LU R23, [R1+0x62c] ;  /* 0x00062c0001177983 */ /* 0x000f220000300800 */
[----:B------:R-:W-:-:S02]  /*6c590*/  IMAD.MOV.U32 R5, RZ, RZ, R19 ;  /* 0x000000ffff057224 */ /* 0x000fc400078e0013 */
[----:B------:R-:W-:Y:S02]  /*6c5a0*/  IMAD.MOV.U32 R12, RZ, RZ, R9 ;  /* 0x000000ffff0c7224 */ /* 0x000fe400078e0009 */
[----:B------:R-:W-:Y:S02]  /*6c5b0*/  IMAD.MOV.U32 R13, RZ, RZ, R8 ;  /* 0x000000ffff0d7224 */ /* 0x000fe400078e0008 */
[----:B------:R-:W-:Y:S02]  /*6c5c0*/  IMAD.MOV.U32 R15, RZ, RZ, R6 ;  /* 0x000000ffff0f7224 */ /* 0x000fe400078e0006 */
[----:B------:R-:W-:Y:S01]  /*6c5d0*/  IMAD.MOV.U32 R14, RZ, RZ, R7 ;  /* 0x000000ffff0e7224 */ /* 0x000fe200078e0007 */
[----:B----4-:R-:W-:Y:S04]  /*6c5e0*/  STL.64 [R1+0x3d00], R22 ;  /* 0x003d001601007387 */ /* 0x010fe80000100a00 */
[----:B---3--:R0:W-:Y:S04]  /*6c5f0*/  STL.64 [R1+0x3cf8], R20 ;  /* 0x003cf81401007387 */ /* 0x0081e80000100a00 */
[----:B0-----:R-:W2:Y:S04]  /*6c600*/  LDL.LU R20, [R1+0x7d0] ;  /* 0x0007d00001147983 */ /* 0x001ea80000300800 */
[----:B------:R-:W2:Y:S04]  /*6c610*/  LDL.LU R21, [R1+0x7d4] ;  /* 0x0007d40001157983 */ /* 0x000ea80000300800 */
[----:B------:R-:W2:Y:S04]  /*6c620*/  LDL.LU R22, [R1+0x7d8] ;  /* 0x0007d80001167983 */ /* 0x000ea80000300800 */
[----:B------:R-:W2:Y:S04]  /*6c630*/  LDL.LU R23, [R1+0x7dc] ;  /* 0x0007dc0001177983 */ /* 0x000ea80000300800 */
[----:B------:R-:W3:Y:S04]  /*6c640*/  LDL.64 R8, [R1+0x1a0] ;  /* 0x0001a00001087983 */ /* 0x000ee80000100a00 */
[----:B------:R0:W-:Y:S04]  /*6c650*/  STL.64 [R1+0x3c78], R4 ;  /* 0x003c780401007387 */ /* 0x0001e80000100a00 */
[----:B0-----:R-:W4:Y:S04]  /*6c660*/  LDL.LU R4, [R1+0x5d0] ;  /* 0x0005d00001047983 */ /* 0x001f280000300800 */
[----:B------:R-:W4:Y:S04]  /*6c670*/  LDL.LU R5, [R1+0x5d4] ;  /* 0x0005d40001057983 */ /* 0x000f280000300800 */
[----:B------:R-:W2:Y:S04]  /*6c680*/  LDL.LU R6, [R1+0x5d8] ;  /* 0x0005d80001067983 */ /* 0x000ea80000300800 */
[----:B------:R-:W2:Y:S01]  /*6c690*/  LDL.LU R7, [R1+0x5dc] ;  /* 0x0005dc0001077983 */ /* 0x000ea20000300800 */
[----:B------:R-:W-:-:S02]  /*6c6a0*/  IMAD.MOV.U32 R16, RZ, RZ, R11 ;  /* 0x000000ffff107224 */ /* 0x000fc400078e000b */
[----:B------:R-:W-:-:S05]  /*6c6b0*/  IMAD.MOV.U32 R17, RZ, RZ, R10 ;  /* 0x000000ffff117224 */ /* 0x000fca00078e000a */
[----:B------:R0:W-:Y:S04]  /*6c6c0*/  STL.64 [R1+0x3cc8], R16 ;  /* 0x003cc81001007387 */ /* 0x0001e80000100a00 */
[----:B0-----:R-:W3:Y:S04]  /*6c6d0*/  LDL.LU R16, [R1+0x610] ;  /* 0x0006100001107983 */ /* 0x001ee80000300800 */
[----:B------:R-:W3:Y:S04]  /*6c6e0*/  LDL.LU R17, [R1+0x614] ;  /* 0x0006140001117983 */ /* 0x000ee80000300800 */
[----:B------:R-:W3:Y:S04]  /*6c6f0*/  LDL.LU R18, [R1+0x618] ;  /* 0x0006180001127983 */ /* 0x000ee80000300800 */
[----:B------:R-:W3:Y:S04]  /*6c700*/  LDL.LU R19, [R1+0x61c] ;  /* 0x00061c0001137983 */ /* 0x000ee80000300800 */
[----:B--2---:R-:W-:Y:S04]  /*6c710*/  STL.64 [R1+0x3c88], R6 ;  /* 0x003c880601007387 */ /* 0x004fe80000100a00 */
[----:B----4-:R0:W-:Y:S04]  /*6c720*/  STL.64 [R1+0x3c80], R4 ;  /* 0x003c800401007387 */ /* 0x0101e80000100a00 */
[----:B0-----:R-:W2:Y:S01]  /*6c730*/  LDL.64 R4, [R1+0x160] ;  /* 0x0001600001047983 */ /* 0x001ea20000100a00 */
[----:B------:R-:W-:Y:S03]  /*6c740*/  HMMA.16816.F32.BF16 R12, R12, R24, R20 ;  /* 0x000000180c0c723c */ /* 0x000fe60000041814 */
        /* <DEDUP_REMOVED lines=15> */
[----:B0-----:R-:W4:Y:S04]  /*6c840*/  LDL.LU.64 R14, [R1+0x3cf0] ;  /* 0x003cf000010e7983 */ /* 0x001f280000300a00 */
[----:B------:R-:W4:Y:S04]  /*6c850*/  LDL.LU.64 R12, [R1+0x3ce8] ;  /* 0x003ce800010c7983 */ /* 0x000f280000300a00 */
[----:B------:R0:W-:Y:S01]  /*6c860*/  STL.64 [R1+0x3c90], R24 ;  /* 0x003c901801007387 */ /* 0x0001e20000100a00 */
[----:B---3--:R-:W-:-:S03]  /*6c870*/  IMAD.MOV.U32 R28, RZ, RZ, R8 ;  /* 0x000000ffff1c7224 */ /* 0x008fc600078e0008 */
[----:B0-----:R-:W3:Y:S04]  /*6c880*/  LDL.LU R24, [R1+0x5e0] ;  /* 0x0005e00001187983 */ /* 0x001ee80000300800 */
[----:B------:R-:W3:Y:S04]  /*6c890*/  LDL.LU R25, [R1+0x5e4] ;  /* 0x0005e40001197983 */ /* 0x000ee80000300800 */
[----:B------:R-:W3:Y:S04]  /*6c8a0*/  LDL.LU R26, [R1+0x5e8] ;  /* 0x0005e800011a7983 */ /* 0x000ee80000300800 */
[----:B------:R-:W3:Y:S01]  /*6c8b0*/  LDL.LU R27, [R1+0x5ec] ;  /* 0x0005ec00011b7983 */ /* 0x000ee20000300800 */
[----:B----4-:R-:W-:-:S15]  /*6c8c0*/  HMMA.16816.F32.BF16 R20, R12, R8, R20 ;  /* 0x000000080c14723c */ /* 0x010fde0000041814 */
[----:B------:R-:W-:-:S08]  /*6c8d0*/  NOP ;  /* 0x0000000000007918 */ /* 0x000fd00000000000 */
[----:B------:R0:W-:Y:S04]  /*6c8e0*/  STL.64 [R1+0x810], R20 ;  /* 0x0008101401007387 */ /* 0x0001e80000100a00 */
[----:B------:R1:W-:Y:S04]  /*6c8f0*/  STL.64 [R1+0x818], R22 ;  /* 0x0008181601007387 */ /* 0x0003e80000100a00 */
[----:B0-----:R-:W4:Y:S01]  /*6c900*/  LDL.LU R20, [R1+0x3ce0] ;  /* 0x003ce00001147983 */ /* 0x001f220000300800 */
[----:B-1----:R-:W-:-:S03]  /*6c910*/  IMAD.MOV.U32 R23, RZ, RZ, R9 ;  /* 0x000000ffff177224 */ /* 0x002fc600078e0009 */
[----:B------:R-:W2:Y:S04]  /*6c920*/  LDL.LU.64 R10, [R1+0x3cd8] ;  /* 0x003cd800010a7983 */ /* 0x000ea80000300a00 */
[----:B------:R-:W3:Y:S01]  /*6c930*/  LDL.LU.64 R8, [R1+0x3cd0] ;  /* 0x003cd00001087983 */ /* 0x000ee20000300a00 */
[----:B------:R-:W-:Y:S02]  /*6c940*/  IMAD.MOV.U32 R21, RZ, RZ, R12 ;  /* 0x000000ffff157224 */ /* 0x000fe400078e000c */
[----:B------:R-:W-:Y:S01]  /*6c950*/  IMAD.MOV.U32 R22, RZ, RZ, R13 ;  /* 0x000000ffff167224 */ /* 0x000fe200078e000d */
[----:B---3--:R-:W-:-:S15]  /*6c960*/  HMMA.16816.F32.BF16 R16, R12, R8, R16 ;  /* 0x000000080c10723c */ /* 0x008fde0000041810 */
[----:B------:R-:W-:-:S08]  /*6c970*/  NOP ;  /* 0x0000000000007918 */ /* 0x000fd00000000000 */
[----:B------:R0:W-:Y:S04]  /*6c980*/  STL.64 [R1+0x800], R16 ;  /* 0x0008001001007387 */ /* 0x0001e80000100a00 */
[----:B------:R1:W-:Y:S04]  /*6c990*/  STL.64 [R1+0x808], R18 ;  /* 0x0008081201007387 */ /* 0x0003e80000100a00 */
[----:B0-----:R-:W3:Y:S04]  /*6c9a0*/  LDL.LU.64 R16, [R1+0x3cc8] ;  /* 0x003cc80001107983 */ /* 0x001ee80000300a00 */
[----:B--2---:R-:W-:Y:S04]  /*6c9b0*/  STL.64 [R1+0x3b98], R10 ;  /* 0x003b980a01007387 */ /* 0x004fe80000100a00 */
[----:B------:R0:W-:Y:S01]  /*6c9c0*/  STL.64 [R1+0x3b90], R8 ;  /* 0x003b900801007387 */ /* 0x0001e20000100a00 */
[----:B-1----:R-:W-:-:S02]  /*6c9d0*/  IMAD.MOV.U32 R19, RZ, RZ, R14 ;  /* 0x000000ffff137224 */ /* 0x002fc400078e000e */
[----:B------:R-:W-:Y:S01]  /*6c9e0*/  IMAD.MOV.U32 R18, RZ, RZ, R15 ;  /* 0x000000ffff127224 */ /* 0x000fe200078e000f */
[----:B0-----:R-:W2:Y:S04]  /*6c9f0*/  LDL.LU R8, [R1+0x5c0] ;  /* 0x0005c00001087983 */ /* 0x001ea80000300800 */
[----:B------:R-:W2:Y:S04]  /*6ca00*/  LDL.LU R9, [R1+0x5c4] ;  /* 0x0005c40001097983 */ /* 0x000ea80000300800 */
[----:B------:R-:W2:Y:S04]  /*6ca10*/  LDL.LU R10, [R1+0x5c8] ;  /* 0x0005c800010a7983 */ /* 0x000ea80000300800 */
[----:B------:R-:W2:Y:S04]  /*6ca20*/  LDL.LU R11, [R1+0x5cc] ;  /* 0x0005cc00010b7983 */ /* 0x000ea80000300800 */
[----:B------:R-:W4:Y:S04]  /*6ca30*/  LDL.LU.64 R12, [R1+0x80] ;  /* 0x00008000010c7983 */ /* 0x000f280000300a00 */
[----:B------:R-:W3:Y:S04]  /*6ca40*/  LDL.LU.64 R14, [R1+0x88] ;  /* 0x00008800010e7983 */ /* 0x000ee80000300a00 */
[----:B---3--:R0:W-:Y:S04]  /*6ca50*/  STL.64 [R1+0x3ba8], R14 ;  /* 0x003ba80e01007387 */ /* 0x0081e80000100a00 */
[----:B----4-:R1:W-:Y:S01]  /*6ca60*/  STL.64 [R1+0x3ba0], R12 ;  /* 0x003ba00c01007387 */ /* 0x0103e20000100a00 */
[----:B0-----:R-:W-:-:S02]  /*6ca70*/  IMAD.MOV.U32 R14, RZ, RZ, R19 ;  /* 0x000000ffff0e7224 */ /* 0x001fc400078e0013 */
[----:B------:R-:W-:Y:S02]  /*6ca80*/  IMAD.MOV.U32 R15, RZ, RZ, R18 ;  /* 0x000000ffff0f7224 */ /* 0x000fe400078e0012 */
[----:B-1----:R-:W-:Y:S02]  /*6ca90*/  IMAD.MOV.U32 R12, RZ, RZ, R21 ;  /* 0x000000ffff0c7224 */ /* 0x002fe400078e0015 */
[----:B------:R-:W-:Y:S01]  /*6caa0*/  IMAD.MOV.U32 R13, RZ, RZ, R22 ;  /* 0x000000ffff0d7224 */ /* 0x000fe200078e0016 */
[----:B------:R-:W3:Y:S06]  /*6cab0*/  LDL.LU R21, [R1+0x3cc0] ;  /* 0x003cc00001157983 */ /* 0x000eec0000300800 */
[----:B------:R-:W-:Y:S01]  /*6cac0*/  HMMA.16816.F32.BF16 R16, R12, R16, R4 ;  /* 0x000000100c10723c */ /* 0x000fe20000041804 */
[----:B------:R-:W4:Y:S04]  /*6cad0*/  LDL.LU.64 R6, [R1+0x3cb8] ;  /* 0x003cb80001067983 */ /* 0x000f280000300a00 */
[----:B------:R-:W4:-:S15]  /*6cae0*/  LDL.LU.64 R4, [R1+0x3cb0] ;  /* 0x003cb00001047983 */ /* 0x000f1e0000300a00 */
[----:B------:R-:W-:-:S03]  /*6caf0*/  NOP ;  /* 0x0000000000007918 */ /* 0x000fc60000000000 */
[----:B------:R-:W-:Y:S04]  /*6cb00*/  STL.64 [R1+0x7f0], R16 ;  /* 0x0007f01001007387 */ /* 0x000fe80000100a00 */
[----:B------:R0:W-:Y:S04]  /*6cb10*/  STL.64 [R1+0x7f8], R18 ;  /* 0x0007f81201007387 */ /* 0x0001e80000100a00 */
[----:B0-----:R-:W2:Y:S04]  /*6cb20*/  LDL.LU R18, [R1+0x3ca8] ;  /* 0x003ca80001127983 */ /* 0x001ea80000300800 */
[----:B------:R-:W4:Y:S02]  /*6cb30*/  LDL.LU.64 R16, [R1+0x3ca0] ;  /* 0x003ca00001107983 */ /* 0x000f240000300a00 */
[----:B----4-:R-:W-:-:S15]  /*6cb40*/  HMMA.16816.F32.BF16 R4, R12, R16, R4 ;  /* 0x000000100c04723c */ /* 0x010fde0000041804 */
[----:B------:R-:W-:-:S08]  /*6cb50*/  NOP ;  /* 0x0000000000007918 */ /* 0x000fd00000000000 */
[----:B------:R0:W-:Y:S04]  /*6cb60*/  STL.64 [R1+0x7e0], R4 ;  /* 0x0007e00401007387 */ /* 0x0001e80000100a00 */
[----:B------:R-:W-:Y:S04]  /*6cb70*/  STL.64 [R1+0x7e8], R6 ;  /* 0x0007e80601007387 */ /* 0x000fe80000100a00 */
[----:B0-----:R-:W4:Y:S02]  /*6cb80*/  LDL.LU.64 R4, [R1+0x3c98] ;  /* 0x003c980001047983 */ /* 0x001f240000300a00 */
[----:B----4-:R-:W-:Y:S06]  /*6cb90*/  HMMA.16816.F32.BF16 R24, R12, R4, R24 ;  /* 0x000000040c18723c */ /* 0x010fec0000041818 */
[----:B------:R-:W-:-:S02]  /*6cba0*/  IMAD.MOV.U32 R22, RZ, RZ, R4 ;  /* 0x000000ffff167224 */ /* 0x000fc400078e0004 */
[----:B------:R-:W-:-:S15]  /*6cbb0*/  IMAD.MOV.U32 R19, RZ, RZ, R5 ;  /* 0x000000ffff137224 */ /* 0x000fde00078e0005 */
[----:B------:R0:W-:Y:S04]  /*6cbc0*/  STL.64 [R1+0x7d0], R24 ;  /* 0x0007d01801007387 */ /* 0x0001e80000100a00 */
[----:B------:R-:W-:Y:S04]  /*6cbd0*/  STL.64 [R1+0x7d8], R26 ;  /* 0x0007d81a01007387 */ /* 0x000fe80000100a00 */
[----:B0-----:R-:W4:Y:S04]  /*6cbe0*/  LDL.LU.64 R24, [R1+0x3c90] ;  /* 0x003c900001187983 */ /* 0x001f280000300a00 */
[----:B------:R-:W3:Y:S04]  /*6cbf0*/  LDL.LU.64 R6, [R1+0x3c88] ;  /* 0x003c880001067983 */ /* 0x000ee80000300a00 */
[----:B------:R-:W3:Y:S04]  /*6cc00*/  LDL.LU.64 R4, [R1+0x3c80] ;  /* 0x003c800001047983 */ /* 0x000ee80000300a00 */
[----:B------:R-:W-:Y:S04]  /*6cc10*/  STL [R1+0x3c28], R19 ;  /* 0x003c281301007387 */ /* 0x000fe80000100800 */
[----:B------:R-:W-:Y:S01]  /*6cc20*/  STL.64 [R1+0x3c20], R16 ;  /* 0x003c201001007387 */ /* 0x000fe20000100a00 */
[----:B---3--:R-:W-:-:S15]  /*6cc30*/  HMMA.16816.F32.BF16 R4, R12, R20, R4 ;  /* 0x000000140c04723c */ /* 0x008fde0000041804 */
[----:B------:R-:W-:-:S08]  /*6cc40*/  NOP ;  /* 0x0000000000007918 */ /* 0x000fd00000000000 */
[----:B------:R0:W-:Y:S04]  /*6cc50*/  STL.64 [R1+0x7c0], R4 ;  /* 0x0007c00401007387 */ /* 0x0001e80000100a00 */
[----:B0-----:R-:W2:Y:S01]  /*6cc60*/  LDL.LU.64 R4, [R1+0x3c78] ;  /* 0x003c780001047983 */ /* 0x001ea20000300a00 */
[----:B------:R-:W-:Y:S02]  /*6cc70*/  IMAD.MOV.U32 R26, RZ, RZ, R6 ;  /* 0x000000ffff1a7224 */ /* 0x000fe400078e0006 */
[----:B------:R-:W-:Y:S01]  /*6cc80*/  IMAD.MOV.U32 R27, RZ, RZ, R7 ;  /* 0x000000ffff1b7224 */ /* 0x000fe200078e0007 */
[----:B------:R-:W-:Y:S04]  /*6cc90*/  STL.64 [R1+0x3b58], R20 ;  /* 0x003b581401007387 */ /* 0x000fe80000100a00 */
[----:B------:R-:W-:Y:S04]  /*6cca0*/  STL.64 [R1+0x3c50], R22 ;  /* 0x003c501601007387 */ /* 0x000fe80000100a00 */
[----:B------:R-:W-:Y:S04]  /*6ccb0*/  STL [R1+0x337c], R27 ;  /* 0x00337c1b01007387 */ /* 0x000fe80000100800 */
[----:B------:R-:W-:Y:S04]  /*6ccc0*/  STL [R1+0x3378], R26 ;  /* 0x0033781a01007387 */ /* 0x000fe80000100800 */
[----:B----4-:R-:W-:Y:S01]  /*6ccd0*/  STL.64 [R1+0x3c68], R24 ;  /* 0x003c681801007387 */ /* 0x010fe20000100a00 */
[----:B--2---:R-:W-:Y:S03]  /*6cce0*/  HMMA.16816.F32.BF16 R4, R12, R4, R8 ;  /* 0x000000040c04723c */ /* 0x004fe60000041808 */
[----:B------:R-:W2:-:S15]  /*6ccf0*/  LDL.LU R8, [R1+0xba0] ;  /* 0x000ba00001087983 */ /* 0x000e9e0000300800 */
[----:B------:R-:W-:-:S05]  /*6cd00*/  NOP ;  /* 0x0000000000007918 */ /* 0x000fca0000000000 */
[----:B------:R0:W-:Y:S04]  /*6cd10*/  STL.64 [R1+0x7b0], R4 ;  /* 0x0007b00401007387 */ /* 0x0001e80000100a00 */
[----:B------:R1:W-:Y:S04]  /*6cd20*/  STL.64 [R1+0x7b8], R6 ;  /* 0x0007b80601007387 */ /* 0x0003e80000100a00 */
[----:B------:R-:W2:Y:S04]  /*6cd30*/  LDL.LU R9, [R1+0xba4] ;  /* 0x000ba40001097983 */ /* 0x000ea80000300800 */
[----:B------:R-:W3:Y:S04]  /*6cd40*/  LDL.LU R10, [R1+0xba8] ;  /* 0x000ba800010a7983 */ /* 0x000ee80000300800 */
[----:B------:R-:W3:Y:S04]  /*6cd50*/  LDL.LU R11, [R1+0xbac] ;  /* 0x000bac00010b7983 */ /* 0x000ee80000300800 */
[----:B0-----:R-:W4:Y:S04]  /*6cd60*/  LDL.LU R4, [R1+0x550] ;  /* 0x0005500001047983 */ /* 0x001f280000300800 */
[----:B------:R-:W4:Y:S04]  /*6cd70*/  LDL.LU R5, [R1+0x554] ;  /* 0x0005540001057983 */ /* 0x000f280000300800 */
[----:B-1----:R-:W2:Y:S04]  /*6cd80*/  LDL.LU R6, [R1+0x558] ;  /* 0x0005580001067983 */ /* 0x002ea80000300800 */
[----:B------:R-:W2:Y:S04]  /*6cd90*/  LDL.LU R7, [R1+0x55c] ;  /* 0x00055c0001077983 */ /* 0x000ea80000300800 */
[----:B--2---:R-:W-:Y:S04]  /*6cda0*/  STL.64 [R1+0x3bf0], R6 ;  /* 0x003bf00601007387 */ /* 0x004fe80000100a00 */
[----:B----4-:R0:W-:Y:S02]  /*6cdb0*/  STL.64 [R1+0x3be8], R4 ;  /* 0x003be80401007387 */ /* 0x0101e40000100a00 */
[----:B0-----:R-:W-:-:S02]  /*6cdc0*/  IMAD.MOV.U32 R4, RZ, RZ, R2 ;  /* 0x000000ffff047224 */ /* 0x001fc400078e0002 */
[----:B------:R-:W-:Y:S01]  /*6cdd0*/  IMAD.MOV.U32 R5, RZ, RZ, R29 ;  /* 0x000000ffff057224 */ /* 0x000fe200078e001d */
[----:B------:R-:W2:Y:S04]  /*6cde0*/  LDL.LU R2, [R1+0x3c74] ;  /* 0x003c740001027983 */ /* 0x000ea80000300800 */
[----:B------:R-:W4:Y:S04]  /*6cdf0*/  LDL.LU R29, [R1+0x3c70] ;  /* 0x003c7000011d7983 */ /* 0x000f280000300800 */
[----:B------:R0:W-:Y:S04]  /*6ce00*/  STL.64 [R1+0x3c00], R4 ;  /* 0x003c000401007387 */ /* 0x0001e80000100a00 */
[----:B------:R-:W3:Y:S04]  /*6ce10*/  LDL.LU R16, [R1+0x580] ;  /* 0x0005800001107983 */ /* 0x000ee80000300800 */
[----:B------:R-:W3:Y:S01]  /*6ce20*/  LDL.LU R17, [R1+0x584] ;  /* 0x0005840001117983 */ /* 0x000ee20000300800 */
[----:B0-----:R-:W-:-:S03]  /*6ce30*/  IMAD.MOV.U32 R4, RZ, RZ, R18 ;  /* 0x000000ffff047224 */ /* 0x001fc600078e0012 */
[----:B------:R-:W2:Y:S04]  /*6ce40*/  LDL.LU R18, [R1+0x588] ;  /* 0x0005880001127983 */ /* 0x000ea80000300800 */
[----:B------:R-:W2:Y:S01]  /*6ce50*/  LDL.LU R19, [R1+0x58c] ;  /* 0x00058c0001137983 */ /* 0x000ea20000300800 */
[----:B------:R-:W-:-:S03]  /*6ce60*/  IMAD.MOV.U32 R5, RZ, RZ, R3 ;  /* 0x000000ffff057224 */ /* 0x000fc600078e0003 */
[----:B--2---:R-:W-:Y:S04]  /*6ce70*/  STL.64 [R1+0x3c38], R18 ;  /* 0x003c381201007387 */ /* 0x004fe80000100a00 */
[----:B---3--:R0:W-:Y:S02]  /*6ce80*/  STL.64 [R1+0x3c30], R16 ;  /* 0x003c301001007387 */ /* 0x0081e40000100a00 */
[----:B0-----:R-:W-:Y:S02]  /*6ce90*/  IMAD.MOV.U32 R16, RZ, RZ, R2 ;  /* 0x000000ffff107224 */ /* 0x001fe400078e0002 */
[----:B------:R-:W-:-:S05]  /*6cea0*/  IMAD.MOV.U32 R17, RZ, RZ, R0 ;  /* 0x000000ffff117224 */ /* 0x000fca00078e0000 */
[----:B------:R-:W-:Y:S04]  /*6ceb0*/  STL.64 [R1+0x3c48], R16 ;  /* 0x003c481001007387 */ /* 0x000fe80000100a00 */
[----:B------:R0:W-:Y:S04]  /*6cec0*/  STL.64 [R1+0x3c18], R4 ;  /* 0x003c180401007387 */ /* 0x0001e80000100a00 */
[----:B0-----:R-:W2:Y:S04]  /*6ced0*/  LDL.64 R4, [R1+0x100] ;  /* 0x0001000001047983 */ /* 0x001ea80000100a00 */
[----:B--2---:R0:W-:Y:S04]  /*6cee0*/  STL.64 [R1+0x3c40], R4 ;  /* 0x003c400401007387 */ /* 0x0041e80000100a00 */
[----:B0-----:R-:W2:Y:S04]  /*6cef0*/  LDL.LU R4, [R1+0x590] ;  /* 0x0005900001047983 */ /* 0x001ea80000300800 */
[----:B------:R-:W2:Y:S04]  /*6cf00*/  LDL.LU R5, [R1+0x594] ;  /* 0x0005940001057983 */ /* 0x000ea80000300800 */
[----:B------:R-:W3:Y:S04]  /*6cf10*/  LDL.LU R6, [R1+0x598] ;  /* 0x0005980001067983 */ /* 0x000ee80000300800 */
[----:B------:R-:W3:Y:S04]  /*6cf20*/  LDL.LU R7, [R1+0x59c] ;  /* 0x00059c0001077983 */ /* 0x000ee80000300800 */
[----:B------:R-:W4:Y:S04]  /*6cf30*/  LDL.64 R24, [R1+0x130] ;  /* 0x0001300001187983 */ /* 0x000f280000100a00 */
[----:B---3--:R-:W-:Y:S04]  /*6cf40*/  STL.64 [R1+0x3c60], R6 ;  /* 0x003c600601007387 */ /* 0x008fe80000100a00 */
[----:B--2---:R0:W-:Y:S04]  /*6cf50*/  STL.64 [R1+0x3c58], R4 ;  /* 0x003c580401007387 */ /* 0x0041e80000100a00 */
[----:B0-----:R-:W4:Y:S04]  /*6cf60*/  LDL.LU R4, [R1+0x5b0] ;  /* 0x0005b00001047983 */ /* 0x001f280000300800 */
[----:B------:R-:W4:Y:S04]  /*6cf70*/  LDL.LU R5, [R1+0x5b4] ;  /* 0x0005b40001057983 */ /* 0x000f280000300800 */
[----:B------:R-:W4:Y:S04]  /*6cf80*/  LDL.LU R6, [R1+0x5b8] ;  /* 0x0005b80001067983 */ /* 0x000f280000300800 */
[----:B------:R-:W4:Y:S04]  /*6cf90*/  LDL.LU R7, [R1+0x5bc] ;  /* 0x0005bc0001077983 */ /* 0x000f280000300800 */
[----:B------:R-:W2:Y:S04]  /*6cfa0*/  LDL.LU R20, [R1+0x5a0] ;  /* 0x0005a00001147983 */ /* 0x000ea80000300800 */
[----:B------:R-:W2:Y:S04]  /*6cfb0*/  LDL.LU R21, [R1+0x5a4] ;  /* 0x0005a40001157983 */ /* 0x000ea80000300800 */
[----:B------:R-:W2:Y:S04]  /*6cfc0*/  LDL.LU R22, [R1+0x5a8] ;  /* 0x0005a80001167983 */ /* 0x000ea80000300800 */
[----:B------:R-:W2:Y:S04]  /*6cfd0*/  LDL.LU R23, [R1+0x5ac] ;  /* 0x0005ac0001177983 */ /* 0x000ea80000300800 */
[----:B------:R-:W2:Y:S04]  /*6cfe0*/  LDL.64 R16, [R1+0x120] ;  /* 0x0001200001107983 */ /* 0x000ea80000100a00 */
        /* <DEDUP_REMOVED lines=14> */
[----:B0-----:R-:W3:Y:S01]  /*6d0d0*/  LDL.64 R8, [R1+0xd0] ;  /* 0x0000d00001087983 */ /* 0x001ee20000100a00 */
[C---:B------:R-:W-:Y:S06]  /*6d0e0*/  HMMA.16816.F32.BF16 R4, R12.reuse, R24, R4 ;  /* 0x000000180c04723c */ /* 0x040fec0000041804 */
[----:B--2---:R-:W-:Y:S01]  /*6d0f0*/  HMMA.16816.F32.BF16 R20, R12, R16, R20 ;  /* 0x000000100c14723c */ /* 0x004fe20000041814 */
[----:B---3--:R0:W-:Y:S04]  /*6d100*/  STL.64 [R1+0x3bf8], R8 ;  /* 0x003bf80801007387 */ /* 0x0081e80000100a00 */
[----:B0-----:R-:W2:Y:S04]  /*6d110*/  LDL.LU R8, [R1+0x560] ;  /* 0x0005600001087983 */ /* 0x001ea80000300800 */
[----:B------:R-:W2:Y:S04]  /*6d120*/  LDL.LU R9, [R1+0x564] ;  /* 0x0005640001097983 */ /* 0x000ea80000300800 */
[----:B------:R-:W3:Y:S04]  /*6d130*/  LDL.LU R10, [R1+0x568] ;  /* 0x00056800010a7983 */ /* 0x000ee80000300800 */
[----:B------:R-:W3:Y:S01]  /*6d140*/  LDL.LU R11, [R1+0x56c] ;  /* 0x00056c00010b7983 */ /* 0x000ee20000300800 */
[----:B------:R-:W-:-:S02]  /*6d150*/  IMAD.MOV.U32 R2, RZ, RZ, R24 ;  /* 0x000000ffff027224 */ /* 0x000fc400078e0018 */
[----:B------:R-:W-:Y:S02]  /*6d160*/  IMAD.MOV.U32 R0, RZ, RZ, R25 ;  /* 0x000000ffff007224 */ /* 0x000fe400078e0019 */
[----:B------:R-:W-:Y:S02]  /*6d170*/  IMAD.MOV.U32 R27, RZ, RZ, R6 ;  /* 0x000000ffff1b7224 */ /* 0x000fe400078e0006 */
[----:B------:R-:W-:Y:S01]  /*6d180*/  IMAD.MOV.U32 R26, RZ, RZ, R7 ;  /* 0x000000ffff1a7224 */ /* 0x000fe200078e0007 */
[----:B---3--:R-:W-:Y:S04]  /*6d190*/  STL.64 [R1+0x3c10], R10 ;  /* 0x003c100a01007387 */ /* 0x008fe80000100a00 */
[----:B--2---:R0:W-:Y:S04]  /*6d1a0*/  STL.64 [R1+0x3c08], R8 ;  /* 0x003c080801007387 */ /* 0x0041e80000100a00 */
[----:B0-----:R-:W2:Y:S04]  /*6d1b0*/  LDL.LU R8, [R1+0x570] ;  /* 0x0005700001087983 */ /* 0x001ea80000300800 */
[----:B------:R-:W2:Y:S04]  /*6d1c0*/  LDL.LU R9, [R1+0x574] ;  /* 0x0005740001097983 */ /* 0x000ea80000300800 */
[----:B------:R-:W2:Y:S04]  /*6d1d0*/  LDL.LU R10, [R1+0x578] ;  /* 0x00057800010a7983 */ /* 0x000ea80000300800 */
[----:B------:R-:W2:Y:S04]  /*6d1e0*/  LDL.LU R11, [R1+0x57c] ;  /* 0x00057c00010b7983 */ /* 0x000ea80000300800 */
[----:B------:R-:W3:Y:S04]  /*6d1f0*/  LDL.LU.64 R24, [R1+0x3c68] ;  /* 0x003c680001187983 */ /* 0x000ee80000300a00 */
[----:B------:R0:W-:Y:S04]  /*6d200*/  STL.64 [R1+0x7a0], R4 ;  /* 0x0007a00401007387 */ /* 0x0001e80000100a00 */
[----:B------:R-:W4:Y:S04]  /*6d210*/  LDL.LU.64 R6, [R1+0x3c60] ;  /* 0x003c600001067983 */ /* 0x000f280000300a00 */
[----:B0-----:R-:W4:Y:S04]  /*6d220*/  LDL.LU.64 R4, [R1+0x3c58] ;  /* 0x003c580001047983 */ /* 0x001f280000300a00 */
[----:B------:R0:W-:Y:S04]  /*6d230*/  STL.64 [R1+0x790], R20 ;  /* 0x0007901401007387 */ /* 0x0001e80000100a00 */
[----:B------:R1:W-:Y:S01]  /*6d240*/  STL.64 [R1+0x798], R22 ;  /* 0x0007981601007387 */ /* 0x0003e20000100a00 */
[----:B0-----:R-:W-:-:S02]  /*6d250*/  IMAD.MOV.U32 R21, RZ, RZ, R16 ;  /* 0x000000ffff157224 */ /* 0x001fc400078e0010 */
[----:B------:R-:W-:Y:S01]  /*6d260*/  IMAD.MOV.U32 R20, RZ, RZ, R17 ;  /* 0x000000ffff147224 */ /* 0x000fe200078e0011 */
[----:B-1----:R-:W3:Y:S04]  /*6d270*/  LDL.LU.64 R22, [R1+0x3c50] ;  /* 0x003c500001167983 */ /* 0x002ee80000300a00 */
[----:B------:R-:W4:Y:S02]  /*6d280*/  LDL.LU.64 R16, [R1+0x3c48] ;  /* 0x003c480001107983 */ /* 0x000f240000300a00 */
[----:B----4-:R-:W-:Y:S02]  /*6d290*/  HMMA.16816.F32.BF16 R16, R12, R16, R4 ;  /* 0x000000100c10723c */ /* 0x010fe40000041804 */
[----:B------:R-:W4:-:S15]  /*6d2a0*/  LDL.LU.64 R4, [R1+0x3c40] ;  /* 0x003c400001047983 */ /* 0x000f1e0000300a00 */
[----:B------:R-:W-:-:S06]  /*6d2b0*/  NOP ;  /* 0x0000000000007918 */ /* 0x000fcc0000000000 */
        /* <DEDUP_REMOVED lines=9> */
[----:B0-----:R-:W2:Y:S01]  /*6d350*/  LDL.LU R19, [R1+0x3c28] ;  /* 0x003c280001137983 */ /* 0x001ea20000300800 */
[----:B------:R-:W-:-:S03]  /*6d360*/  IMAD.MOV.U32 R18, RZ, RZ, R4 ;  /* 0x000000ffff127224 */ /* 0x000fc600078e0004 */
[----:B------:R-:W4:Y:S04]  /*6d370*/  LDL.LU.64 R16, [R1+0x3c20] ;  /* 0x003c200001107983 */ /* 0x000f280000300a00 */
[----:B------:R-:W3:Y:S04]  /*6d380*/  LDL.LU.64 R4, [R1+0x3c18] ;  /* 0x003c180001047983 */ /* 0x000ee80000300a00 */
[----:B------:R-:W-:Y:S01]  /*6d390*/  STL [R1+0x3b80], R18 ;  /* 0x003b801201007387 */ /* 0x000fe20000100800 */
[----:B---3--:R-:W-:Y:S03]  /*6d3a0*/  HMMA.16816.F32.BF16 R4, R12, R4, R8 ;  /* 0x000000040c04723c */ /* 0x008fe60000041808 */
[----:B----4-:R-:W-:Y:S04]  /*6d3b0*/  STL.64 [R1+0x3b78], R16 ;  /* 0x003b781001007387 */ /* 0x010fe80000100a00 */
[----:B------:R-:W3:Y:S04]  /*6d3c0*/  LDL.LU.64 R10, [R1+0x3c10] ;  /* 0x003c1000010a7983 */ /* 0x000ee80000300a00 */
[----:B------:R-:W3:-:S12]  /*6d3d0*/  LDL.LU.64 R8, [R1+0x3c08] ;  /* 0x003c080001087983 */ /* 0x000ed80000300a00 */
[----:B------:R0:W-:Y:S04]  /*6d3e0*/  STL.64 [R1+0x760], R4 ;  /* 0x0007600401007387 */ /* 0x0001e80000100a00 */
        /* <DEDUP_REMOVED lines=14> */
[----:B-1----:R-:W-:-:S03]  /*6d4d0*/  IMAD.MOV.U32 R7, RZ, RZ, R8 ;  /* 0x000000ffff077224 */ /* 0x002fc600078e0008 */
[----:B------:R-:W3:Y:S01]  /*6d4e0*/  LDL.LU.64 R10, [R1+0x3bd8] ;  /* 0x003bd800010a7983 */ /* 0x000ee20000300a00 */
[----:B------:R-:W-:-:S03]  /*6d4f0*/  IMAD.MOV.U32 R6, RZ, RZ, R9 ;  /* 0x000000ffff067224 */ /* 0x000fc600078e0009 */
[----:B------:R-:W3:Y:S02]  /*6d500*/  LDL.LU.64 R8, [R1+0x3bd0] ;  /* 0x003bd00001087983 */ /* 0x000ee40000300a00 */
[----:B---3--:R-:W-:-:S15]  /*6d510*/  HMMA.16816.F32.BF16 R8, R12, R4, R8 ;  /* 0x000000040c08723c */ /* 0x008fde0000041808 */
[----:B------:R-:W-:-:S08]  /*6d520*/  NOP ;  /* 0x0000000000007918 */ /* 0x000fd00000000000 */
[----:B------:R-:W-:Y:S04]  /*6d530*/  STL.64 [R1+0x730], R8 ;  /* 0x0007300801007387 */ /* 0x000fe80000100a00 */
[----:B------:R0:W-:Y:S04]  /*6d540*/  STL.64 [R1+0x738], R10 ;  /* 0x0007380a01007387 */ /* 0x0001e80000100a00 */
[----:B0-----:R-:W3:Y:S04]  /*6d550*/  LDL.LU.64 R10, [R1+0x3bc8] ;  /* 0x003bc800010a7983 */ /* 0x001ee80000300a00 */
[----:B------:R-:W3:Y:S04]  /*6d560*/  LDL.LU.64 R8, [R1+0x3bc0] ;  /* 0x003bc00001087983 */ /* 0x000ee80000300a00 */
[----:B------:R0:W-:Y:S04]  /*6d570*/  STL.64 [R1+0x3af8], R4 ;  /* 0x003af80401007387 */ /* 0x0001e80000100a00 */
[----:B------:R1:W-:Y:S04]  /*6d580*/  STL.64 [R1+0x3b88], R6 ;  /* 0x003b880601007387 */ /* 0x0003e80000100a00 */
        /* <DEDUP_REMOVED lines=8> */
[----:B------:R-:W-:Y:S04]  /*6d610*/  STL.64 [R1+0x720], R12 ;  /* 0x0007200c01007387 */ /* 0x000fe80000100a00 */
[----:B------:R0:W-:Y:S04]  /*6d620*/  STL.64 [R1+0x728], R14 ;  /* 0x0007280e01007387 */ /* 0x0001e80000100a00 */
[----:B0-----:R-:W3:Y:S04]  /*6d630*/  LDL.LU.64 R14, [R1+0x3ba8] ;  /* 0x003ba800010e7983 */ /* 0x001ee80000300a00 */
[----:B------:R-:W3:Y:S04]  /*6d640*/  LDL.LU.64 R12, [R1+0x3ba0] ;  /* 0x003ba000010c7983 */ /* 0x000ee80000300a00 */
[----:B------:R-:W-:Y:S04]  /*6d650*/  STL.64 [R1+0x3ab0], R26 ;  /* 0x003ab01a01007387 */ /* 0x000fe80000100a00 */
[----:B------:R0:W-:Y:S02]  /*6d660*/  STL.64 [R1+0x3aa8], R24 ;  /* 0x003aa81801007387 */ /* 0x0001e40000100a00 */
[----:B0-----:R-:W-:-:S02]  /*6d670*/  IMAD.MOV.U32 R24, RZ, RZ, R28 ;  /* 0x000000ffff187224 */ /* 0x001fc400078e001c */
[----:B------:R-:W-:-:S07]  /*6d680*/  IMAD.MOV.U32 R25, RZ, RZ, R23 ;  /* 0x000000ffff197224 */ /* 0x000fce00078e0017 */
[----:B---3--:R-:W-:Y:S01]  /*6d690*/  HMMA.16816.F32.BF16 R24, R12, R24, R8 ;  /* 0x000000180c18723c */ /* 0x008fe20000041808 */
[----:B------:R-:W3:Y:S04]  /*6d6a0*/  LDL.LU.64 R10, [R1+0x3b98] ;  /* 0x003b9800010a7983 */ /* 0x000ee80000300a00 */
[----:B------:R-:W4:-:S15]  /*6d6b0*/  LDL.LU.64 R8, [R1+0x3b90] ;  /* 0x003b900001087983 */ /* 0x000f1e0000300a00 */
[----:B------:R-:W-:-:S03]  /*6d6c0*/  NOP ;  /* 0x0000000000007918 */ /* 0x000fc60000000000 */
[----:B------:R0:W-:Y:S04]  /*6d6d0*/  STL.64 [R1+0x710], R24 ;  /* 0x0007101801007387 */ /* 0x0001e80000100a00 */
[----:B------:R-:W-:Y:S01]  /*6d6e0*/  STL.64 [R1+0x718], R26 ;  /* 0x0007181a01007387 */ /* 0x000fe20000100a00 */
[----:B0-----:R-:W-:Y:S02]  /*6d6f0*/  IMAD.MOV.U32 R24, RZ, RZ, R21 ;  /* 0x000000ffff187224 */ /* 0x001fe400078e0015 */
[----:B------:R-:W-:Y:S01]  /*6d700*/  IMAD.MOV.U32 R25, RZ, RZ, R20 ;  /* 0x000000ffff197224 */ /* 0x000fe200078e0014 */
[----:B----4-:R-:W-:-:S15]  /*6d710*/  HMMA.16816.F32.BF16 R4, R12, R8, R4 ;  /* 0x000000080c04723c */ /* 0x010fde0000041804 */
[----:B------:R-:W-:-:S08]  /*6d720*/  NOP ;  /* 0x0000000000007918 */ /* 0x000fd00000000000 */
[----:B------:R-:W-:Y:S04]  /*6d730*/  STL.64 [R1+0x700], R4 ;  /* 0x0007000401007387 */ /* 0x000fe80000100a00 */
[----:B------:R-:W-:Y:S04]  /*6d740*/  STL.64 [R1+0x708], R6 ;  /* 0x0007080601007387 */ /* 0x000fe80000100a00 */
[----:B------:R-:W-:Y:S04]  /*6d750*/  STL.64 [R1+0x3b28], R24 ;  /* 0x003b281801007387 */ /* 0x000fe80000100a00 */
[----:B---3--:R-:W-:Y:S04]  /*6d760*/  STL.64 [R1+0x3a78], R10 ;  /* 0x003a780a01007387 */ /* 0x008fe80000100a00 */
[----:B------:R0:W-:Y:S04]  /*6d770*/  STL.64 [R1+0x3a70], R8 ;  /* 0x003a700801007387 */ /* 0x0001e80000100a00 */
        /* <DEDUP_REMOVED lines=8> */
[----:B------:R-:W2:Y:S04]  /*6d800*/  LDL.64 R16, [R1+0x180] ;  /* 0x0001800001107983 */ /* 0x000ea80000100a00 */
[----:B----4-:R-:W-:Y:S04]  /*6d810*/  STL.64 [R1+0x3b38], R10 ;  /* 0x003b380a01007387 */ /* 0x010fe80000100a00 */
[----:B---3--:R0:W-:Y:S04]  /*6d820*/  STL.64 [R1+0x3b30], R8 ;  /* 0x003b300801007387 */ /* 0x0081e80000100a00 */
[----:B0-----:R-:W3:Y:S04]  /*6d830*/  LDL.64 R8, [R1+0x140] ;  /* 0x0001400001087983 */ /* 0x001ee80000100a00 */
[----:B---3--:R0:W-:Y:S04]  /*6d840*/  STL.64 [R1+0x3b50], R8 ;  /* 0x003b500801007387 */ /* 0x0081e80000100a00 */
[----:B0-----:R-:W3:Y:S04]  /*6d850*/  LDL.LU R8, [R1+0xb50] ;  /* 0x000b500001087983 */ /* 0x001ee80000300800 */
[----:B------:R-:W3:Y:S04]  /*6d860*/  LDL.LU R9, [R1+0xb54] ;  /* 0x000b540001097983 */ /* 0x000ee80000300800 */
[----:B------:R-:W4:Y:S04]  /*6d870*/  LDL.LU R10, [R1+0xb58] ;  /* 0x000b5800010a7983 */ /* 0x000f280000300800 */
[----:B------:R-:W4:Y:S01]  /*6d880*/  LDL.LU R11, [R1+0xb5c] ;  /* 0x000b5c00010b7983 */ /* 0x000f220000300800 */
[----:B------:R-:W-:-:S02]  /*6d890*/  IMAD.MOV.U32 R20, RZ, RZ, R22 ;  /* 0x000000ffff147224 */ /* 0x000fc400078e0016 */
[----:B--2---:R-:W-:Y:S01]  /*6d8a0*/  IMAD.MOV.U32 R21, RZ, RZ, R19 ;  /* 0x000000ffff157224 */ /* 0x004fe200078e0013 */
[----:B----4-:R-:W-:Y:S04]  /*6d8b0*/  STL.64 [R1+0x3b68], R10 ;  /* 0x003b680a01007387 */ /* 0x010fe80000100a00 */
[----:B---3--:R-:W-:Y:S04]  /*6d8c0*/  STL.64 [R1+0x3b60], R8 ;  /* 0x003b600801007387 */ /* 0x008fe80000100a00 */
[----:B------:R0:W-:Y:S04]  /*6d8d0*/  STL.64 [R1+0x3b70], R20 ;  /* 0x003b701401007387 */ /* 0x0001e80000100a00 */
        /* <DEDUP_REMOVED lines=11> */
[----:B------:R-:W2:Y:S01]  /*6d990*/  LDL.LU R27, [R1+0xb3c] ;  /* 0x000b3c00011b7983 */ /* 0x000ea20000300800 */
[----:B------:R-:W-:Y:S03]  /*6d9a0*/  HMMA.16816.F32.BF16 R4, R12, R16, R4 ;  /* 0x000000100c04723c */ /* 0x000fe60000041804 */
        /* <DEDUP_REMOVED lines=9> */
[----:B------:R-:W-:Y:S01]  /*6da40*/  IMAD.MOV.U32 R4, RZ, RZ, R17 ;  /* 0x000000ffff047224 */ /* 0x000fe200078e0011 */
[----:B-1----:R-:W4:Y:S04]  /*6da50*/  LDL.LU.64 R6, [R1+0x3b88] ;  /* 0x003b880001067983 */ /* 0x002f280000300a00 */
[----:B------:R-:W4:Y:S04]  /*6da60*/  LDL.LU R18, [R1+0x3b80] ;  /* 0x003b800001127983 */ /* 0x000f280000300800 */
[----:B------:R-:W3:Y:S01]  /*6da70*/  LDL.LU.64 R16, [R1+0x3b78] ;  /* 0x003b780001107983 */ /* 0x000ee20000300a00 */
[----:B------:R-:W-:-:S02]  /*6da80*/  IMAD.MOV.U32 R28, RZ, RZ, R12 ;  /* 0x000000ffff1c7224 */ /* 0x000fc400078e000c */
[----:B------:R-:W-:Y:S01]  /*6da90*/  IMAD.MOV.U32 R19, RZ, RZ, R15 ;  /* 0x000000ffff137224 */ /* 0x000fe200078e000f */
[----:B---3--:R-:W-:-:S15]  /*6daa0*/  HMMA.16816.F32.BF16 R20, R12, R16, R20 ;  /* 0x000000100c14723c */ /* 0x008fde0000041814 */
[----:B------:R-:W-:-:S08]  /*6dab0*/  NOP ;  /* 0x0000000000007918 */ /* 0x000fd00000000000 */
[----:B------:R0:W-:Y:S04]  /*6dac0*/  STL.64 [R1+0x6e0], R20 ;  /* 0x0006e01401007387 */ /* 0x0001e80000100a00 */
[----:B------:R1:W-:Y:S04]  /*6dad0*/  STL.64 [R1+0x6e8], R22 ;  /* 0x0006e81601007387 */ /* 0x0003e80000100a00 */
[----:B0-----:R-:W3:Y:S04]  /*6dae0*/  LDL.LU.64 R20, [R1+0x3b70] ;  /* 0x003b700001147983 */ /* 0x001ee80000300a00 */
[----:B------:R-:W-:Y:S01]  /*6daf0*/  STL.64 [R1+0x3b20], R16 ;  /* 0x003b201001007387 */ /* 0x000fe20000100a00 */
[----:B-1----:R-:W-:-:S02]  /*6db00*/  IMAD.MOV.U32 R23, RZ, RZ, R13 ;  /* 0x000000ffff177224 */ /* 0x002fc400078e000d */
[----:B------:R-:W-:Y:S01]  /*6db10*/  IMAD.MOV.U32 R22, RZ, RZ, R14 ;  /* 0x000000ffff167224 */ /* 0x000fe200078e000e */
[----:B------:R-:W2:Y:S04]  /*6db20*/  LDL.LU R12, [R1+0x60] ;  /* 0x00006000010c7983 */ /* 0x000ea80000300800 */
[----:B------:R-:W2:Y:S04]  /*6db30*/  LDL.LU R13, [R1+0x64] ;  /* 0x00006400010d7983 */ /* 0x000ea80000300800 */
[----:B------:R-:W4:Y:S04]  /*6db40*/  LDL.LU R14, [R1+0x68] ;  /* 0x00006800010e7983 */ /* 0x000f280000300800 */
[----:B------:R-:W4:Y:S04]  /*6db50*/  LDL.LU R15, [R1+0x6c] ;  /* 0x00006c00010f7983 */ /* 0x000f280000300800 */
[----:B----4-:R-:W-:Y:S04]  /*6db60*/  STL.64 [R1+0x3950], R14 ;  /* 0x0039500e01007387 */ /* 0x010fe80000100a00 */
[----:B--2---:R0:W-:Y:S04]  /*6db70*/  STL.64 [R1+0x3948], R12 ;  /* 0x0039480c01007387 */ /* 0x0041e80000100a00 */
[----:B0-----:R-:W2:Y:S04]  /*6db80*/  LDL.LU R12, [R1] ;  /* 0x00000000010c7983 */ /* 0x001ea80000300800 */
[----:B------:R-:W2:Y:S04]  /*6db90*/  LDL.LU R13, [R1+0x4] ;  /* 0x00000400010d7983 */ /* 0x000ea80000300800 */
[----:B------:R-:W4:Y:S01]  /*6dba0*/  LDL.LU R14, [R1+0x8] ;  /* 0x00000800010e7983 */ /* 0x000f220000300800 */
[----:B------:R-:W-:-:S05]  /*6dbb0*/  IMAD.MOV.U32 R15, RZ, RZ, R29 ;  /* 0x000000ffff0f7224 */ /* 0x000fca00078e001d */
[----:B----4-:R0:W-:Y:S04]  /*6dbc0*/  STL.64 [R1+0x3a98], R14 ;  /* 0x003a980e01007387 */ /* 0x0101e80000100a00 */
[----:B--2---:R1:W-:Y:S01]  /*6dbd0*/  STL.64 [R1+0x3a90], R12 ;  /* 0x003a900c01007387 */ /* 0x0043e20000100a00 */
[----:B0-----:R-:W-:Y:S02]  /*6dbe0*/  IMAD.MOV.U32 R14, RZ, RZ, R22 ;  /* 0x000000ffff0e7224 */ /* 0x001fe400078e0016 */
[----:B------:R-:W-:Y:S02]  /*6dbf0*/  IMAD.MOV.U32 R15, RZ, RZ, R19 ;  /* 0x000000ffff0f7224 */ /* 0x000fe400078e0013 */
[----:B-1----:R-:W-:Y:S02]  /*6dc00*/  IMAD.MOV.U32 R12, RZ, RZ, R28 ;  /* 0x000000ffff0c7224 */ /* 0x002fe400078e001c */
[----:B------:R-:W-:-:S07]  /*6dc10*/  IMAD.MOV.U32 R13, RZ, RZ, R23 ;  /* 0x000000ffff0d7224 */ /* 0x000fce00078e0017 */
[----:B---3--:R-:W-:Y:S01]  /*6dc20*/  HMMA.16816.F32.BF16 R20, R12, R20, R8 ;  /* 0x000000140c14723c */ /* 0x008fe20000041808 */
[----:B------:R-:W2:Y:S04]  /*6dc30*/  LDL.LU.64 R10, [R1+0x3b68] ;  /* 0x003b6800010a7983 */ /* 0x000ea80000300a00 */
[----:B------:R-:W2:-:S15]  /*6dc40*/  LDL.LU.64 R8, [R1+0x3b60] ;  /* 0x003b600001087983 */ /* 0x000e9e0000300a00 */
[----:B------:R-:W-:-:S03]  /*6dc50*/  NOP ;  /* 0x0000000000007918 */ /* 0x000fc60000000000 */
[----:B------:R0:W-:Y:S04]  /*6dc60*/  STL.64 [R1+0x6d0], R20 ;  /* 0x0006d01401007387 */ /* 0x0001e80000100a00 */
[----:B------:R-:W-:Y:S04]  /*6dc70*/  STL.64 [R1+0x6d8], R22 ;  /* 0x0006d81601007387 */ /* 0x000fe80000100a00 */
[----:B0-----:R-:W2:Y:S02]  /*6dc80*/  LDL.LU.64 R20, [R1+0x3b58] ;  /* 0x003b580001147983 */ /* 0x001ea40000300a00 */
[----:B--2---:R-:W-:-:S15]  /*6dc90*/  HMMA.16816.F32.BF16 R8, R12, R20, R8 ;  /* 0x000000140c08723c */ /* 0x004fde0000041808 */
[----:B------:R-:W-:-:S08]  /*6dca0*/  NOP ;  /* 0x0000000000007918 */ /* 0x000fd00000000000 */
[----:B------:R0:W-:Y:S04]  /*6dcb0*/  STL.64 [R1+0x6c0], R8 ;  /* 0x0006c00801007387 */ /* 0x0001e80000100a00 */
[----:B------:R-:W-:Y:S04]  /*6dcc0*/  STL [R1+0x6c8], R10 ;  /* 0x0006c80a01007387 */ /* 0x000fe80000100800 */
[----:B0-----:R-:W2:Y:S01]  /*6dcd0*/  LDL.LU.64 R8, [R1+0x3b50] ;  /* 0x003b500001087983 */ /* 0x001ea20000300a00 */
[----:B------:R-:W-:-:S03]  /*6dce0*/  IMAD.MOV.U32 R29, RZ, RZ, R11 ;  /* 0x000000ffff1d7224 */ /* 0x000fc600078e000b */
[----:B------:R-:W-:Y:S04]  /*6dcf0*/  STL.64 [R1+0x3a30], R20 ;  /* 0x003a301401007387 */ /* 0x000fe80000100a00 */
[----:B------:R-:W-:Y:S01]  /*6dd00*/  STL [R1+0x3534], R29 ;  /* 0x0035341d01007387 */ /* 0x000fe20000100800 */
[----:B--2---:R-:W-:-:S15]  /*6dd10*/  HMMA.16816.F32.BF16 R24, R12, R8, R24 ;  /* 0x000000080c18723c */ /* 0x004fde0000041818 */
[----:B------:R-:W-:-:S08]  /*6dd20*/  NOP ;  /* 0x0000000000007918 */ /* 0x000fd00000000000 */
[----:B------:R-:W-:Y:S04]  /*6dd30*/  STL.64 [R1+0x6b0], R24 ;  /* 0x0006b01801007387 */ /* 0x000fe80000100a00 */
[----:B------:R0:W-:Y:S04]  /*6dd40*/  STL.64 [R1+0x6b8], R26 ;  /* 0x0006b81a01007387 */ /* 0x0001e80000100a00 */
[----:B0-----:R-:W2:Y:S04]  /*6dd50*/  LDL.LU.64 R26, [R1+0x3b48] ;  /* 0x003b4800011a7983 */ /* 0x001ea80000300a00 */
[----:B------:R-:W2:Y:S01]  /*6dd60*/  LDL.LU.64 R24, [R1+0x3b40] ;  /* 0x003b400001187983 */ /* 0x000ea20000300a00 */
[----:B------:R-:W-:-:S02]  /*6dd70*/  IMAD.MOV.U32 R20, RZ, RZ, R2 ;  /* 0x000000ffff147224 */ /* 0x000fc400078e0002 */
[----:B------:R-:W-:Y:S01]  /*6dd80*/  IMAD.MOV.U32 R21, RZ, RZ, R0 ;  /* 0x000000ffff157224 */ /* 0x000fe200078e0000 */
[----:B------:R-:W3:Y:S01]  /*6dd90*/  LDL.LU.64 R10, [R1+0x3b38] ;  /* 0x003b3800010a7983 */ /* 0x000ee20000300a00 */
[----:B------:R-:W-:Y:S02]  /*6dda0*/  IMAD.MOV.U32 R2, RZ, RZ, R8 ;  /* 0x000000ffff027224 */ /* 0x000fe400078e0008 */
[----:B------:R-:W-:Y:S02]  /*6ddb0*/  IMAD.MOV.U32 R0, RZ, RZ, R9 ;  /* 0x000000ffff007224 */ /* 0x000fe400078e0009 */
[----:B------:R-:W3:Y:S01]  /*6ddc0*/  LDL.LU.64 R8, [R1+0x3b30] ;  /* 0x003b300001087983 */ /* 0x000ee20000300a00 */
[----:B--2---:R-:W-:Y:S03]  /*6ddd0*/  HMMA.16816.F32.BF16 R20, R12, R20, R24 ;  /* 0x000000140c14723c */ /* 0x004fe60000041818 */
[----:B------:R-:W3:-:S15]  /*6dde0*/  LDL.LU.64 R24, [R1+0x3b28] ;  /* 0x003b280001187983 */ /* 0x000ede0000300a00 */
[----:B------:R-:W-:-:S05]  /*6ddf0*/  NOP ;  /* 0x0000000000007918 */ /* 0x000fca0000000000 */
[----:B------:R0:W-:Y:S04]  /*6de00*/  STL.64 [R1+0x6a0], R20 ;  /* 0x0006a01401007387 */ /* 0x0001e80000100a00 */
[----:B------:R1:W-:Y:S04]  /*6de10*/  STL.64 [R1+0x6a8], R22 ;  /* 0x0006a81601007387 */ /* 0x0003e80000100a00 */
[----:B0-----:R-:W2:Y:S01]  /*6de20*/  LDL.LU R20, [R1+0x2d0] ;  /* 0x0002d00001147983 */ /* 0x001ea20000300800 */
[----:B---3--:R-:W-:-:S15]  /*6de30*/  HMMA.16816.F32.BF16 R8, R12, R24, R8 ;  /* 0x000000180c08723c */ /* 0x008fde0000041808 */
[----:B------:R-:W-:-:S08]  /*6de40*/  NOP ;  /* 0x0000000000007918 */ /* 0x000fd00000000000 */
[----:B------:R-:W-:Y:S04]  /*6de50*/  STL.64 [R1+0x690], R8 ;  /* 0x0006900801007387 */ /* 0x000fe80000100a00 */
[----:B------:R-:W-:Y:S04]  /*6de60*/  STL.64 [R1+0x698], R10 ;  /* 0x0006980a01007387 */ /* 0x000fe80000100a00 */
        /* <DEDUP_REMOVED lines=19> */
[----:B------:R-:W2:Y:S04]  /*6dfa0*/  LDL.LU R4, [R1+0xaf0] ;  /* 0x000af00001047983 */ /* 0x000ea80000300800 */
[----:B------:R-:W2:Y:S01]  /*6dfb0*/  LDL.LU R5, [R1+0xaf4] ;  /* 0x000af40001057983 */ /* 0x000ea20000300800 */
[----:B0-----:R-:W-:-:S02]  /*6dfc0*/  IMAD.MOV.U32 R25, RZ, RZ, R6 ;  /* 0x000000ffff197224 */ /* 0x001fc400078e0006 */
[----:B------:R-:W-:Y:S01]  /*6dfd0*/  IMAD.MOV.U32 R24, RZ, RZ, R7 ;  /* 0x000000ffff187224 */ /* 0x000fe200078e0007 */
[----:B------:R-:W3:Y:S04]  /*6dfe0*/  LDL.LU R6, [R1+0xaf8] ;  /* 0x000af80001067983 */ /* 0x000ee80000300800 */
[----:B------:R-:W3:Y:S04]  /*6dff0*/  LDL.LU R7, [R1+0xafc] ;  /* 0x000afc0001077983 */ /* 0x000ee80000300800 */
[----:B---3--:R-:W-:Y:S04]  /*6e000*/  STL.64 [R1+0x3b08], R6 ;  /* 0x003b080601007387 */ /* 0x008fe80000100a00 */
[----:B--2---:R0:W-:Y:S04]  /*6e010*/  STL.64 [R1+0x3b00], R4 ;  /* 0x003b000401007387 */ /* 0x0041e80000100a00 */
[----:B------:R-:W2:Y:S04]  /*6e020*/  LDL.LU R16, [R1+0xb10] ;  /* 0x000b100001107983 */ /* 0x000ea80000300800 */
[----:B------:R-:W2:Y:S01]  /*6e030*/  LDL.LU R17, [R1+0xb14] ;  /* 0x000b140001117983 */ /* 0x000ea20000300800 */
[----:B0-----:R-:W-:-:S02]  /*6e040*/  IMAD.MOV.U32 R4, RZ, RZ, R18 ;  /* 0x000000ffff047224 */ /* 0x001fc400078e0012 */
[----:B------:R-:W-:Y:S01]  /*6e050*/  IMAD.MOV.U32 R5, RZ, RZ, R3 ;  /* 0x000000ffff057224 */ /* 0x000fe200078e0003 */
[----:B------:R-:W2:Y:S04]  /*6e060*/  LDL.LU R18, [R1+0xb18] ;  /* 0x000b180001127983 */ /* 0x000ea80000300800 */
[----:B------:R-:W2:Y:S04]  /*6e070*/  LDL.LU R19, [R1+0xb1c] ;  /* 0x000b1c0001137983 */ /* 0x000ea80000300800 */
[----:B------:R0:W-:Y:S04]  /*6e080*/  STL.64 [R1+0x3b18], R4 ;  /* 0x003b180401007387 */ /* 0x0001e80000100a00 */
[----:B0-----:R-:W2:Y:S04]  /*6e090*/  LDL.64 R4, [R1+0x110] ;  /* 0x0001100001047983 */ /* 0x001ea80000100a00 */
[----:B------:R0:W-:Y:S04]  /*6e0a0*/  STL.64 [R1+0x3ad8], R24 ;  /* 0x003ad81801007387 */ /* 0x0001e80000100a00 */
[----:B0-----:R-:W3:Y:S04]  /*6e0b0*/  LDL.64 R24, [R1+0xe0] ;  /* 0x0000e00001187983 */ /* 0x001ee80000100a00 */
[----:B---3--:R0:W-:Y:S04]  /*6e0c0*/  STL.64 [R1+0x3af0], R24 ;  /* 0x003af01801007387 */ /* 0x0081e80000100a00 */
[----:B0-----:R-:W3:Y:S04]  /*6e0d0*/  LDL.64 R24, [R1+0xf0] ;  /* 0x0000f00001187983 */ /* 0x001ee80000100a00 */
[----:B---3--:R0:W-:Y:S04]  /*6e0e0*/  STL.64 [R1+0x3b10], R24 ;  /* 0x003b101801007387 */ /* 0x0081e80000100a00 */
        /* <DEDUP_REMOVED lines=15> */
[----:B------:R-:W4:Y:S01]  /*6e1e0*/  LDL.LU R11, [R1+0xadc] ;  /* 0x000adc00010b7983 */ /* 0x000f220000300800 */
[----:B------:R-:W-:Y:S03]  /*6e1f0*/  HMMA.16816.F32.BF16 R16, R12, R4, R16 ;  /* 0x000000040c10723c */ /* 0x000fe60000041810 */
[----:B----4-:R-:W-:Y:S04]  /*6e200*/  STL.64 [R1+0x3ae8], R10 ;  /* 0x003ae80a01007387 */ /* 0x010fe80000100a00 */
[----:B--2---:R0:W-:Y:S04]  /*6e210*/  STL.64 [R1+0x3ae0], R8 ;  /* 0x003ae00801007387 */ /* 0x0041e80000100a00 */
[----:B0-----:R-:W2:Y:S04]  /*6e220*/  LDL.LU R8, [R1+0xae0] ;  /* 0x000ae00001087983 */ /* 0x001ea80000300800 */
[----:B------:R-:W2:Y:S04]  /*6e230*/  LDL.LU R9, [R1+0xae4] ;  /* 0x000ae40001097983 */ /* 0x000ea80000300800 */
[----:B------:R-:W2:Y:S04]  /*6e240*/  LDL.LU R10, [R1+0xae8] ;  /* 0x000ae800010a7983 */ /* 0x000ea80000300800 */
[----:B------:R-:W2:Y:S04]  /*6e250*/  LDL.LU R11, [R1+0xaec] ;  /* 0x000aec00010b7983 */ /* 0x000ea80000300800 */
[----:B------:R0:W-:Y:S04]  /*6e260*/  STL.64 [R1+0x3a68], R20 ;  /* 0x003a681401007387 */ /* 0x0001e80000100a00 */
[----:B0-----:R-:W4:Y:S04]  /*6e270*/  LDL.LU R20, [R1+0x340] ;  /* 0x0003400001147983 */ /* 0x001f280000300800 */
[----:B------:R-:W4:Y:S04]  /*6e280*/  LDL.LU R21, [R1+0x344] ;  /* 0x0003440001157983 */ /* 0x000f280000300800 */
[----:B------:R-:W3:Y:S04]  /*6e290*/  LDL.LU R22, [R1+0x348] ;  /* 0x0003480001167983 */ /* 0x000ee80000300800 */
[----:B------:R-:W3:Y:S01]  /*6e2a0*/  LDL.LU R23, [R1+0x34c] ;  /* 0x00034c0001177983 */ /* 0x000ee20000300800 */
[----:B------:R-:W-:-:S03]  /*6e2b0*/  IMAD.MOV.U32 R3, RZ, RZ, R5 ;  /* 0x000000ffff037224 */ /* 0x000fc600078e0005 */
[----:B---3--:R-:W-:Y:S04]  /*6e2c0*/  STL.64 [R1+0x3a88], R22 ;  /* 0x003a881601007387 */ /* 0x008fe80000100a00 */
[----:B----4-:R0:W-:Y:S04]  /*6e2d0*/  STL.64 [R1+0x3a80], R20 ;  /* 0x003a801401007387 */ /* 0x0101e80000100a00 */
[----:B0-----:R-:W3:Y:S04]  /*6e2e0*/  LDL.LU R20, [R1+0x360] ;  /* 0x0003600001147983 */ /* 0x001ee80000300800 */
[----:B------:R-:W3:Y:S04]  /*6e2f0*/  LDL.LU R21, [R1+0x364] ;  /* 0x0003640001157983 */ /* 0x000ee80000300800 */
[----:B------:R-:W3:Y:S04]  /*6e300*/  LDL.LU R22, [R1+0x368] ;  /* 0x0003680001167983 */ /* 0x000ee80000300800 */
[----:B------:R-:W3:Y:S04]  /*6e310*/  LDL.LU R23, [R1+0x36c] ;  /* 0x00036c0001177983 */ /* 0x000ee80000300800 */
[----:B------:R0:W-:Y:S04]  /*6e320*/  STL.64 [R1+0x680], R16 ;  /* 0x0006801001007387 */ /* 0x0001e80000100a00 */
[----:B------:R1:W-:Y:S04]  /*6e330*/  STL.64 [R1+0x688], R18 ;  /* 0x0006881201007387 */ /* 0x0003e80000100a00 */
[----:B0-----:R-:W4:Y:S01]  /*6e340*/  LDL.LU.64 R16, [R1+0x3b20] ;  /* 0x003b200001107983 */ /* 0x001f220000300a00 */
[----:B-1----:R-:W-:-:S03]  /*6e350*/  IMAD.MOV.U32 R18, RZ, RZ, R4 ;  /* 0x000000ffff127224 */ /* 0x002fc600078e0004 */
        /* <DEDUP_REMOVED lines=14> */
[----:B------:R-:W-:-:S02]  /*6e440*/  IMAD.MOV.U32 R6, RZ, RZ, R25 ;  /* 0x000000ffff067224 */ /* 0x000fc400078e0019 */
[----:B------:R-:W3:Y:S02]  /*6e450*/  LDL.LU.64 R24, [R1+0x3af0] ;  /* 0x003af00001187983 */ /* 0x000ee40000300a00 */
[----:B---3--:R-:W-:Y:S06]  /*6e460*/  HMMA.16816.F32.BF16 R8, R12, R24, R8 ;  /* 0x000000180c08723c */ /* 0x008fec0000041808 */
[----:B------:R-:W-:Y:S01]  /*6e470*/  IMAD.MOV.U32 R28, RZ, RZ, R24 ;  /* 0x000000ffff1c7224 */ /* 0x000fe200078e0018 */
[----:B------:R-:W-:-:S15]  /*6e480*/  MOV R19, R25 ;  /* 0x0000001900137202 */ /* 0x000fde0000000f00 */
[----:B------:R-:W-:-:S01]  /*6e490*/  NOP ;  /* 0x0000000000007918 */ /* 0x000fc20000000000 */
[----:B------:R-:W-:Y:S04]  /*6e4a0*/  STL.64 [R1+0x650], R8 ;  /* 0x0006500801007387 */ /* 0x000fe80000100a00 */
[----:B------:R0:W-:Y:S04]  /*6e4b0*/  STL.64 [R1+0x658], R10 ;  /* 0x0006580a01007387 */ /* 0x0001e80000100a00 */
[----:B0-----:R-:W3:Y:S04]  /*6e4c0*/  LDL.LU.64 R10, [R1+0x3ae8] ;  /* 0x003ae800010a7983 */ /* 0x001ee80000300a00 */
[----:B------:R-:W3:Y:S04]  /*6e4d0*/  LDL.LU.64 R8, [R1+0x3ae0] ;  /* 0x003ae00001087983 */ /* 0x000ee80000300a00 */
[----:B------:R-:W3:Y:S04]  /*6e4e0*/  LDL.LU.64 R24, [R1+0x3ad8] ;  /* 0x003ad80001187983 */ /* 0x000ee80000300a00 */
[----:B------:R-:W-:Y:S04]  /*6e4f0*/  STL.64 [R1+0x3a60], R18 ;  /* 0x003a601201007387 */ /* 0x000fe80000100a00 */
[----:B----4-:R0:W-:Y:S04]  /*6e500*/  STL.64 [R1+0x3a58], R16 ;  /* 0x003a581001007387 */ /* 0x0101e80000100a00 */
[----:B0-----:R-:W4:Y:S04]  /*6e510*/  LDL.LU R16, [R1+0x320] ;  /* 0x0003200001107983 */ /* 0x001f280000300800 */
[----:B------:R-:W4:Y:S04]  /*6e520*/  LDL.LU R17, [R1+0x324] ;  /* 0x0003240001117983 */ /* 0x000f280000300800 */
[----:B------:R-:W4:Y:S04]  /*6e530*/  LDL.LU R18, [R1+0x328] ;  /* 0x0003280001127983 */ /* 0x000f280000300800 */
[----:B------:R-:W4:Y:S01]  /*6e540*/  LDL.LU R19, [R1+0x32c] ;  /* 0x00032c0001137983 */ /* 0x000f220000300800 */
[----:B---3--:R-:W-:Y:S03]  /*6e550*/  HMMA.16816.F32.BF16 R24, R12, R24, R8 ;  /* 0x000000180c18723c */ /* 0x008fe60000041808 */
[----:B------:R-:W3:Y:S04]  /*6e560*/  LDL.LU.64 R10, [R1+0x3ad0] ;  /* 0x003ad000010a7983 */ /* 0x000ee80000300a00 */
[----:B------:R-:W3:-:S15]  /*6e570*/  LDL.LU.64 R8, [R1+0x3ac8] ;  /* 0x003ac80001087983 */ /* 0x000ede0000300a00 */
[----:B------:R-:W-:-:S01]  /*6e580*/  NOP ;  /* 0x0000000000007918 */ /* 0x000fc20000000000 */
        /* <DEDUP_REMOVED lines=8> */
[----:B0-----:R-:W2:Y:S04]  /*6e610*/  LDL.LU.64 R26, [R1+0x3ab0] ;  /* 0x003ab000011a7983 */ /* 0x001ea80000300a00 */
[----:B------:R-:W3:Y:S04]  /*6e620*/  LDL.LU.64 R24, [R1+0x3aa8] ;  /* 0x003aa80001187983 */ /* 0x000ee80000300a00 */
[----:B------:R-:W-:Y:S01]  /*6e630*/  STL.64 [R1+0x39c8], R4 ;  /* 0x0039c80401007387 */ /* 0x000fe20000100a00 */
[----:B---3--:R-:W-:Y:S03]  /*6e640*/  HMMA.16816.F32.BF16 R12, R12, R24, R8 ;  /* 0x000000180c0c723c */ /* 0x008fe60000041808 */
[----:B------:R-:W3:-:S15]  /*6e650*/  LDL.LU.64 R8, [R1+0x3aa0] ;  /* 0x003aa00001087983 */ /* 0x000ede0000300a00 */
[----:B------:R-:W-:-:S05]  /*6e660*/  NOP ;  /* 0x0000000000007918 */ /* 0x000fca0000000000 */
[----:B------:R-:W-:Y:S04]  /*6e670*/  STL.64 [R1+0x620], R12 ;  /* 0x0006200c01007387 */ /* 0x000fe80000100a00 */
[----:B------:R0:W-:Y:S04]  /*6e680*/  STL.64 [R1+0x628], R14 ;  /* 0x0006280e01007387 */ /* 0x0001e80000100a00 */
[----:B0-----:R-:W4:Y:S04]  /*6e690*/  LDL.LU.64 R14, [R1+0x3a98] ;  /* 0x003a9800010e7983 */ /* 0x001f280000300a00 */
[----:B------:R-:W4:Y:S04]  /*6e6a0*/  LDL.LU.64 R12, [R1+0x3a90] ;  /* 0x003a9000010c7983 */ /* 0x000f280000300a00 */
[----:B--2---:R-:W-:Y:S04]  /*6e6b0*/  STL.64 [R1+0x3968], R26 ;  /* 0x0039681a01007387 */ /* 0x004fe80000100a00 */
[----:B------:R0:W-:Y:S04]  /*6e6c0*/  STL.64 [R1+0x3960], R24 ;  /* 0x0039601801007387 */ /* 0x0001e80000100a00 */
[----:B0-----:R-:W2:Y:S04]  /*6e6d0*/  LDL.LU R24, [R1+0x2c0] ;  /* 0x0002c00001187983 */ /* 0x001ea80000300800 */
[----:B------:R-:W2:Y:S04]  /*6e6e0*/  LDL.LU R25, [R1+0x2c4] ;  /* 0x0002c40001197983 */ /* 0x000ea80000300800 */
[----:B------:R-:W2:Y:S04]  /*6e6f0*/  LDL.LU R26, [R1+0x2c8] ;  /* 0x0002c800011a7983 */ /* 0x000ea80000300800 */
[----:B------:R-:W2:Y:S01]  /*6e700*/  LDL.LU R27, [R1+0x2cc] ;  /* 0x0002cc00011b7983 */ /* 0x000ea20000300800 */
[----:B---3--:R-:W-:-:S02]  /*6e710*/  IMAD.MOV.U32 R5, RZ, RZ, R8 ;  /* 0x000000ffff057224 */ /* 0x008fc400078e0008 */
[----:B------:R-:W-:Y:S01]  /*6e720*/  IMAD.MOV.U32 R4, RZ, RZ, R9 ;  /* 0x000000ffff047224 */ /* 0x000fe200078e0009 */
[----:B----4-:R-:W-:-:S15]  /*6e730*/  HMMA.16816.F32.BF16 R20, R12, R8, R20 ;  /* 0x000000080c14723c */ /* 0x010fde0000041814 */
[----:B------:R-:W-:-:S08]  /*6e740*/  NOP ;  /* 0x0000000000007918 */ /* 0x000fd00000000000 */
[----:B------:R-:W-:Y:S04]  /*6e750*/  STL.64 [R1+0x610], R20 ;  /* 0x0006101401007387 */ /* 0x000fe80000100a00 */
[----:B------:R0:W-:Y:S04]  /*6e760*/  STL.64 [R1+0x618], R22 ;  /* 0x0006181601007387 */ /* 0x0001e80000100a00 */
[----:B0-----:R-:W3:Y:S04]  /*6e770*/  LDL.LU.64 R22, [R1+0x3a88] ;  /* 0x003a880001167983 */ /* 0x001ee80000300a00 */
[----:B------:R-:W3:Y:S04]  /*6e780*/  LDL.LU.64 R20, [R1+0x3a80] ;  /* 0x003a800001147983 */ /* 0x000ee80000300a00 */
[----:B------:R-:W4:Y:S04]  /*6e790*/  LDL.LU.64 R10, [R1+0x3a78] ;  /* 0x003a7800010a7983 */ /* 0x000f280000300a00 */
[----:B------:R-:W3:Y:S02]  /*6e7a0*/  LDL.LU.64 R8, [R1+0x3a70] ;  /* 0x003a700001087983 */ /* 0x000ee40000300a00 */
[----:B---3--:R-:W-:-:S15]  /*6e7b0*/  HMMA.16816.F32.BF16 R20, R12, R8, R20 ;  /* 0x000000080c14723c */ /* 0x008fde0000041814 */
[----:B------:R-:W-:-:S08]  /*6e7c0*/  NOP ;  /* 0x0000000000007918 */ /* 0x000fd00000000000 */
[----:B------:R0:W-:Y:S04]  /*6e7d0*/  STL.64 [R1+0x600], R20 ;  /* 0x0006001401007387 */ /* 0x0001e80000100a00 */
[----:B------:R-:W-:Y:S04]  /*6e7e0*/  STL.64 [R1+0x608], R22 ;  /* 0x0006081601007387 */ /* 0x000fe80000100a00 */
[----:B0-----:R-:W3:Y:S04]  /*6e7f0*/  LDL.LU.64 R20, [R1+0x3a68] ;  /* 0x003a680001147983 */ /* 0x001ee80000300a00 */
[----:B----4-:R-:W-:Y:S04]  /*6e800*/  STL.64 [R1+0x3930], R10 ;  /* 0x0039300a01007387 */ /* 0x010fe80000100a00 */
[----:B------:R0:W-:Y:S04]  /*6e810*/  STL.64 [R1+0x3928], R8 ;  /* 0x0039280801007387 */ /* 0x0001e80000100a00 */
[----:B0-----:R-:W4:Y:S04]  /*6e820*/  LDL R8, [R1+0x160] ;  /* 0x0001600001087983 */ /* 0x001f280000100800 */
[----:B------:R-:W4:Y:S01]  /*6e830*/  LDL R9, [R1+0x164] ;  /* 0x0001640001097983 */ /* 0x000f220000100800 */
[----:B---3--:R-:W-:Y:S03]  /*6e840*/  HMMA.16816.F32.BF16 R20, R12, R20, R16 ;  /* 0x000000140c14723c */ /* 0x008fe60000041810 */
[----:B------:R-:W3:Y:S04]  /*6e850*/  LDL.LU.64 R18, [R1+0x3a60] ;  /* 0x003a600001127983 */ /* 0x000ee80000300a00 */
[----:B------:R-:W2:-:S15]  /*6e860*/  LDL.LU.64 R16, [R1+0x3a58] ;  /* 0x003a580001107983 */ /* 0x000e9e0000300a00 */
        /* <DEDUP_REMOVED lines=12> */
[----:B----4-:R-:W-:Y:S03]  /*6e930*/  HMMA.16816.F32.BF16 R8, R12, R8, R20 ;  /* 0x000000080c08723c */ /* 0x010fe60000041814 */
[----:B------:R-:W2:-:S15]  /*6e940*/  LDL.LU.64 R20, [R1+0x3a30] ;  /* 0x003a300001147983 */ /* 0x000e9e0000300a00 */
[----:B------:R-:W-:-:S05]  /*6e950*/  NOP ;  /* 0x0000000000007918 */ /* 0x000fca0000000000 */
[----:B------:R-:W-:Y:S04]  /*6e960*/  STL.64 [R1+0x5d0], R8 ;  /* 0x0005d00801007387 */ /* 0x000fe80000100a00 */
[----:B------:R2:W-:Y:S02]  /*6e970*/  STL.64 [R1+0x5d8], R10 ;  /* 0x0005d80a01007387 */ /* 0x0005e40000100a00 */
[----:B--2---:R-:W-:Y:S02]  /*6e980*/  HMMA.16816.F32.BF16 R8, R12, R20, R24 ;  /* 0x000000140c08723c */ /* 0x004fe40000041818 */
[----:B------:R-:W2:-:S15]  /*6e990*/  LDL.LU R20, [R1+0xc70] ;  /* 0x000c700001147983 */ /* 0x000e9e0000300800 */
[----:B------:R-:W-:-:S06]  /*6e9a0*/  NOP ;  /* 0x0000000000007918 */ /* 0x000fcc0000000000 */
[----:B------:R0:W-:Y:S04]  /*6e9b0*/  STL.64 [R1+0x5c0], R8 ;  /* 0x0005c00801007387 */ /* 0x0001e80000100a00 */
[----:B------:R-:W-:Y:S04]  /*6e9c0*/  STL.64 [R1+0x5c8], R10 ;  /* 0x0005c80a01007387 */ /* 0x000fe80000100a00 */
[----:B------:R-:W2:Y:S01]  /*6e9d0*/  LDL.LU R21, [R1+0xc74] ;  /* 0x000c740001157983 */ /* 0x000ea20000300800 */
[----:B0-----:R-:W-:-:S03]  /*6e9e0*/  IMAD.MOV.U32 R8, RZ, RZ, R5 ;  /* 0x000000ffff087224 */ /* 0x001fc600078e0005 */
[----:B------:R-:W4:Y:S01]  /*6e9f0*/  LDL.LU R22, [R1+0xc78] ;  /* 0x000c780001167983 */ /* 0x000f220000300800 */
[----:B------:R-:W-:-:S03]  /*6ea00*/  IMAD.MOV.U32 R9, RZ, RZ, R4 ;  /* 0x000000ffff097224 */ /* 0x000fc600078e0004 */
[----:B------:R-:W4:Y:S04]  /*6ea10*/  LDL.LU R23, [R1+0xc7c] ;  /* 0x000c7c0001177983 */ /* 0x000f280000300800 */
[----:B------:R0:W-:Y:S04]  /*6ea20*/  STL.64 [R1+0x3958], R8 ;  /* 0x0039580801007387 */ /* 0x0001e80000100a00 */
[----:B0-----:R-:W3:Y:S04]  /*6ea30*/  LDL.LU R8, [R1+0x220] ;  /* 0x0002200001087983 */ /* 0x001ee80000300800 */
[----:B------:R-:W3:Y:S04]  /*6ea40*/  LDL.LU R9, [R1+0x224] ;  /* 0x0002240001097983 */ /* 0x000ee80000300800 */
[----:B------:R-:W2:Y:S04]  /*6ea50*/  LDL.LU R10, [R1+0x228] ;  /* 0x00022800010a7983 */ /* 0x000ea80000300800 */
[----:B------:R-:W2:Y:S04]  /*6ea60*/  LDL.LU R11, [R1+0x22c] ;  /* 0x00022c00010b7983 */ /* 0x000ea80000300800 */
[----:B--2---:R-:W-:Y:S04]  /*6ea70*/  STL.64 [R1+0x3978], R10 ;  /* 0x0039780a01007387 */ /* 0x004fe80000100a00 */
[----:B---3--:R0:W-:Y:S04]  /*6ea80*/  STL.64 [R1+0x3970], R8 ;  /* 0x0039700801007387 */ /* 0x0081e80000100a00 */
[----:B0-----:R-:W2:Y:S04]  /*6ea90*/  LDL.64 R8, [R1+0xd0] ;  /* 0x0000d00001087983 */ /* 0x001ea80000100a00 */
[----:B--2---:R0:W-:Y:S04]  /*6eaa0*/  STL.64 [R1+0x3990], R8 ;  /* 0x0039900801007387 */ /* 0x0041e80000100a00 */
[----:B------:R-:W2:Y:S04]  /*6eab0*/  LDL.LU R24, [R1+0x230] ;  /* 0x0002300001187983 */ /* 0x000ea80000300800 */
[----:B------:R-:W2:Y:S04]  /*6eac0*/  LDL.LU R25, [R1+0x234] ;  /* 0x0002340001197983 */ /* 0x000ea80000300800 */
[----:B------:R-:W3:Y:S04]  /*6ead0*/  LDL.LU R26, [R1+0x238] ;  /* 0x00023800011a7983 */ /* 0x000ee80000300800 */
[----:B------:R-:W3:Y:S01]  /*6eae0*/  LDL.LU R27, [R1+0x23c] ;  /* 0x00023c00011b7983 */ /* 0x000ee20000300800 */
[----:B0-----:R-:W-:-:S02]  /*6eaf0*/  IMAD.MOV.U32 R8, RZ, RZ, R28 ;  /* 0x000000ffff087224 */ /* 0x001fc400078e001c */
        /* <DEDUP_REMOVED lines=15> */
[----:B----4-:R0:W-:Y:S02]  /*6ebf0*/  STL.64 [R1+0x39d0], R4 ;  /* 0x0039d00401007387 */ /* 0x0101e40000100a00 */
[----:B0-----:R-:W-:-:S02]  /*6ec00*/  IMAD.MOV.U32 R4, RZ, RZ, R18 ;  /* 0x000000ffff047224 */ /* 0x001fc400078e0012 */
[----:B------:R-:W-:-:S05]  /*6ec10*/  IMAD.MOV.U32 R5, RZ, RZ, R3 ;  /* 0x000000ffff057224 */ /* 0x000fca00078e0003 */
[----:B------:R-:W-:Y:S04]  /*6ec20*/  STL.64 [R1+0x39e8], R4 ;  /* 0x0039e80401007387 */ /* 0x000fe80000100a00 */
        /* <DEDUP_REMOVED lines=15> */
[----:B------:R-:W2:Y:S04]  /*6ed20*/  LDL.LU R18, [R1+0x2a8] ;  /* 0x0002a80001127983 */ /* 0x000ea80000300800 */
[----:B------:R-:W2:Y:S04]  /*6ed30*/  LDL.LU R19, [R1+0x2ac] ;  /* 0x0002ac0001137983 */ /* 0x000ea80000300800 */
[----:B--2---:R-:W-:Y:S04]  /*6ed40*/  STL.64 [R1+0x3a20], R18 ;  /* 0x003a201201007387 */ /* 0x004fe80000100a00 */
[----:B---3--:R-:W-:Y:S04]  /*6ed50*/  STL.64 [R1+0x3a18], R16 ;  /* 0x003a181001007387 */ /* 0x008fe80000100a00 */
[----:B----4-:R-:W-:Y:S04]  /*6ed60*/  STL.64 [R1+0x3a08], R10 ;  /* 0x003a080a01007387 */ /* 0x010fe80000100a00 */
        /* <DEDUP_REMOVED lines=22> */
[----:B0-----:R-:W4:Y:S01]  /*6eed0*/  LDL.64 R20, [R1+0x180] ;  /* 0x0001800001147983 */ /* 0x001f220000100a00 */
[----:B------:R-:W-:-:S02]  /*6eee0*/  IMAD.MOV.U32 R16, RZ, RZ, R2 ;  /* 0x000000ffff107224 */ /* 0x000fc400078e0002 */
[----:B------:R-:W-:-:S07]  /*6eef0*/  IMAD.MOV.U32 R17, RZ, RZ, R0 ;  /* 0x000000ffff117224 */ /* 0x000fce00078e0000 */
[C---:B------:R-:W-:Y:S01]  /*6ef00*/  HMMA.16816.F32.BF16 R16, R12.reuse, R16, R8 ;  /* 0x000000100c10723c */ /* 0x040fe20000041808 */
[----:B----4-:R0:W-:Y:S04]  /*6ef10*/  STL.64 [R1+0x3920], R20 ;  /* 0x0039201401007387 */ /* 0x0101e80000100a00 */
        /* <DEDUP_REMOVED lines=8> */
[----:B------:R-:W3:Y:S04]  /*6efa0*/  LDL.LU R22, [R1+0xca8] ;  /* 0x000ca80001167983 */ /* 0x000ee80000300800 */
[----:B------:R-:W3:Y:S04]  /*6efb0*/  LDL.LU R23, [R1+0xcac] ;  /* 0x000cac0001177983 */ /* 0x000ee80000300800 */
[----:B------:R-:W4:Y:S04]  /*6efc0*/  LDL.LU.64 R8, [R1+0x3a28] ;  /* 0x003a280001087983 */ /* 0x000f280000300a00 */
[----:B------:R-:W-:Y:S04]  /*6efd0*/  STL.64 [R1+0x5b0], R16 ;  /* 0x0005b01001007387 */ /* 0x000fe80000100a00 */
[----:B------:R0:W-:Y:S04]  /*6efe0*/  STL.64 [R1+0x5b8], R18 ;  /* 0x0005b81201007387 */ /* 0x0001e80000100a00 */
[----:B0-----:R-:W4:Y:S04]  /*6eff0*/  LDL.LU.64 R18, [R1+0x3a20] ;  /* 0x003a200001127983 */ /* 0x001f280000300a00 */
        /* <DEDUP_REMOVED lines=8> */
[----:B------:R-:W2:Y:S04]  /*6f080*/  LDL.LU.64 R10, [R1+0x3a08] ;  /* 0x003a0800010a7983 */ /* 0x000ea80000300a00 */
[----:B------:R-:W2:Y:S04]  /*6f090*/  LDL.LU.64 R8, [R1+0x3a00] ;  /* 0x003a000001087983 */ /* 0x000ea80000300a00 */
[----:B------:R-:W-:Y:S01]  /*6f0a0*/  STL [R1+0x3908], R18 ;  /* 0x0039081201007387 */ /* 0x000fe20000100800 */
[----:B------:R-:W-:Y:S02]  /*6f0b0*/  IMAD.MOV.U32 R28, RZ, RZ, R4 ;  /* 0x000000ffff1c7224 */ /* 0x000fe400078e0004 */
[----:B------:R-:W-:Y:S01]  /*6f0c0*/  IMAD.MOV.U32 R19, RZ, RZ, R5 ;  /* 0x000000ffff137224 */ /* 0x000fe200078e0005 */
[----:B--2---:R-:W-:-:S15]  /*6f0d0*/  HMMA.16816.F32.BF16 R8, R12, R4, R8 ;  /* 0x000000040c08723c */ /* 0x004fde0000041808 */
[----:B------:R-:W-:-:S08]  /*6f0e0*/  NOP ;  /* 0x0000000000007918 */ /* 0x000fd00000000000 */
        /* <DEDUP_REMOVED lines=32> */
[----:B------:R-:W-:Y:S04]  /*6f2f0*/  STL.64 [R1+0x558], R10 ;  /* 0x0005580a01007387 */ /* 0x000fe80000100a00 */
[----:B0-----:R-:W3:Y:S02]  /*6f300*/  LDL.LU.64 R8, [R1+0x3990] ;  /* 0x0039900001087983 */ /* 0x001ee40000300a00 */
[----:B---3--:R-:W-:-:S15]  /*6f310*/  HMMA.16816.F32.BF16 R24, R12, R8, R24 ;  /* 0x000000080c18723c */ /* 0x008fde0000041818 */
[----:B------:R-:W-:-:S08]  /*6f320*/  NOP ;  /* 0x0000000000007918 */ /* 0x000fd00000000000 */
[----:B------:R-:W-:Y:S04]  /*6f330*/  STL.64 [R1+0x540], R24 ;  /* 0x0005401801007387 */ /* 0x000fe80000100a00 */
[----:B------:R0:W-:Y:S04]  /*6f340*/  STL.64 [R1+0x548], R26 ;  /* 0x0005481a01007387 */ /* 0x0001e80000100a00 */
[----:B0-----:R-:W2:Y:S04]  /*6f350*/  LDL.LU.64 R26, [R1+0x3988] ;  /* 0x00398800011a7983 */ /* 0x001ea80000300a00 */
[----:B------:R-:W2:Y:S01]  /*6f360*/  LDL.LU.64 R24, [R1+0x3980] ;  /* 0x0039800001187983 */ /* 0x000ea20000300a00 */
[----:B------:R-:W-:-:S02]  /*6f370*/  IMAD.MOV.U32 R18, RZ, RZ, R8 ;  /* 0x000000ffff127224 */ /* 0x000fc400078e0008 */
[----:B------:R-:W-:Y:S01]  /*6f380*/  IMAD.MOV.U32 R29, RZ, RZ, R9 ;  /* 0x000000ffff1d7224 */ /* 0x000fe200078e0009 */
[----:B------:R-:W3:Y:S04]  /*6f390*/  LDL.LU.64 R10, [R1+0x3978] ;  /* 0x00397800010a7983 */ /* 0x000ee80000300a00 */
[----:B------:R-:W3:Y:S01]  /*6f3a0*/  LDL.LU.64 R8, [R1+0x3970] ;  /* 0x0039700001087983 */ /* 0x000ee20000300a00 */
        /* <DEDUP_REMOVED lines=12> */
[----:B0-----:R-:W3:Y:S04]  /*6f470*/  LDL.LU.64 R14, [R1+0x3950] ;  /* 0x00395000010e7983 */ /* 0x001ee80000300a00 */
[----:B------:R-:W3:Y:S04]  /*6f480*/  LDL.LU.64 R12, [R1+0x3948] ;  /* 0x00394800010c7983 */ /* 0x000ee80000300a00 */
[----:B--2---:R-:W-:Y:S04]  /*6f490*/  STL.64 [R1+0x3828], R26 ;  /* 0x0038281a01007387 */ /* 0x004fe80000100a00 */
[----:B------:R0:W-:Y:S04]  /*6f4a0*/  STL.64 [R1+0x3820], R24 ;  /* 0x0038201801007387 */ /* 0x0001e80000100a00 */
[----:B0-----:R-:W2:Y:S01]  /*6f4b0*/  LDL.64 R24, [R1+0x160] ;  /* 0x0001600001187983 */ /* 0x001ea20000100a00 */
[----:B---3--:R-:W-:Y:S03]  /*6f4c0*/  HMMA.16816.F32.BF16 R8, R12, R8, R20 ;  /* 0x000000080c08723c */ /* 0x008fe60000041814 */
[----:B------:R-:W3:Y:S04]  /*6f4d0*/  LDL.LU.64 R22, [R1+0x3940] ;  /* 0x0039400001167983 */ /* 0x000ee80000300a00 */
[----:B------:R-:W3:-:S15]  /*6f4e0*/  LDL.LU.64 R20, [R1+0x3938] ;  /* 0x0039380001147983 */ /* 0x000ede0000300a00 */
[----:B------:R-:W-:-:S01]  /*6f4f0*/  NOP ;  /* 0x0000000000007918 */ /* 0x000fc20000000000 */
[----:B------:R-:W-:Y:S04]  /*6f500*/  STL.64 [R1+0x510], R8 ;  /* 0x0005100801007387 */ /* 0x000fe80000100a00 */
[----:B------:R0:W-:Y:S04]  /*6f510*/  STL.64 [R1+0x518], R10 ;  /* 0x0005180a01007387 */ /* 0x0001e80000100a00 */
[----:B0-----:R-:W4:Y:S04]  /*6f520*/  LDL.LU.64 R10, [R1+0x3930] ;  /* 0x00393000010a7983 */ /* 0x001f280000300a00 */
        /* <DEDUP_REMOVED lines=8> */
[----:B0-----:R-:W3:Y:S04]  /*6f5b0*/  LDL.LU R8, [R1+0xc80] ;  /* 0x000c800001087983 */ /* 0x001ee80000300800 */
[----:B------:R-:W3:Y:S04]  /*6f5c0*/  LDL.LU R9, [R1+0xc84] ;  /* 0x000c840001097983 */ /* 0x000ee80000300800 */
[----:B------:R-:W3:Y:S04]  /*6f5d0*/  LDL.LU R10, [R1+0xc88] ;  /* 0x000c8800010a7983 */ /* 0x000ee80000300800 */
[----:B------:R-:W3:Y:S02]  /*6f5e0*/  LDL.LU R11, [R1+0xc8c] ;  /* 0x000c8c00010b7983 */ /* 0x000ee40000300800 */
[----:B---3--:R-:W-:-:S15]  /*6f5f0*/  HMMA.16816.F32.BF16 R8, R12, R20, R8 ;  /* 0x000000140c08723c */ /* 0x008fde0000041808 */
[----:B------:R-:W-:-:S08]  /*6f600*/  NOP ;  /* 0x0000000000007918 */ /* 0x000fd00000000000 */
[----:B------:R-:W-:Y:S04]  /*6f610*/  STL.64 [R1+0x4f0], R8 ;  /* 0x0004f00801007387 */ /* 0x000fe80000100a00 */
[----:B------:R0:W-:Y:S04]  /*6f620*/  STL.64 [R1+0x4f8], R10 ;  /* 0x0004f80a01007387 */ /* 0x0001e80000100a00 */
[----:B------:R-:W3:Y:S01]  /*6f630*/  LDL.LU.64 R22, [R1+0x3918] ;  /* 0x0039180001167983 */ /* 0x000ee20000300a00 */
[----:B0-----:R-:W-:Y:S02]  /*6f640*/  IMAD.MOV.U32 R11, RZ, RZ, R20 ;  /* 0x000000ffff0b7224 */ /* 0x001fe400078e0014 */
[----:B------:R-:W-:-:S02]  /*6f650*/  IMAD.MOV.U32 R10, RZ, RZ, R21 ;  /* 0x000000ffff0a7224 */ /* 0x000fc400078e0015 */
[----:B------:R-:W3:Y:S04]  /*6f660*/  LDL.LU.64 R20, [R1+0x3910] ;  /* 0x0039100001147983 */ /* 0x000ee80000300a00 */
[----:B------:R-:W-:Y:S01]  /*6f670*/  STL.64 [R1+0x38e0], R16 ;  /* 0x0038e01001007387 */ /* 0x000fe20000100a00 */
[----:B---3--:R-:W-:-:S15]  /*6f680*/  HMMA.16816.F32.BF16 R20, R12, R16, R20 ;  /* 0x000000100c14723c */ /* 0x008fde0000041814 */
[----:B------:R-:W-:-:S08]  /*6f690*/  NOP ;  /* 0x0000000000007918 */ /* 0x000fd00000000000 */
[----:B------:R0:W-:Y:S04]  /*6f6a0*/  STL.64 [R1+0x4e0], R20 ;  /* 0x0004e01401007387 */ /* 0x0001e80000100a00 */
[----:B------:R1:W-:Y:S04]  /*6f6b0*/  STL.64 [R1+0x4e8], R22 ;  /* 0x0004e81601007387 */ /* 0x0003e80000100a00 */
[----:B0-----:R-:W3:Y:S04]  /*6f6c0*/  LDL.LU R20, [R1+0x40] ;  /* 0x0000400001147983 */ /* 0x001ee80000300800 */
[----:B------:R-:W3:Y:S04]  /*6f6d0*/  LDL.LU R21, [R1+0x44] ;  /* 0x0000440001157983 */ /* 0x000ee80000300800 */
[----:B-1----:R-:W4:Y:S04]  /*6f6e0*/  LDL.LU R22, [R1+0x48] ;  /* 0x0000480001167983 */ /* 0x002f280000300800 */
[----:B------:R-:W4:Y:S04]  /*6f6f0*/  LDL.LU R23, [R1+0x4c] ;  /* 0x00004c0001177983 */ /* 0x000f280000300800 */
[----:B----4-:R-:W-:Y:S04]  /*6f700*/  STL.64 [R1+0x36b8], R22 ;  /* 0x0036b81601007387 */ /* 0x010fe80000100a00 */
[----:B---3--:R0:W-:Y:S04]  /*6f710*/  STL.64 [R1+0x36b0], R20 ;  /* 0x0036b01401007387 */ /* 0x0081e80000100a00 */
        /* <DEDUP_REMOVED lines=12> */
[----:B------:R-:W4:Y:S04]  /*6f7e0*/  LDL.64 R8, [R1+0x1a0] ;  /* 0x0001a00001087983 */ /* 0x000f280000100a00 */
[----:B------:R-:W-:Y:S01]  /*6f7f0*/  STL.64 [R1+0x3818], R10 ;  /* 0x0038180a01007387 */ /* 0x000fe20000100a00 */
[----:B------:R-:W-:-:S02]  /*6f800*/  IMAD.MOV.U32 R2, RZ, RZ, R24 ;  /* 0x000000ffff027224 */ /* 0x000fc400078e0018 */
[----:B------:R-:W-:Y:S01]  /*6f810*/  IMAD.MOV.U32 R0, RZ, RZ, R25 ;  /* 0x000000ffff007224 */ /* 0x000fe200078e0019 */
        /* <DEDUP_REMOVED lines=16> */
[----:B------:R0:W-:Y:S04]  /*6f920*/  STL.64 [R1+0x3850], R24 ;  /* 0x0038501801007387 */ /* 0x0001e80000100a00 */
[----:B------:R-:W4:Y:S04]  /*6f930*/  LDL.LU R8, [R1+0xbb0] ;  /* 0x000bb00001087983 */ /* 0x000f280000300800 */
[----:B------:R-:W4:Y:S04]  /*6f940*/  LDL.LU R9, [R1+0xbb4] ;  /* 0x000bb40001097983 */ /* 0x000f280000300800 */
[----:B------:R-:W3:Y:S04]  /*6f950*/  LDL.LU R10, [R1+0xbb8] ;  /* 0x000bb800010a7983 */ /* 0x000ee80000300800 */
[----:B------:R-:W3:Y:S04]  /*6f960*/  LDL.LU R11, [R1+0xbbc] ;  /* 0x000bbc00010b7983 */ /* 0x000ee80000300800 */
[----:B0-----:R-:W2:Y:S04]  /*6f970*/  LDL.64 R24, [R1+0xe0] ;  /* 0x0000e00001187983 */ /* 0x001ea80000100a00 */
[----:B--2---:R0:W-:Y:S04]  /*6f980*/  STL.64 [R1+0x3868], R24 ;  /* 0x0038681801007387 */ /* 0x0041e80000100a00 */
[----:B0-----:R-:W2:Y:S04]  /*6f990*/  LDL.64 R24, [R1+0xf0] ;  /* 0x0000f00001187983 */ /* 0x001ea80000100a00 */
[----:B--2---:R0:W-:Y:S04]  /*6f9a0*/  STL.64 [R1+0x3880], R24 ;  /* 0x0038801801007387 */ /* 0x0041e80000100a00 */
[----:B---3--:R-:W-:Y:S04]  /*6f9b0*/  STL.64 [R1+0x3848], R10 ;  /* 0x0038480a01007387 */ /* 0x008fe80000100a00 */
[----:B----4-:R1:W-:Y:S01]  /*6f9c0*/  STL.64 [R1+0x3840], R8 ;  /* 0x0038400801007387 */ /* 0x0103e20000100a00 */
        /* <DEDUP_REMOVED lines=26> */
[----:B------:R-:W-:Y:S04]  /*6fb70*/  STL.64 [R1+0x38d8], R4 ;  /* 0x0038d80401007387 */ /* 0x000fe80000100a00 */
[----:B0-----:R-:W2:Y:S04]  /*6fb80*/  LDL.LU R24, [R1+0xc30] ;  /* 0x000c300001187983 */ /* 0x001ea80000300800 */
[----:B------:R-:W2:Y:S04]  /*6fb90*/  LDL.LU R25, [R1+0xc34] ;  /* 0x000c340001197983 */ /* 0x000ea80000300800 */
[----:B------:R-:W4:Y:S04]  /*6fba0*/  LDL.LU R26, [R1+0xc38] ;  /* 0x000c3800011a7983 */ /* 0x000f280000300800 */
[----:B------:R-:W4:Y:S04]  /*6fbb0*/  LDL.LU R27, [R1+0xc3c] ;  /* 0x000c3c00011b7983 */ /* 0x000f280000300800 */
[----:B----4-:R-:W-:Y:S04]  /*6fbc0*/  STL.64 [R1+0x38f0], R26 ;  /* 0x0038f01a01007387 */ /* 0x010fe80000100a00 */
[----:B--2---:R0:W-:Y:S04]  /*6fbd0*/  STL.64 [R1+0x38e8], R24 ;  /* 0x0038e81801007387 */ /* 0x0041e80000100a00 */
[----:B0-----:R-:W2:Y:S04]  /*6fbe0*/  LDL.64 R24, [R1+0x150] ;  /* 0x0001500001187983 */ /* 0x001ea80000100a00 */
[----:B------:R-:W4:Y:S04]  /*6fbf0*/  LDL.LU R16, [R1+0xc40] ;  /* 0x000c400001107983 */ /* 0x000f280000300800 */
        /* <DEDUP_REMOVED lines=35> */
[----:B------:R-:W-:Y:S04]  /*6fe30*/  STL [R1+0x37c4], R0 ;  /* 0x0037c40001007387 */ /* 0x000fe80000100800 */
[----:B------:R-:W-:Y:S04]  /*6fe40*/  STL [R1+0x37c0], R2 ;  /* 0x0037c00201007387 */ /* 0x000fe80000100800 */
[----:B------:R-:W-:Y:S04]  /*6fe50*/  STL.64 [R1+0x4c0], R16 ;  /* 0x0004c01001007387 */ /* 0x000fe80000100a00 */
[----:B------:R0:W-:Y:S04]  /*6fe60*/  STL.64 [R1+0x4c8], R18 ;  /* 0x0004c81201007387 */ /* 0x0001e80000100a00 */
[----:B0-----:R-:W2:Y:S04]  /*6fe70*/  LDL.LU.64 R18, [R1+0x3900] ;  /* 0x0039000001127983 */ /* 0x001ea80000300a00 */
[----:B------:R-:W2:Y:S01]  /*6fe80*/  LDL.LU.64 R16, [R1+0x38f8] ;  /* 0x0038f80001107983 */ /* 0x000ea20000300a00 */
[----:B------:R-:W-:-:S02]  /*6fe90*/  IMAD.MOV.U32 R28, RZ, RZ, R24 ;  /* 0x000000ffff1c7224 */ /* 0x000fc400078e0018 */
[----:B------:R-:W-:Y:S01]  /*6fea0*/  IMAD.MOV.U32 R3, RZ, RZ, R25 ;  /* 0x000000ffff037224 */ /* 0x000fe200078e0019 */
[----:B------:R-:W4:Y:S04]  /*6feb0*/  LDL.LU.64 R26, [R1+0x38f0] ;  /* 0x0038f000011a7983 */ /* 0x000f280000300a00 */
[----:B------:R-:W4:Y:S01]  /*6fec0*/  LDL.LU.64 R24, [R1+0x38e8] ;  /* 0x0038e80001187983 */ /* 0x000f220000300a00 */
[----:B---3--:R-:W-:-:S03]  /*6fed0*/  IMAD.MOV.U32 R29, RZ, RZ, R5 ;  /* 0x000000ffff1d7224 */ /* 0x008fc600078e0005 */
[----:B------:R-:W-:Y:S01]  /*6fee0*/  STL [R1+0x37c8], R28 ;  /* 0x0037c81c01007387 */ /* 0x000fe20000100800 */
[----:B--2---:R-:W-:-:S15]  /*6fef0*/  HMMA.16816.F32.BF16 R16, R12, R4, R16 ;  /* 0x000000040c10723c */ /* 0x004fde0000041810 */
[----:B------:R-:W-:-:S08]  /*6ff00*/  NOP ;  /* 0x0000000000007918 */ /* 0x000fd00000000000 */
[----:B------:R0:W-:Y:S04]  /*6ff10*/  STL.64 [R1+0x4b0], R16 ;  /* 0x0004b01001007387 */ /* 0x0001e80000100a00 */
[----:B------:R1:W-:Y:S04]  /*6ff20*/  STL.64 [R1+0x4b8], R18 ;  /* 0x0004b81201007387 */ /* 0x0003e80000100a00 */
[----:B0-----:R-:W2:Y:S01]  /*6ff30*/  LDL.LU.64 R16, [R1+0x38e0] ;  /* 0x0038e00001107983 */ /* 0x001ea20000300a00 */
[----:B-1----:R-:W-:-:S03]  /*6ff40*/  IMAD.MOV.U32 R19, RZ, RZ, R4 ;  /* 0x000000ffff137224 */ /* 0x002fc600078e0004 */
[----:B------:R-:W4:Y:S02]  /*6ff50*/  LDL.LU.64 R4, [R1+0x38d8] ;  /* 0x0038d80001047983 */ /* 0x000f240000300a00 */
[----:B----4-:R-:W-:Y:S02]  /*6ff60*/  HMMA.16816.F32.BF16 R4, R12, R4, R24 ;  /* 0x000000040c04723c */ /* 0x010fe40000041818 */
        /* <DEDUP_REMOVED lines=19> */
[----:B------:R-:W-:-:S02]  /*700a0*/  IMAD.MOV.U32 R6, RZ, RZ, R25 ;  /* 0x000000ffff067224 */ /* 0x000fc400078e0019 */
[----:B------:R-:W4:Y:S02]  /*700b0*/  LDL.LU.64 R24, [R1+0x3898] ;  /* 0x0038980001187983 */ /* 0x000f240000300a00 */
        /* <DEDUP_REMOVED lines=36> */
[----:B------:R-:W4:Y:S04]  /*70300*/  LDL.LU.64 R24, [R1+0x3820] ;  /* 0x0038200001187983 */ /* 0x000f280000300a00 */
[----:B------:R-:W-:Y:S01]  /*70310*/  STL.64 [R1+0x3750], R4 ;  /* 0x0037500401007387 */ /* 0x000fe20000100a00 */
[----:B----4-:R-:W-:Y:S03]  /*70320*/  HMMA.16816.F32.BF16 R12, R12, R24, R8 ;  /* 0x000000180c0c723c */ /* 0x010fe60000041808 */
[----:B------:R-:W4:Y:S04]  /*70330*/  LDL.LU.64 R10, [R1+0x3818] ;  /* 0x00381800010a7983 */ /* 0x000f280000300a00 */
[----:B------:R-:W2:-:S15]  /*70340*/  LDL.LU.64 R8, [R1+0x3810] ;  /* 0x0038100001087983 */ /* 0x000e9e0000300a00 */
[----:B------:R-:W-:-:S01]  /*70350*/  NOP ;  /* 0x0000000000007918 */ /* 0x000fc20000000000 */
[----:B------:R-:W-:Y:S04]  /*70360*/  STL.64 [R1+0x420], R12 ;  /* 0x0004200c01007387 */ /* 0x000fe80000100a00 */
[----:B------:R0:W-:Y:S04]  /*70370*/  STL.64 [R1+0x428], R14 ;  /* 0x0004280e01007387 */ /* 0x0001e80000100a00 */
[----:B0-----:R-:W2:Y:S04]  /*70380*/  LDL.LU.64 R14, [R1+0x3808] ;  /* 0x00380800010e7983 */ /* 0x001ea80000300a00 */
[----:B------:R-:W2:Y:S04]  /*70390*/  LDL.LU.64 R12, [R1+0x3800] ;  /* 0x00380000010c7983 */ /* 0x000ea80000300a00 */
[----:B---3--:R-:W-:Y:S04]  /*703a0*/  STL.64 [R1+0x36c8], R26 ;  /* 0x0036c81a01007387 */ /* 0x008fe80000100a00 */
[----:B------:R4:W-:Y:S02]  /*703b0*/  STL.64 [R1+0x36c0], R24 ;  /* 0x0036c01801007387 */ /* 0x0009e40000100a00 */
[----:B----4-:R-:W-:-:S02]  /*703c0*/  IMAD.MOV.U32 R24, RZ, RZ, R11 ;  /* 0x000000ffff187224 */ /* 0x010fc400078e000b */
[----:B------:R-:W-:Y:S02]  /*703d0*/  IMAD.MOV.U32 R25, RZ, RZ, R10 ;  /* 0x000000ffff197224 */ /* 0x000fe400078e000a */
[----:B--2---:R-:W-:Y:S02]  /*703e0*/  IMAD.MOV.U32 R5, RZ, RZ, R8 ;  /* 0x000000ffff057224 */ /* 0x004fe400078e0008 */
[----:B------:R-:W-:Y:S01]  /*703f0*/  IMAD.MOV.U32 R4, RZ, RZ, R9 ;  /* 0x000000ffff047224 */ /* 0x000fe200078e0009 */
[----:B------:R-:W-:-:S15]  /*70400*/  HMMA.16816.F32.BF16 R20, R12, R8, R20 ;  /* 0x000000080c14723c */ /* 0x000fde0000041814 */
[----:B------:R-:W-:-:S08]  /*70410*/  NOP ;  /* 0x0000000000007918 */ /* 0x000fd00000000000 */
[----:B------:R-:W-:Y:S04]  /*70420*/  STL.64 [R1+0x410], R20 ;  /* 0x0004101401007387 */ /* 0x000fe80000100a00 */
[----:B------:R0:W-:Y:S04]  /*70430*/  STL.64 [R1+0x418], R22 ;  /* 0x0004181601007387 */ /* 0x0001e80000100a00 */
[----:B0-----:R-:W2:Y:S04]  /*70440*/  LDL.LU.64 R22, [R1+0x37f8] ;  /* 0x0037f80001167983 */ /* 0x001ea80000300a00 */
[----:B------:R-:W2:Y:S04]  /*70450*/  LDL.LU.64 R20, [R1+0x37f0] ;  /* 0x0037f00001147983 */ /* 0x000ea80000300a00 */
[----:B------:R-:W3:Y:S04]  /*70460*/  LDL.LU.64 R10, [R1+0x37e8] ;  /* 0x0037e800010a7983 */ /* 0x000ee80000300a00 */
[----:B------:R-:W2:Y:S02]  /*70470*/  LDL.LU.64 R8, [R1+0x37e0] ;  /* 0x0037e00001087983 */ /* 0x000ea40000300a00 */
[----:B--2---:R-:W-:-:S15]  /*70480*/  HMMA.16816.F32.BF16 R20, R12, R8, R20 ;  /* 0x000000080c14723c */ /* 0x004fde0000041814 */
[----:B------:R-:W-:-:S08]  /*70490*/  NOP ;  /* 0x0000000000007918 */ /* 0x000fd00000000000 */
[----:B------:R-:W-:Y:S04]  /*704a0*/  STL.64 [R1+0x400], R20 ;  /* 0x0004001401007387 */ /* 0x000fe80000100a00 */
[----:B------:R0:W-:Y:S04]  /*704b0*/  STL.64 [R1+0x408], R22 ;  /* 0x0004081601007387 */ /* 0x0001e80000100a00 */
[----:B0-----:R-:W2:Y:S04]  /*704c0*/  LDL.LU.64 R22, [R1+0x37d8] ;  /* 0x0037d80001167983 */ /* 0x001ea80000300a00 */
[----:B------:R-:W2:Y:S04]  /*704d0*/  LDL.LU.64 R20, [R1+0x37d0] ;  /* 0x0037d00001147983 */ /* 0x000ea80000300a00 */
[----:B---3--:R-:W-:Y:S04]  /*704e0*/  STL.64 [R1+0x3698], R10 ;  /* 0x0036980a01007387 */ /* 0x008fe80000100a00 */
[----:B------:R0:W-:Y:S04]  /*704f0*/  STL.64 [R1+0x3690], R8 ;  /* 0x0036900801007387 */ /* 0x0001e80000100a00 */
[----:B0-----:R-:W3:Y:S04]  /*70500*/  LDL.LU R8, [R1+0x9a0] ;  /* 0x0009a00001087983 */ /* 0x001ee80000300800 */
[----:B------:R-:W3:Y:S04]  /*70510*/  LDL.LU R9, [R1+0x9a4] ;  /* 0x0009a40001097983 */ /* 0x000ee80000300800 */
[----:B------:R-:W3:Y:S04]  /*70520*/  LDL.LU R10, [R1+0x9a8] ;  /* 0x0009a800010a7983 */ /* 0x000ee80000300800 */
[----:B------:R-:W3:Y:S01]  /*70530*/  LDL.LU R11, [R1+0x9ac] ;  /* 0x0009ac00010b7983 */ /* 0x000ee20000300800 */
[C---:B--2---:R-:W-:Y:S06]  /*70540*/  HMMA.16816.F32.BF16 R20, R12.reuse, R16, R20 ;  /* 0x000000100c14723c */ /* 0x044fec0000041814 */
[----:B---3--:R-:W-:Y:S07]  /*70550*/  HMMA.16816.F32.BF16 R24, R12, R24, R8 ;  /* 0x000000180c18723c */ /* 0x008fee0000041808 */
[----:B------:R-:W-:-:S02]  /*70560*/  IMAD.MOV.U32 R8, RZ, RZ, R5 ;  /* 0x000000ffff087224 */ /* 0x000fc400078e0005 */
[----:B------:R-:W-:-:S14]  /*70570*/  IMAD.MOV.U32 R9, RZ, RZ, R4 ;  /* 0x000000ffff097224 */ /* 0x000fdc00078e0004 */
[----:B------:R-:W-:Y:S04]  /*70580*/  STL.64 [R1+0x3f0], R24 ;  /* 0x0003f01801007387 */ /* 0x000fe80000100a00 */
[----:B------:R-:W-:Y:S04]  /*70590*/  STL.64 [R1+0x3f8], R26 ;  /* 0x0003f81a01007387 */ /* 0x000fe80000100a00 */
[----:B------:R0:W-:Y:S04]  /*705a0*/  STL.64 [R1+0x3e0], R20 ;  /* 0x0003e01401007387 */ /* 0x0001e80000100a00 */
[----:B------:R1:W-:Y:S04]  /*705b0*/  STL.64 [R1+0x3e8], R22 ;  /* 0x0003e81601007387 */ /* 0x0003e80000100a00 */
[----:B------:R2:W-:Y:S04]  /*705c0*/  STL.64 [R1+0x36e0], R8 ;  /* 0x0036e00801007387 */ /* 0x0005e80000100a00 */
[----:B0-----:R-:W3:Y:S04]  /*705d0*/  LDL.LU R20, [R1+0x2f0] ;  /* 0x0002f00001147983 */ /* 0x001ee80000300800 */
[----:B------:R-:W3:Y:S04]  /*705e0*/  LDL.LU R21, [R1+0x2f4] ;  /* 0x0002f40001157983 */ /* 0x000ee80000300800 */
[----:B-1----:R-:W4:Y:S04]  /*705f0*/  LDL.LU R22, [R1+0x2f8] ;  /* 0x0002f80001167983 */ /* 0x002f280000300800 */
[----:B------:R-:W4:Y:S04]  /*70600*/  LDL.LU R23, [R1+0x2fc] ;  /* 0x0002fc0001177983 */ /* 0x000f280000300800 */
[----:B--2---:R-:W2:Y:S04]  /*70610*/  LDL.LU R8, [R1+0x310] ;  /* 0x0003100001087983 */ /* 0x004ea80000300800 */
[----:B------:R-:W2:Y:S04]  /*70620*/  LDL.LU R9, [R1+0x314] ;  /* 0x0003140001097983 */ /* 0x000ea80000300800 */
[----:B------:R-:W3:Y:S04]  /*70630*/  LDL.LU R10, [R1+0x318] ;  /* 0x00031800010a7983 */ /* 0x000ee80000300800 */
[----:B------:R-:W3:Y:S04]  /*70640*/  LDL.LU R11, [R1+0x31c] ;  /* 0x00031c00010b7983 */ /* 0x000ee80000300800 */
[----:B---3--:R-:W-:Y:S04]  /*70650*/  STL.64 [R1+0x36f0], R10 ;  /* 0x0036f00a01007387 */ /* 0x008fe80000100a00 */
[----:B--2---:R0:W-:Y:S02]  /*70660*/  STL.64 [R1+0x36e8], R8 ;  /* 0x0036e80801007387 */ /* 0x0041e40000100a00 */
[----:B0-----:R-:W-:-:S02]  /*70670*/  IMAD.MOV.U32 R8, RZ, RZ, R28 ;  /* 0x000000ffff087224 */ /* 0x001fc400078e001c */
[----:B------:R-:W-:Y:S01]  /*70680*/  IMAD.MOV.U32 R9, RZ, RZ, R0 ;  /* 0x000000ffff097224 */ /* 0x000fe200078e0000 */
[----:B------:R-:W2:Y:S04]  /*70690*/  LDL.LU R28, [R1+0x37c8] ;  /* 0x0037c800011c7983 */ /* 0x000ea80000300800 */
        /* <DEDUP_REMOVED lines=8> */
[----:B------:R0:W-:Y:S04]  /*70720*/  STL.64 [R1+0x36d0], R20 ;  /* 0x0036d01401007387 */ /* 0x0001e80000100a00 */
[----:B0-----:R-:W4:Y:S04]  /*70730*/  LDL.LU.64 R20, [R1+0xd0] ;  /* 0x0000d00001147983 */ /* 0x001f280000300a00 */
[----:B----4-:R0:W-:Y:S04]  /*70740*/  STL.64 [R1+0x36f8], R20 ;  /* 0x0036f81401007387 */ /* 0x0101e80000100a00 */
[----:B0-----:R-:W4:Y:S04]  /*70750*/  LDL.LU R20, [R1+0x330] ;  /* 0x0003300001147983 */ /* 0x001f280000300800 */
[----:B------:R-:W4:Y:S04]  /*70760*/  LDL.LU R21, [R1+0x334] ;  /* 0x0003340001157983 */ /* 0x000f280000300800 */
[----:B------:R-:W2:Y:S04]  /*70770*/  LDL.LU R22, [R1+0x338] ;  /* 0x0003380001167983 */ /* 0x000ea80000300800 */
[----:B------:R-:W2:Y:S04]  /*70780*/  LDL.LU R23, [R1+0x33c] ;  /* 0x00033c0001177983 */ /* 0x000ea80000300800 */
[----:B------:R-:W3:Y:S04]  /*70790*/  LDL.64 R8, [R1+0x100] ;  /* 0x0001000001087983 */ /* 0x000ee80000100a00 */
[----:B---3--:R0:W-:Y:S04]  /*707a0*/  STL.64 [R1+0x3730], R8 ;  /* 0x0037300801007387 */ /* 0x0081e80000100a00 */
[----:B--2---:R-:W-:Y:S04]  /*707b0*/  STL.64 [R1+0x3710], R22 ;  /* 0x0037101601007387 */ /* 0x004fe80000100a00 */
        /* <DEDUP_REMOVED lines=14> */
[----:B--2---:R-:W-:Y:S04]  /*708a0*/  STL.64 [R1+0x3770], R4 ;  /* 0x0037700401007387 */ /* 0x004fe80000100a00 */
        /* <DEDUP_REMOVED lines=10> */
[----:B--2---:R-:W-:Y:S04]  /*70950*/  STL.64 [R1+0x3778], R8 ;  /* 0x0037780801007387 */ /* 0x004fe80000100a00 */
[----:B------:R-:W2:Y:S04]  /*70960*/  LDL.LU R19, [R1+0x37b8] ;  /* 0x0037b80001137983 */ /* 0x000ea80000300800 */
[----:B------:R0:W-:Y:S02]  /*70970*/  STL.64 [R1+0x3788], R4 ;  /* 0x0037880401007387 */ /* 0x0001e40000100a00 */
[----:B0-----:R-:W-:-:S02]  /*70980*/  IMAD.MOV.U32 R4, RZ, RZ, R28 ;  /* 0x000000ffff047224 */ /* 0x001fc400078e001c */
[----:B------:R-:W-:-:S05]  /*70990*/  IMAD.MOV.U32 R5, RZ, RZ, R3 ;  /* 0x000000ffff057224 */ /* 0x000fca00078e0003 */
        /* <DEDUP_REMOVED lines=67> */
[----:B---3--:R-:W-:Y:S06]  /*70dd0*/  HMMA.16816.F32.BF16 R8, R12, R4, R8 ;  /* 0x000000040c08723c */ /* 0x008fec0000041808 */
[----:B------:R-:W-:-:S02]  /*70de0*/  IMAD.MOV.U32 R2, RZ, RZ, R4 ;  /* 0x000000ffff027224 */ /* 0x000fc400078e0004 */
[----:B------:R-:W-:-:S15]  /*70df0*/  IMAD.MOV.U32 R0, RZ, RZ, R5 ;  /* 0x000000ffff007224 */ /* 0x000fde00078e0005 */
[----:B------:R0:W-:Y:S04]  /*70e00*/  STL.64 [R1+0x3a0], R8 ;  /* 0x0003a00801007387 */ /* 0x0001e80000100a00 */
[----:B------:R-:W-:Y:S04]  /*70e10*/  STL.64 [R1+0x3a8], R10 ;  /* 0x0003a80a01007387 */ /* 0x000fe80000100a00 */
[----:B0-----:R-:W3:Y:S04]  /*70e20*/  LDL.LU.64 R8, [R1+0x3768] ;  /* 0x0037680001087983 */ /* 0x001ee80000300a00 */
[----:B------:R-:W3:Y:S04]  /*70e30*/  LDL.LU.64 R6, [R1+0x3760] ;  /* 0x0037600001067983 */ /* 0x000ee80000300a00 */
[----:B------:R-:W3:Y:S02]  /*70e40*/  LDL.LU.64 R4, [R1+0x3758] ;  /* 0x0037580001047983 */ /* 0x000ee40000300a00 */
[----:B---3--:R-:W-:Y:S06]  /*70e50*/  HMMA.16816.F32.BF16 R4, R12, R8, R4 ;  /* 0x000000080c04723c */ /* 0x008fec0000041804 */
[----:B------:R-:W-:-:S15]  /*70e60*/  IMAD.MOV.U32 R3, RZ, RZ, R9 ;  /* 0x000000ffff037224 */ /* 0x000fde00078e0009 */
[----:B------:R-:W-:-:S02]  /*70e70*/  NOP ;  /* 0x0000000000007918 */ /* 0x000fc40000000000 */
[----:B------:R0:W-:Y:S04]  /*70e80*/  STL.64 [R1+0x390], R4 ;  /* 0x0003900401007387 */ /* 0x0001e80000100a00 */
[----:B------:R1:W-:Y:S04]  /*70e90*/  STL.64 [R1+0x398], R6 ;  /* 0x0003980601007387 */ /* 0x0003e80000100a00 */
[----:B0-----:R-:W3:Y:S01]  /*70ea0*/  LDL.LU.64 R4, [R1+0x3750] ;  /* 0x0037500001047983 */ /* 0x001ee20000300a00 */
[----:B-1----:R-:W-:-:S03]  /*70eb0*/  IMAD.MOV.U32 R6, RZ, RZ, R8 ;  /* 0x000000ffff067224 */ /* 0x002fc600078e0008 */
        /* <DEDUP_REMOVED lines=24> */
[----:B------:R-:W4:-:S15]  /*71040*/  LDL.LU.64 R20, [R1+0x36f8] ;  /* 0x0036f80001147983 */ /* 0x000f1e0000300a00 */
[----:B------:R-:W-:-:S06]  /*71050*/  NOP ;  /* 0x0000000000007918 */ /* 0x000fcc0000000000 */
[----:B------:R-:W-:Y:S04]  /*71060*/  STL.64 [R1+0x350], R8 ;  /* 0x0003500801007387 */ /* 0x000fe80000100a00 */
[----:B------:R0:W-:Y:S04]  /*71070*/  STL.64 [R1+0x358], R10 ;  /* 0x0003580a01007387 */ /* 0x0001e80000100a00 */
[----:B0-----:R-:W2:Y:S04]  /*71080*/  LDL.LU.64 R10, [R1+0x36f0] ;  /* 0x0036f000010a7983 */ /* 0x001ea80000300a00 */
[----:B------:R-:W2:Y:S01]  /*71090*/  LDL.LU.64 R8, [R1+0x36e8] ;  /* 0x0036e80001087983 */ /* 0x000ea20000300a00 */
[----:B---3--:R-:W-:Y:S01]  /*710a0*/  HMMA.16816.F32.BF16 R24, R12, R4, R24 ;  /* 0x000000040c18723c */ /* 0x008fe20000041818 */
[----:B----4-:R-:W-:-:S05]  /*710b0*/  IMAD.MOV.U32 R7, RZ, RZ, R21 ;  /* 0x000000ffff077224 */ /* 0x010fca00078e0015 */
[----:B--2---:R-:W-:-:S15]  /*710c0*/  HMMA.16816.F32.BF16 R8, R12, R20, R8 ;  /* 0x000000140c08723c */ /* 0x004fde0000041808 */
[----:B------:R-:W-:-:S08]  /*710d0*/  NOP ;  /* 0x0000000000007918 */ /* 0x000fd00000000000 */
[----:B------:R0:W-:Y:S04]  /*710e0*/  STL.64 [R1+0x340], R8 ;  /* 0x0003400801007387 */ /* 0x0001e80000100a00 */
[----:B------:R1:W-:Y:S04]  /*710f0*/  STL.64 [R1+0x348], R10 ;  /* 0x0003480a01007387 */ /* 0x0003e80000100a00 */
[----:B0-----:R-:W2:Y:S01]  /*71100*/  LDL.LU.64 R8, [R1+0x36e0] ;  /* 0x0036e00001087983 */ /* 0x001ea20000300a00 */
[----:B-1----:R-:W-:-:S03]  /*71110*/  IMAD.MOV.U32 R10, RZ, RZ, R20 ;  /* 0x000000ffff0a7224 */ /* 0x002fc600078e0014 */
[----:B------:R-:W3:Y:S04]  /*71120*/  LDL.LU.64 R22, [R1+0x36d8] ;  /* 0x0036d80001167983 */ /* 0x000ee80000300a00 */
[----:B------:R-:W3:Y:S04]  /*71130*/  LDL.LU.64 R20, [R1+0x36d0] ;  /* 0x0036d00001147983 */ /* 0x000ee80000300a00 */
[----:B------:R-:W-:Y:S04]  /*71140*/  STL.64 [R1+0x330], R24 ;  /* 0x0003301801007387 */ /* 0x000fe80000100a00 */
[----:B------:R0:W-:Y:S04]  /*71150*/  STL.64 [R1+0x338], R26 ;  /* 0x0003381a01007387 */ /* 0x0001e80000100a00 */
[----:B0-----:R-:W4:Y:S04]  /*71160*/  LDL.LU.64 R26, [R1+0x36c8] ;  /* 0x0036c800011a7983 */ /* 0x001f280000300a00 */
[----:B------:R-:W3:Y:S02]  /*71170*/  LDL.LU.64 R24, [R1+0x36c0] ;  /* 0x0036c00001187983 */ /* 0x000ee40000300a00 */
[----:B---3--:R-:W-:Y:S02]  /*71180*/  HMMA.16816.F32.BF16 R12, R12, R24, R20 ;  /* 0x000000180c0c723c */ /* 0x008fe40000041814 */
[----:B------:R-:W2:Y:S04]  /*71190*/  LDL.LU.64 R22, [R1+0x36b8] ;  /* 0x0036b80001167983 */ /* 0x000ea80000300a00 */
[----:B------:R-:W2:Y:S04]  /*711a0*/  LDL.LU.64 R20, [R1+0x36b0] ;  /* 0x0036b00001147983 */ /* 0x000ea80000300a00 */
[----:B----4-:R-:W-:Y:S04]  /*711b0*/  STL.64 [R1+0x35b8], R26 ;  /* 0x0035b81a01007387 */ /* 0x010fe80000100a00 */
[----:B------:R-:W-:Y:S09]  /*711c0*/  STL.64 [R1+0x35b0], R24 ;  /* 0x0035b01801007387 */ /* 0x000ff20000100a00 */
[----:B------:R0:W-:Y:S02]  /*711d0*/  STL.64 [R1+0x320], R12 ;  /* 0x0003200c01007387 */ /* 0x0001e40000100a00 */
[----:B0-----:R-:W-:-:S02]  /*711e0*/  IMAD.MOV.U32 R12, RZ, RZ, R10 ;  /* 0x000000ffff0c7224 */ /* 0x001fc400078e000a */
[----:B------:R-:W-:Y:S01]  /*711f0*/  IMAD.MOV.U32 R13, RZ, RZ, R7 ;  /* 0x000000ffff0d7224 */ /* 0x000fe200078e0007 */
[----:B------:R-:W-:Y:S04]  /*71200*/  STL.64 [R1+0x328], R14 ;  /* 0x0003280e01007387 */ /* 0x000fe80000100a00 */
[----:B------:R-:W3:Y:S04]  /*71210*/  LDL.LU.64 R24, [R1+0x180] ;  /* 0x0001800001187983 */ /* 0x000ee80000300a00 */
        /* <DEDUP_REMOVED lines=9> */
[----:B------:R-:W-:Y:S04]  /*712b0*/  STL.64 [R1+0x310], R8 ;  /* 0x0003100801007387 */ /* 0x000fe80000100a00 */
[----:B------:R0:W-:Y:S04]  /*712c0*/  STL.64 [R1+0x318], R10 ;  /* 0x0003180a01007387 */ /* 0x0001e80000100a00 */
[----:B0-----:R-:W4:Y:S04]  /*712d0*/  LDL.LU.64 R10, [R1+0x3698] ;  /* 0x00369800010a7983 */ /* 0x001f280000300a00 */
[----:B------:R-:W2:Y:S01]  /*712e0*/  LDL.LU.64 R8, [R1+0x3690] ;  /* 0x0036900001087983 */ /* 0x000ea20000300a00 */
[----:B---3--:R-:W-:Y:S01]  /*712f0*/  IMAD.MOV.U32 R7, RZ, RZ, R25 ;  /* 0x000000ffff077224 */ /* 0x008fe200078e0019 */
[----:B--2---:R-:W-:-:S15]  /*71300*/  HMMA.16816.F32.BF16 R16, R20, R8, R16 ;  /* 0x000000081410723c */ /* 0x004fde0000041810 */
[----:B------:R-:W-:-:S08]  /*71310*/  NOP ;  /* 0x0000000000007918 */ /* 0x000fd00000000000 */
[----:B------:R-:W-:Y:S04]  /*71320*/  STL.64 [R1+0x300], R16 ;  /* 0x0003001001007387 */ /* 0x000fe80000100a00 */
[----:B------:R0:W-:Y:S04]  /*71330*/  STL.64 [R1+0x308], R18 ;  /* 0x0003081201007387 */ /* 0x0001e80000100a00 */
[----:B0-----:R-:W2:Y:S04]  /*71340*/  LDL.LU.64 R18, [R1+0x3688] ;  /* 0x0036880001127983 */ /* 0x001ea80000300a00 */
[----:B------:R-:W3:Y:S04]  /*71350*/  LDL.LU.64 R16, [R1+0x3680] ;  /* 0x0036800001107983 */ /* 0x000ee80000300a00 */
[----:B----4-:R-:W-:Y:S04]  /*71360*/  STL.64 [R1+0x3580], R10 ;  /* 0x0035800a01007387 */ /* 0x010fe80000100a00 */
[----:B------:R0:W-:Y:S02]  /*71370*/  STL.64 [R1+0x3578], R8 ;  /* 0x0035780801007387 */ /* 0x0001e40000100a00 */
[----:B0-----:R-:W-:Y:S07]  /*71380*/  HMMA.16816.F32.BF16 R8, R20, R24, R12 ;  /* 0x000000181408723c */ /* 0x001fee000004180c */
[----:B------:R-:W-:-:S15]  /*71390*/  IMAD.MOV.U32 R12, RZ, RZ, R24 ;  /* 0x000000ffff0c7224 */ /* 0x000fde00078e0018 */
[----:B------:R-:W-:-:S01]  /*713a0*/  NOP ;  /* 0x0000000000007918 */ /* 0x000fc20000000000 */
[----:B------:R-:W-:Y:S04]  /*713b0*/  STL.64 [R1+0x2f0], R8 ;  /* 0x0002f00801007387 */ /* 0x000fe80000100a00 */
[----:B------:R-:W-:Y:S04]  /*713c0*/  STL.64 [R1+0x2f8], R10 ;  /* 0x0002f80a01007387 */ /* 0x000fe80000100a00 */
[----:B------:R-:W-:Y:S04]  /*713d0*/  STL [R1+0x3658], R7 ;  /* 0x0036580701007387 */ /* 0x000fe80000100800 */
[----:B------:R-:W-:Y:S04]  /*713e0*/  STL.64 [R1+0x3650], R4 ;  /* 0x0036500401007387 */ /* 0x000fe80000100a00 */
[----:B------:R0:W-:Y:S04]  /*713f0*/  STL [R1+0x3600], R12 ;  /* 0x0036000c01007387 */ /* 0x0001e80000100800 */
[----:B0-----:R-:W4:Y:S04]  /*71400*/  LDL.LU R12, [R1+0xd10] ;  /* 0x000d1000010c7983 */ /* 0x001f280000300800 */
        /* <DEDUP_REMOVED lines=19> */
[----:B------:R-:W4:Y:S04]  /*71540*/  LDL.LU.64 R4, [R1+0x160] ;  /* 0x0001600001047983 */ /* 0x000f280000300a00 */
[----:B------:R-:W4:Y:S04]  /*71550*/  LDL.LU.64 R24, [R1+0x150] ;  /* 0x0001500001187983 */ /* 0x000f280000300a00 */
[----:B--2---:R-:W-:Y:S04]  /*71560*/  STL.64 [R1+0x3610], R14 ;  /* 0x0036100e01007387 */ /* 0x004fe80000100a00 */
[----:B------:R0:W-:Y:S02]  /*71570*/  STL.64 [R1+0x3608], R12 ;  /* 0x0036080c01007387 */ /* 0x0001e40000100a00 */
[----:B0-----:R-:W-:-:S02]  /*71580*/  IMAD.MOV.U32 R12, RZ, RZ, R6 ;  /* 0x000000ffff0c7224 */ /* 0x001fc400078e0006 */
[----:B------:R-:W-:-:S05]  /*71590*/  IMAD.MOV.U32 R13, RZ, RZ, R3 ;  /* 0x000000ffff0d7224 */ /* 0x000fca00078e0003 */
[----:B------:R0:W-:Y:S02]  /*715a0*/  STL.64 [R1+0x3620], R12 ;  /* 0x0036200c01007387 */ /* 0x0001e40000100a00 */
[----:B0-----:R-:W-:Y:S01]  /*715b0*/  IMAD.MOV.U32 R12, RZ, RZ, R2 ;  /* 0x000000ffff0c7224 */ /* 0x001fe200078e0002 */
[----:B------:R-:W-:-:S05]  /*715c0*/  MOV R13, R0 ;  /* 0x00000000000d7202 */ /* 0x000fca0000000f00 */
[----:B------:R0:W-:Y:S04]  /*715d0*/  STL.64 [R1+0x3638], R12 ;  /* 0x0036380c01007387 */ /* 0x0001e80000100a00 */
[----:B0-----:R-:W2:Y:S01]  /*715e0*/  LDL.LU.64 R12, [R1+0x140] ;  /* 0x00014000010c7983 */ /* 0x001ea20000300a00 */
[----:B---3--:R-:W-:-:S15]  /*715f0*/  HMMA.16816.F32.BF16 R8, R20, R16, R8 ;  /* 0x000000101408723c */ /* 0x008fde0000041808 */
[----:B------:R-:W-:-:S08]  /*71600*/  NOP ;  /* 0x0000000000007918 */ /* 0x000fd00000000000 */
[----:B------:R-:W-:Y:S04]  /*71610*/  STL.64 [R1+0x2e0], R8 ;  /* 0x0002e00801007387 */ /* 0x000fe80000100a00 */
[----:B------:R0:W-:Y:S04]  /*71620*/  STL.64 [R1+0x2e8], R10 ;  /* 0x0002e80a01007387 */ /* 0x0001e80000100a00 */
[----:B0-----:R-:W4:Y:S04]  /*71630*/  LDL.LU.64 R10, [R1+0x3678] ;  /* 0x00367800010a7983 */ /* 0x001f280000300a00 */
[----:B------:R-:W4:Y:S04]  /*71640*/  LDL.LU.64 R8, [R1+0x3670] ;  /* 0x0036700001087983 */ /* 0x000f280000300a00 */
[----:B------:R-:W-:Y:S04]  /*71650*/  STL.64 [R1+0x3558], R18 ;  /* 0x0035581201007387 */ /* 0x000fe80000100a00 */
[----:B------:R0:W-:Y:S04]  /*71660*/  STL.64 [R1+0x3550], R16 ;  /* 0x0035501001007387 */ /* 0x0001e80000100a00 */
[----:B0-----:R-:W3:Y:S04]  /*71670*/  LDL.LU.64 R16, [R1+0x110] ;  /* 0x0001100001107983 */ /* 0x001ee80000300a00 */
[----:B---3--:R0:W-:Y:S04]  /*71680*/  STL.64 [R1+0x3618], R16 ;  /* 0x0036181001007387 */ /* 0x0081e80000100a00 */
[----:B0-----:R-:W3:Y:S04]  /*71690*/  LDL.LU R16, [R1+0xd20] ;  /* 0x000d200001107983 */ /* 0x001ee80000300800 */
[----:B------:R-:W3:Y:S04]  /*716a0*/  LDL.LU R17, [R1+0xd24] ;  /* 0x000d240001117983 */ /* 0x000ee80000300800 */
[----:B------:R-:W2:Y:S04]  /*716b0*/  LDL.LU R18, [R1+0xd28] ;  /* 0x000d280001127983 */ /* 0x000ea80000300800 */
[----:B------:R-:W2:Y:S01]  /*716c0*/  LDL.LU R19, [R1+0xd2c] ;  /* 0x000d2c0001137983 */ /* 0x000ea20000300800 */
[----:B----4-:R-:W-:Y:S03]  /*716d0*/  HMMA.16816.F32.BF16 R8, R20, R4, R8 ;  /* 0x000000041408723c */ /* 0x010fe60000041808 */
[----:B--2---:R-:W-:Y:S04]  /*716e0*/  STL.64 [R1+0x3630], R18 ;  /* 0x0036301201007387 */ /* 0x004fe80000100a00 */
[----:B---3--:R0:W-:Y:S04]  /*716f0*/  STL.64 [R1+0x3628], R16 ;  /* 0x0036281001007387 */ /* 0x0081e80000100a00 */
        /* <DEDUP_REMOVED lines=16> */
[----:B------:R-:W4:Y:S04]  /*71800*/  LDL.LU R7, [R1+0x3658] ;  /* 0x0036580001077983 */ /* 0x000f280000300800 */
[----:B------:R-:W4:Y:S01]  /*71810*/  LDL.LU.64 R4, [R1+0x3650] ;  /* 0x0036500001047983 */ /* 0x000f220000300a00 */
[----:B------:R-:W-:-:S02]  /*71820*/  IMAD.MOV.U32 R6, RZ, RZ, R24 ;  /* 0x000000ffff067224 */ /* 0x000fc400078e0018 */
[----:B------:R-:W-:Y:S01]  /*71830*/  IMAD.MOV.U32 R3, RZ, RZ, R25 ;  /* 0x000000ffff037224 */ /* 0x000fe200078e0019 */
[C---:B--2---:R-:W-:Y:S06]  /*71840*/  HMMA.16816.F32.BF16 R16, R20.reuse, R12, R16 ;  /* 0x0000000c1410723c */ /* 0x044fec0000041810 */
[----:B---3--:R-:W-:Y:S07]  /*71850*/  HMMA.16816.F32.BF16 R8, R20, R24, R8 ;  /* 0x000000181408723c */ /* 0x008fee0000041808 */
[----:B------:R-:W-:-:S02]  /*71860*/  IMAD.MOV.U32 R24, RZ, RZ, R29 ;  /* 0x000000ffff187224 */ /* 0x000fc400078e001d */
[----:B------:R-:W-:Y:S02]  /*71870*/  IMAD.MOV.U32 R25, RZ, RZ, R28 ;  /* 0x000000ffff197224 */ /* 0x000fe400078e001c */
[----:B------:R-:W-:-:S12]  /*71880*/  IMAD.MOV.U32 R29, RZ, RZ, R12 ;  /* 0x000000ffff1d7224 */ /* 0x000fd800078e000c */
[----:B------:R0:W-:Y:S04]  /*71890*/  STL.64 [R1+0x2c0], R8 ;  /* 0x0002c00801007387 */ /* 0x0001e80000100a00 */
[----:B------:R1:W-:Y:S04]  /*718a0*/  STL.64 [R1+0x2c8], R10 ;  /* 0x0002c80a01007387 */ /* 0x0003e80000100a00 */
[----:B0-----:R-:W2:Y:S04]  /*718b0*/  LDL.LU R8, [R1+0xd00] ;  /* 0x000d000001087983 */ /* 0x001ea80000300800 */
[----:B------:R-:W2:Y:S04]  /*718c0*/  LDL.LU R9, [R1+0xd04] ;  /* 0x000d040001097983 */ /* 0x000ea80000300800 */
[----:B-1----:R-:W2:Y:S04]  /*718d0*/  LDL.LU R10, [R1+0xd08] ;  /* 0x000d0800010a7983 */ /* 0x002ea80000300800 */
[----:B------:R-:W2:Y:S04]  /*718e0*/  LDL.LU R11, [R1+0xd0c] ;  /* 0x000d0c00010b7983 */ /* 0x000ea80000300800 */
[----:B------:R-:W-:Y:S04]  /*718f0*/  STL [R1+0x35c8], R6 ;  /* 0x0035c80601007387 */ /* 0x000fe80000100800 */
[----:B----4-:R-:W-:Y:S01]  /*71900*/  STL.64 [R1+0x35c0], R4 ;  /* 0x0035c00401007387 */ /* 0x010fe20000100a00 */
[----:B------:R-:W-:-:S03]  /*71910*/  IMAD.MOV.U32 R28, RZ, RZ, R13 ;  /* 0x000000ffff1c7224 */ /* 0x000fc600078e000d */
        /* <DEDUP_REMOVED lines=19> */
[----:B0-----:R-:W4:Y:S04]  /*71a50*/  LDL.LU.64 R14, [R1+0x3610] ;  /* 0x00361000010e7983 */ /* 0x001f280000300a00 */
[----:B------:R-:W4:Y:S01]  /*71a60*/  LDL.LU.64 R12, [R1+0x3608] ;  /* 0x00360800010c7983 */ /* 0x000f220000300a00 */
[----:B---3--:R-:W-:Y:S01]  /*71a70*/  IMAD.MOV.U32 R29, RZ, RZ, R17 ;  /* 0x000000ffff1d7224 */ /* 0x008fe200078e0011 */
[----:B----4-:R-:W-:Y:S07]  /*71a80*/  HMMA.16816.F32.BF16 R12, R20, R16, R12 ;  /* 0x00000010140c723c */ /* 0x010fee000004180c */
[----:B------:R-:W-:-:S15]  /*71a90*/  IMAD.MOV.U32 R17, RZ, RZ, R7 ;  /* 0x000000ffff117224 */ /* 0x000fde00078e0007 */
[----:B------:R-:W-:-:S01]  /*71aa0*/  NOP ;  /* 0x0000000000007918 */ /* 0x000fc20000000000 */
[----:B------:R0:W-:Y:S04]  /*71ab0*/  STL.64 [R1+0x280], R12 ;  /* 0x0002800c01007387 */ /* 0x0001e80000100a00 */
[----:B------:R1:W-:Y:S04]  /*71ac0*/  STL.64 [R1+0x288], R14 ;  /* 0x0002880e01007387 */ /* 0x0003e80000100a00 */
[----:B0-----:R-:W3:Y:S04]  /*71ad0*/  LDL.LU R12, [R1+0x3600] ;  /* 0x00360000010c7983 */ /* 0x001ee80000300800 */
[----:B------:R-:W4:Y:S04]  /*71ae0*/  LDL.LU R4, [R1+0xcd0] ;  /* 0x000cd00001047983 */ /* 0x000f280000300800 */
[----:B------:R-:W4:Y:S04]  /*71af0*/  LDL.LU R5, [R1+0xcd4] ;  /* 0x000cd40001057983 */ /* 0x000f280000300800 */
[----:B------:R-:W2:Y:S04]  /*71b00*/  LDL.LU R6, [R1+0xcd8] ;  /* 0x000cd80001067983 */ /* 0x000ea80000300800 */
[----:B------:R-:W2:Y:S01]  /*71b10*/  LDL.LU R7, [R1+0xcdc] ;  /* 0x000cdc0001077983 */ /* 0x000ea20000300800 */
[----:B------:R-:W-:-:S02]  /*71b20*/  IMAD.MOV.U32 R28, RZ, RZ, R16 ;  /* 0x000000ffff1c7224 */ /* 0x000fc400078e0010 */
[----:B---3--:R-:W-:Y:S02]  /*71b30*/  IMAD.MOV.U32 R16, RZ, RZ, R12 ;  /* 0x000000ffff107224 */ /* 0x008fe400078e000c */
[----:B------:R-:W3:Y:S04]  /*71b40*/  LDL.LU R12, [R1+0xcf0] ;  /* 0x000cf000010c7983 */ /* 0x000ee80000300800 */
[----:B------:R-:W3:Y:S04]  /*71b50*/  LDL.LU R13, [R1+0xcf4] ;  /* 0x000cf400010d7983 */ /* 0x000ee80000300800 */
[----:B-1----:R-:W3:Y:S04]  /*71b60*/  LDL.LU R14, [R1+0xcf8] ;  /* 0x000cf800010e7983 */ /* 0x002ee80000300800 */
[----:B------:R-:W3:Y:S04]  /*71b70*/  LDL.LU R15, [R1+0xcfc] ;  /* 0x000cfc00010f7983 */ /* 0x000ee80000300800 */
[----:B--2---:R-:W-:Y:S04]  /*71b80*/  STL.64 [R1+0x35d8], R6 ;  /* 0x0035d80601007387 */ /* 0x004fe80000100a00 */
[----:B----4-:R0:W-:Y:S04]  /*71b90*/  STL.64 [R1+0x35d0], R4 ;  /* 0x0035d00401007387 */ /* 0x0101e80000100a00 */
[----:B0-----:R-:W2:Y:S01]  /*71ba0*/  LDL.LU.64 R4, [R1+0xe0] ;  /* 0x0000e00001047983 */ /* 0x001ea20000300a00 */
[C---:B------:R-:W-:Y:S03]  /*71bb0*/  HMMA.16816.F32.BF16 R8, R20.reuse, R24, R8 ;  /* 0x000000181408723c */ /* 0x040fe60000041808 */
[----:B--2---:R0:W-:Y:S04]  /*71bc0*/  STL.64 [R1+0x35f0], R4 ;  /* 0x0035f00401007387 */ /* 0x0041e80000100a00 */
[----:B0-----:R-:W3:Y:S04]  /*71bd0*/  LDL.LU.64 R4, [R1+0xf0] ;  /* 0x0000f00001047983 */ /* 0x001ee80000300a00 */
[----:B------:R0:W-:Y:S04]  /*71be0*/  STL.64 [R1+0x3570], R16 ;  /* 0x0035701001007387 */ /* 0x0001e80000100a00 */
[----:B------:R-:W-:Y:S04]  /*71bf0*/  STL [R1+0x3544], R29 ;  /* 0x0035441d01007387 */ /* 0x000fe80000100800 */
[----:B------:R-:W-:Y:S04]  /*71c00*/  STL [R1+0x3540], R28 ;  /* 0x0035401c01007387 */ /* 0x000fe80000100800 */
[----:B0-----:R-:W2:Y:S04]  /*71c10*/  LDL.LU R16, [R1+0xa90] ;  /* 0x000a900001107983 */ /* 0x001ea80000300800 */
[----:B------:R-:W-:Y:S04]  /*71c20*/  STL.64 [R1+0x270], R8 ;  /* 0x0002700801007387 */ /* 0x000fe80000100a00 */
[----:B------:R-:W-:Y:S04]  /*71c30*/  STL.64 [R1+0x278], R10 ;  /* 0x0002780a01007387 */ /* 0x000fe80000100a00 */
        /* <DEDUP_REMOVED lines=8> */
[----:B---3--:R0:W-:Y:S04]  /*71cc0*/  STL.64 [R1+0x35e0], R24 ;  /* 0x0035e01801007387 */ /* 0x0081e80000100a00 */
[----:B0-----:R-:W2:Y:S04]  /*71cd0*/  LDL.LU R24, [R1+0xce0] ;  /* 0x000ce00001187983 */ /* 0x001ea80000300800 */
[----:B------:R-:W2:Y:S04]  /*71ce0*/  LDL.LU R25, [R1+0xce4] ;  /* 0x000ce40001197983 */ /* 0x000ea80000300800 */
[----:B------:R-:W2:Y:S04]  /*71cf0*/  LDL.LU R26, [R1+0xce8] ;  /* 0x000ce800011a7983 */ /* 0x000ea80000300800 */
[----:B------:R-:W2:Y:S04]  /*71d00*/  LDL.LU R27, [R1+0xcec] ;  /* 0x000cec00011b7983 */ /* 0x000ea80000300800 */
[----:B----4-:R-:W-:Y:S04]  /*71d10*/  STL.64 [R1+0x3590], R18 ;  /* 0x0035901201007387 */ /* 0x010fe80000100a00 */
[----:B------:R-:W-:Y:S04]  /*71d20*/  STL.64 [R1+0x3588], R16 ;  /* 0x0035881001007387 */ /* 0x000fe80000100a00 */
[----:B------:R-:W3:Y:S04]  /*71d30*/  LDL.LU R8, [R1+0x1a0] ;  /* 0x0001a00001087983 */ /* 0x000ee80000300800 */
[----:B------:R-:W3:Y:S01]  /*71d40*/  LDL.LU R9, [R1+0x1a4] ;  /* 0x0001a40001097983 */ /* 0x000ee20000300800 */
[----:B------:R-:W-:Y:S03]  /*71d50*/  HMMA.16816.F32.BF16 R12, R20, R4, R12 ;  /* 0x00000004140c723c */ /* 0x000fe6000004180c */
[----:B---3--:R0:W-:Y:S04]  /*71d60*/  STL.64 [R1+0x35a8], R8 ;  /* 0x0035a80801007387 */ /* 0x0081e80000100a00 */
[----:B0-----:R-:W3:Y:S04]  /*71d70*/  LDL.LU R8, [R1+0xcb0] ;  /* 0x000cb00001087983 */ /* 0x001ee80000300800 */
[----:B------:R-:W3:Y:S04]  /*71d80*/  LDL.LU R9, [R1+0xcb4] ;  /* 0x000cb40001097983 */ /* 0x000ee80000300800 */
[----:B------:R-:W3:Y:S04]  /*71d90*/  LDL.LU R10, [R1+0xcb8] ;  /* 0x000cb800010a7983 */ /* 0x000ee80000300800 */
[----:B------:R-:W3:Y:S04]  /*71da0*/  LDL.LU R11, [R1+0xcbc] ;  /* 0x000cbc00010b7983 */ /* 0x000ee80000300800 */
[----:B------:R-:W4:Y:S04]  /*71db0*/  LDL.LU R16, [R1+0xaa0] ;  /* 0x000aa00001107983 */ /* 0x000f280000300800 */
[----:B------:R-:W4:Y:S04]  /*71dc0*/  LDL.LU R17, [R1+0xaa4] ;  /* 0x000aa40001117983 */ /* 0x000f280000300800 */
[----:B------:R-:W4:Y:S04]  /*71dd0*/  LDL.LU R18, [R1+0xaa8] ;  /* 0x000aa80001127983 */ /* 0x000f280000300800 */
[----:B------:R-:W4:Y:S04]  /*71de0*/  LDL.LU R19, [R1+0xaac] ;  /* 0x000aac0001137983 */ /* 0x000f280000300800 */
[----:B------:R0:W-:Y:S04]  /*71df0*/  STL.64 [R1+0x260], R12 ;  /* 0x0002600c01007387 */ /* 0x0001e80000100a00 */
[----:B------:R1:W-:Y:S04]  /*71e00*/  STL.64 [R1+0x268], R14 ;  /* 0x0002680e01007387 */ /* 0x0003e80000100a00 */
[----:B0-----:R-:W3:Y:S01]  /*71e10*/  LDL.LU.64 R12, [R1+0x35f8] ;  /* 0x0035f800010c7983 */ /* 0x001ee20000300a00 */
        /* <DEDUP_REMOVED lines=16> */
[----:B0-----:R-:W3:Y:S04]  /*71f20*/  LDL.LU R6, [R1+0x35c8] ;  /* 0x0035c80001067983 */ /* 0x001ee80000300800 */
[----:B------:R-:W2:Y:S04]  /*71f30*/  LDL.LU.64 R4, [R1+0x35c0] ;  /* 0x0035c00001047983 */ /* 0x000ea80000300a00 */
        /* <DEDUP_REMOVED lines=17> */
[----:B------:R-:W-:Y:S01]  /*72050*/  STL.64 [R1+0x3490], R4 ;  /* 0x0034900401007387 */ /* 0x000fe20000100a00 */
[----:B----4-:R-:W-:Y:S03]  /*72060*/  HMMA.16816.F32.BF16 R20, R20, R24, R8 ;  /* 0x000000181414723c */ /* 0x010fe60000041808 */
[----:B------:R-:W4:-:S15]  /*72070*/  LDL.LU.64 R8, [R1+0x35a8] ;  /* 0x0035a80001087983 */ /* 0x000f1e0000300a00 */
[----:B------:R-:W-:-:S05]  /*72080*/  NOP ;  /* 0x0000000000007918 */ /* 0x000fca0000000000 */
[----:B------:R-:W-:Y:S04]  /*72090*/  STL.64 [R1+0x220], R20 ;  /* 0x0002201401007387 */ /* 0x000fe80000100a00 */
[----:B------:R0:W-:Y:S04]  /*720a0*/  STL.64 [R1+0x228], R22 ;  /* 0x0002281601007387 */ /* 0x0001e80000100a00 */
[----:B0-----:R-:W4:Y:S04]  /*720b0*/  LDL.LU.64 R22, [R1+0x35a0] ;  /* 0x0035a00001167983 */ /* 0x001f280000300a00 */
[----:B------:R-:W4:Y:S04]  /*720c0*/  LDL.LU.64 R20, [R1+0x3598] ;  /* 0x0035980001147983 */ /* 0x000f280000300a00 */
[----:B---3--:R-:W-:Y:S04]  /*720d0*/  STL.64 [R1+0x34a8], R26 ;  /* 0x0034a81a01007387 */ /* 0x008fe80000100a00 */
[----:B------:R0:W-:Y:S04]  /*720e0*/  STL.64 [R1+0x34a0], R24 ;  /* 0x0034a01801007387 */ /* 0x0001e80000100a00 */
[----:B0-----:R-:W3:Y:S04]  /*720f0*/  LDL.LU R24, [R1+0xa50] ;  /* 0x000a500001187983 */ /* 0x001ee80000300800 */
[----:B------:R-:W3:Y:S04]  /*72100*/  LDL.LU R25, [R1+0xa54] ;  /* 0x000a540001197983 */ /* 0x000ee80000300800 */
[----:B------:R-:W3:Y:S04]  /*72110*/  LDL.LU R26, [R1+0xa58] ;  /* 0x000a5800011a7983 */ /* 0x000ee80000300800 */
[----:B------:R-:W3:Y:S01]  /*72120*/  LDL.LU R27, [R1+0xa5c] ;  /* 0x000a5c00011b7983 */ /* 0x000ee20000300800 */
[----:B----4-:R-:W-:Y:S03]  /*72130*/  HMMA.16816.F32.BF16 R8, R20, R8, R16 ;  /* 0x000000081408723c */ /* 0x010fe60000041810 */
[----:B------:R-:W4:Y:S04]  /*72140*/  LDL.LU.64 R18, [R1+0x3590] ;  /* 0x0035900001127983 */ /* 0x000f280000300a00 */
[----:B------:R-:W4:-:S15]  /*72150*/  LDL.LU.64 R16, [R1+0x3588] ;  /* 0x0035880001107983 */ /* 0x000f1e0000300a00 */
[----:B------:R-:W-:-:S01]  /*72160*/  NOP ;  /* 0x0000000000007918 */ /* 0x000fc20000000000 */
[----:B------:R-:W-:Y:S04]  /*72170*/  STL.64 [R1+0x210], R8 ;  /* 0x0002100801007387 */ /* 0x000fe80000100a00 */
[----:B------:R0:W-:Y:S04]  /*72180*/  STL.64 [R1+0x218], R10 ;  /* 0x0002180a01007387 */ /* 0x0001e80000100a00 */
[----:B0-----:R-:W2:Y:S04]  /*72190*/  LDL.LU.64 R10, [R1+0x3580] ;  /* 0x00358000010a7983 */ /* 0x001ea80000300a00 */
[----:B------:R-:W4:Y:S02]  /*721a0*/  LDL.LU.64 R8, [R1+0x3578] ;  /* 0x0035780001087983 */ /* 0x000f240000300a00 */
[----:B----4-:R-:W-:-:S15]  /*721b0*/  HMMA.16816.F32.BF16 R16, R20, R8, R16 ;  /* 0x000000081410723c */ /* 0x010fde0000041810 */
[----:B------:R-:W-:-:S08]  /*721c0*/  NOP ;  /* 0x0000000000007918 */ /* 0x000fd00000000000 */
[----:B------:R0:W-:Y:S04]  /*721d0*/  STL.64 [R1+0x200], R16 ;  /* 0x0002001001007387 */ /* 0x0001e80000100a00 */
[----:B------:R1:W-:Y:S04]  /*721e0*/  STL.64 [R1+0x208], R18 ;  /* 0x0002081201007387 */ /* 0x0003e80000100a00 */
[----:B0-----:R-:W1:Y:S04]  /*721f0*/  LDL.LU.64 R16, [R1+0x3570] ;  /* 0x0035700001107983 */ /* 0x001e680000300a00 */
[----:B--2---:R-:W-:Y:S01]  /*72200*/  STL.64 [R1+0x3470], R10 ;  /* 0x0034700a01007387 */ /* 0x004fe20000100a00 */
[----:B-1----:R-:W-:Y:S03]  /*72210*/  HMMA.16816.F32.BF16 R16, R20, R16, R12 ;  /* 0x000000101410723c */ /* 0x002fe6000004180c */
[----:B------:R-:W2:Y:S04]  /*72220*/  LDL.LU.64 R14, [R1+0x3568] ;  /* 0x00356800010e7983 */ /* 0x000ea80000300a00 */
[----:B------:R-:W2:-:S15]  /*72230*/  LDL.LU.64 R12, [R1+0x3560] ;  /* 0x00356000010c7983 */ /* 0x000e9e0000300a00 */
[----:B------:R-:W-:-:S01]  /*72240*/  NOP ;  /* 0x0000000000007918 */ /* 0x000fc20000000000 */
[----:B------:R-:W-:Y:S04]  /*72250*/  STL.64 [R1+0x1f0], R16 ;  /* 0x0001f01001007387 */ /* 0x000fe80000100a00 */
[----:B------:R0:W-:Y:S04]  /*72260*/  STL.64 [R1+0x1f8], R18 ;  /* 0x0001f81201007387 */ /* 0x0001e80000100a00 */
[----:B0-----:R-:W4:Y:S04]  /*72270*/  LDL.LU.64 R18, [R1+0x3558] ;  /* 0x0035580001127983 */ /* 0x001f280000300a00 */
[----:B------:R-:W2:Y:S01]  /*72280*/  LDL.LU.64 R16, [R1+0x3550] ;  /* 0x0035500001107983 */ /* 0x000ea20000300a00 */
[----:B------:R-:W-:-:S02]  /*72290*/  IMAD.MOV.U32 R5, RZ, RZ, R3 ;  /* 0x000000ffff057224 */ /* 0x000fc400078e0003 */
[----:B------:R-:W-:Y:S01]  /*722a0*/  IMAD.MOV.U32 R8, RZ, RZ, R2 ;  /* 0x000000ffff087224 */ /* 0x000fe200078e0002 */
[----:B--2---:R-:W-:-:S15]  /*722b0*/  HMMA.16816.F32.BF16 R12, R20, R16, R12 ;  /* 0x00000010140c723c */ /* 0x004fde000004180c */
[----:B------:R-:W-:-:S08]  /*722c0*/  NOP ;  /* 0x0000000000007918 */ /* 0x000fd00000000000 */
[----:B------:R-:W-:Y:S01]  /*722d0*/  STL [R1+0x1e0], R12 ;  /* 0x0001e00c01007387 */ /* 0x000fe20000100800 */
[----:B------:R-:W-:Y:S02]  /*722e0*/  IMAD.MOV.U32 R3, RZ, RZ, R14 ;  /* 0x000000ffff037224 */ /* 0x000fe400078e000e */
[----:B------:R-:W-:Y:S02]  /*722f0*/  IMAD.MOV.U32 R2, RZ, RZ, R15 ;  /* 0x000000ffff027224 */ /* 0x000fe400078e000f */
[----:B------:R-:W2:Y:S04]  /*72300*/  LDL.LU.64 R14, [R1+0x3548] ;  /* 0x00354800010e7983 */ /* 0x000ea80000300a00 */
[----:B----4-:R0:W-:Y:S04]  /*72310*/  STL.64 [R1+0x3450], R18 ;  /* 0x0034501201007387 */ /* 0x0101e80000100a00 */
[----:B------:R-:W4:Y:S04]  /*72320*/  LDL.LU R16, [R1+0xa60] ;  /* 0x000a600001107983 */ /* 0x000f280000300800 */
[----:B------:R-:W4:Y:S04]  /*72330*/  LDL.LU R17, [R1+0xa64] ;  /* 0x000a640001117983 */ /* 0x000f280000300800 */
[----:B0-----:R-:W4:Y:S04]  /*72340*/  LDL.LU R18, [R1+0xa68] ;  /* 0x000a680001127983 */ /* 0x001f280000300800 */
[----:B------:R-:W4:Y:S01]  /*72350*/  LDL.LU R19, [R1+0xa6c] ;  /* 0x000a6c0001137983 */ /* 0x000f220000300800 */
[----:B------:R-:W-:-:S02]  /*72360*/  IMAD.MOV.U32 R9, RZ, RZ, R0 ;  /* 0x000000ffff097224 */ /* 0x000fc400078e0000 */
[----:B------:R-:W-:-:S07]  /*72370*/  IMAD.MOV.U32 R4, RZ, RZ, R6 ;  /* 0x000000ffff047224 */ /* 0x000fce00078e0006 */
[----:B---3--:R-:W-:Y:S01]  /*72380*/  HMMA.16816.F32.BF16 R4, R20, R4, R24 ;  /* 0x000000041404723c */ /* 0x008fe20000041818 */
[----:B------:R-:W-:Y:S01]  /*72390*/  IMAD.MOV.U32 R0, RZ, RZ, R13 ;  /* 0x000000ffff007224 */ /* 0x000fe200078e000d */
[----:B------:R0:W-:Y:S04]  /*723a0*/  STL [R1+0x2ca4], R2 ;  /* 0x002ca40201007387 */ /* 0x0001e80000100800 */
[----:B------:R1:W-:Y:S04]  /*723b0*/  STL [R1+0x2ca0], R3 ;  /* 0x002ca00301007387 */ /* 0x0003e80000100800 */
[----:B------:R3:W-:-:S14]  /*723c0*/  STL [R1+0x2c9c], R0 ;  /* 0x002c9c0001007387 */ /* 0x0007dc0000100800 */
[----:B0-----:R-:W-:Y:S02]  /*723d0*/  IMAD.MOV.U32 R2, RZ, RZ, R5 ;  /* 0x000000ffff027224 */ /* 0x001fe400078e0005 */
[----:B-1----:R-:W-:Y:S02]  /*723e0*/  IMAD.MOV.U32 R3, RZ, RZ, R6 ;  /* 0x000000ffff037224 */ /* 0x002fe400078e0006 */
[----:B---3--:R-:W-:Y:S01]  /*723f0*/  IMAD.MOV.U32 R0, RZ, RZ, R7 ;  /* 0x000000ffff007224 */ /* 0x008fe200078e0007 */
[----:B----4-:R-:W-:-:S15]  /*72400*/  HMMA.16816.F32.BF16 R8, R20, R8, R16 ;  /* 0x000000081408723c */ /* 0x010fde0000041810 */
[----:B------:R-:W-:-:S08]  /*72410*/  NOP ;  /* 0x0000000000007918 */ /* 0x000fd00000000000 */
[----:B------:R-:W-:Y:S04]  /*72420*/  STL.64 [R1+0x1d0], R8 ;  /* 0x0001d00801007387 */ /* 0x000fe80000100a00 */
[----:B------:R-:W-:Y:S04]  /*72430*/  STL.64 [R1+0x1d8], R10 ;  /* 0x0001d80a01007387 */ /* 0x000fe80000100a00 */
[----:B------:R0:W-:Y:S04]  /*72440*/  STL [R1+0x1c0], R4 ;  /* 0x0001c00401007387 */ /* 0x0001e80000100800 */
[----:B0-----:R-:W3:Y:S04]  /*72450*/  LDL.LU R4, [R1+0x9d0] ;  /* 0x0009d00001047983 */ /* 0x001ee80000300800 */
[----:B------:R-:W3:Y:S04]  /*72460*/  LDL.LU R5, [R1+0x9d4] ;  /* 0x0009d40001057983 */ /* 0x000ee80000300800 */
[----:B------:R-:W4:Y:S04]  /*72470*/  LDL.LU R6, [R1+0x9d8] ;  /* 0x0009d80001067983 */ /* 0x000f280000300800 */
[----:B------:R-:W4:Y:S01]  /*72480*/  LDL.LU R7, [R1+0x9dc] ;  /* 0x0009dc0001077983 */ /* 0x000f220000300800 */
[----:B------:R-:W-:-:S02]  /*72490*/  IMAD.MOV.U32 R12, RZ, RZ, R29 ;  /* 0x000000ffff0c7224 */ /* 0x000fc400078e001d */
[----:B------:R-:W-:Y:S01]  /*724a0*/  IMAD.MOV.U32 R13, RZ, RZ, R28 ;  /* 0x000000ffff0d7224 */ /* 0x000fe200078e001c */
[----:B----4-:R-:W-:Y:S04]  /*724b0*/  STL.64 [R1+0x34b8], R6 ;  /* 0x0034b80601007387 */ /* 0x010fe80000100a00 */
[----:B---3--:R2:W-:Y:S04]  /*724c0*/  STL.64 [R1+0x34b0], R4 ;  /* 0x0034b00401007387 */ /* 0x0085e80000100a00 */
[----:B------:R-:W3:Y:S04]  /*724d0*/  LDL.LU R29, [R1+0x3544] ;  /* 0x00354400011d7983 */ /* 0x000ee80000300800 */
[----:B------:R-:W4:Y:S01]  /*724e0*/  LDL.LU R28, [R1+0x3540] ;  /* 0x00354000011c7983 */ /* 0x000f220000300800 */
[----:B--2---:R-:W-:-:S02]  /*724f0*/  IMAD.MOV.U32 R4, RZ, RZ, R15 ;  /* 0x000000ffff047224 */ /* 0x004fc400078e000f */
[----:B------:R-:W-:Y:S01]  /*72500*/  IMAD.MOV.U32 R5, RZ, RZ, R14 ;  /* 0x000000ffff057224 */ /* 0x000fe200078e000e */
[----:B------:R0:W-:Y:S04]  /*72510*/  STL.64 [R1+0x34c0], R12 ;  /* 0x0034c00c01007387 */ /* 0x0001e80000100a00 */
[----:B------:R1:W-:Y:S04]  /*72520*/  STL.64 [R1+0x34c8], R4 ;  /* 0x0034c80401007387 */ /* 0x0003e80000100a00 */
        /* <DEDUP_REMOVED lines=8> */
[----:B--2---:R4:W-:Y:S02]  /*725b0*/  STL.64 [R1+0x34e0], R4 ;  /* 0x0034e00401007387 */ /* 0x0049e40000100a00 */
[----:B----4-:R-:W-:-:S02]  /*725c0*/  IMAD.MOV.U32 R4, RZ, RZ, R28 ;  /* 0x000000ffff047224 */ /* 0x010fc400078e001c */
[----:B------:R-:W2:Y:S01]  /*725d0*/  LDL.LU R28, [R1+0x353c] ;  /* 0x00353c00011c7983 */ /* 0x000ea20000300800 */
[----:B------:R-:W-:-:S03]  /*725e0*/  IMAD.MOV.U32 R5, RZ, RZ, R29 ;  /* 0x000000ffff057224 */ /* 0x000fc600078e001d */
[----:B------:R-:W3:Y:S04]  /*725f0*/  LDL.LU R29, [R1+0x3538] ;  /* 0x00353800011d7983 */ /* 0x000ee80000300800 */
[----:B------:R-:W4:Y:S04]  /*72600*/  LDL.LU R16, [R1+0x130] ;  /* 0x0001300001107983 */ /* 0x000f280000300800 */
[----:B------:R-:W4:Y:S04]  /*72610*/  LDL.LU R17, [R1+0x134] ;  /* 0x0001340001117983 */ /* 0x000f280000300800 */
[----:B----4-:R-:W-:Y:S04]  /*72620*/  STL.64 [R1+0x3518], R16 ;  /* 0x0035181001007387 */ /* 0x010fe80000100a00 */
[----:B------:R0:W-:Y:S04]  /*72630*/  STL.64 [R1+0x34f8], R4 ;  /* 0x0034f80401007387 */ /* 0x0001e80000100a00 */
[----:B0-----:R-:W4:Y:S04]  /*72640*/  LDL.LU R4, [R1+0x120] ;  /* 0x0001200001047983 */ /* 0x001f280000300800 */
[----:B------:R-:W4:Y:S01]  /*72650*/  LDL.LU R5, [R1+0x124] ;  /* 0x0001240001057983 */ /* 0x000f220000300800 */
[----:B---3--:R-:W-:-:S02]  /*72660*/  IMAD.MOV.U32 R16, RZ, RZ, R29 ;  /* 0x000000ffff107224 */ /* 0x008fc400078e001d */
[----:B--2---:R-:W-:Y:S01]  /*72670*/  IMAD.MOV.U32 R17, RZ, RZ, R28 ;  /* 0x000000ffff117224 */ /* 0x004fe200078e001c */
[----:B------:R-:W2:Y:S04]  /*72680*/  LDL.LU R29, [R1+0x3534] ;  /* 0x00353400011d7983 */ /* 0x000ea80000300800 */
[----:B------:R-:W3:Y:S04]  /*72690*/  LDL.LU R28, [R1+0x3530] ;  /* 0x00353000011c7983 */ /* 0x000ee80000300800 */
        /* <DEDUP_REMOVED lines=34> */
[----:B------:R-:W4:Y:S04]  /*728c0*/  LDL.LU R10, [R1+0x938] ;  /* 0x00093800010a7983 */ /* 0x000f280000300800 */
[----:B------:R-:W4:Y:S04]  /*728d0*/  LDL.LU R11, [R1+0x93c] ;  /* 0x00093c00010b7983 */ /* 0x000f280000300800 */
[----:B------:R-:W-:Y:S04]  /*728e0*/  STL [R1+0x2cb0], R0 ;  /* 0x002cb00001007387 */ /* 0x000fe80000100800 */
[----:B------:R-:W-:Y:S04]  /*728f0*/  STL [R1+0x2cac], R3 ;  /* 0x002cac0301007387 */ /* 0x000fe80000100800 */
[----:B------:R-:W-:Y:S04]  /*72900*/  STL [R1+0x2ca8], R2 ;  /* 0x002ca80201007387 */ /* 0x000fe80000100800 */
[----:B------:R-:W2:Y:S04]  /*72910*/  LDL.LU.64 R6, [R1+0x3528] ;  /* 0x0035280001067983 */ /* 0x000ea80000300a00 */
[----:B------:R-:W2:Y:S04]  /*72920*/  LDL.LU.64 R4, [R1+0x3520] ;  /* 0x0035200001047983 */ /* 0x000ea80000300a00 */
[----:B------:R0:W-:Y:S04]  /*72930*/  STL.64 [R1+0x1b0], R16 ;  /* 0x0001b01001007387 */ /* 0x0001e80000100a00 */
[----:B------:R2:W-:Y:S04]  /*72940*/  STL.64 [R1+0x1b8], R18 ;  /* 0x0001b81201007387 */ /* 0x0005e80000100a00 */
[----:B0-----:R-:W2:Y:S02]  /*72950*/  LDL.LU.64 R16, [R1+0x3518] ;  /* 0x0035180001107983 */ /* 0x001ea40000300a00 */
[----:B--2---:R-:W-:Y:S02]  /*72960*/  HMMA.16816.F32.BF16 R16, R20, R16, R4 ;  /* 0x000000101410723c */ /* 0x004fe40000041804 */
[----:B------:R-:W2:-:S15]  /*72970*/  LDL.LU.64 R4, [R1+0x3510] ;  /* 0x0035100001047983 */ /* 0x000e9e0000300a00 */
[----:B------:R-:W-:-:S06]  /*72980*/  NOP ;  /* 0x0000000000007918 */ /* 0x000fcc0000000000 */
[----:B------:R0:W-:Y:S01]  /*72990*/  STL [R1+0xa0], R16 ;  /* 0x0000a01001007387 */ /* 0x0001e20000100800 */
[----:B------:R-:W-:Y:S02]  /*729a0*/  IMAD.MOV.U32 R2, RZ, RZ, R19 ;  /* 0x000000ffff027224 */ /* 0x000fe400078e0013 */
[----:B------:R-:W-:Y:S02]  /*729b0*/  IMAD.MOV.U32 R0, RZ, RZ, R17 ;  /* 0x000000ffff007224 */ /* 0x000fe400078e0011 */
[----:B------:R-:W-:Y:S01]  /*729c0*/  IMAD.MOV.U32 R3, RZ, RZ, R18 ;  /* 0x000000ffff037224 */ /* 0x000fe200078e0012 */
[----:B0-----:R-:W4:Y:S04]  /*729d0*/  LDL.LU R16, [R1+0x920] ;  /* 0x0009200001107983 */ /* 0x001f280000300800 */
[----:B------:R-:W4:Y:S04]  /*729e0*/  LDL.LU R17, [R1+0x924] ;  /* 0x0009240001117983 */ /* 0x000f280000300800 */
[----:B------:R-:W4:Y:S04]  /*729f0*/  LDL.LU R18, [R1+0x928] ;  /* 0x0009280001127983 */ /* 0x000f280000300800 */
[----:B------:R-:W4:Y:S04]  /*72a00*/  LDL.LU R19, [R1+0x92c] ;  /* 0x00092c0001137983 */ /* 0x000f280000300800 */
[----:B------:R-:W-:Y:S04]  /*72a10*/  STL [R1+0x2cbc], R2 ;  /* 0x002cbc0201007387 */ /* 0x000fe80000100800 */
[----:B------:R-:W-:Y:S04]  /*72a20*/  STL [R1+0x2cb8], R3 ;  /* 0x002cb80301007387 */ /* 0x000fe80000100800 */
[----:B------:R-:W-:Y:S01]  /*72a30*/  STL [R1+0x2cb4], R0 ;  /* 0x002cb40001007387 */ /* 0x000fe20000100800 */
        /* <DEDUP_REMOVED lines=11> */
[----:B------:R0:W-:Y:S01]  /*72af0*/  STL [R1+0x60], R4 ;  /* 0x0000600401007387 */ /* 0x0001e20000100800 */
[----:B------:R-:W-:-:S03]  /*72b00*/  IMAD.MOV.U32 R2, RZ, RZ, R5 ;  /* 0x000000ffff027224 */ /* 0x000fc600078e0005 */
[----:B0-----:R-:W2:Y:S01]  /*72b10*/  LDL.LU.64 R4, [R1+0x34e0] ;  /* 0x0034e00001047983 */ /* 0x001ea20000300a00 */
[----:B------:R-:W-:Y:S02]  /*72b20*/  IMAD.MOV.U32 R3, RZ, RZ, R6 ;  /* 0x000000ffff037224 */ /* 0x000fe400078e0006 */
[----:B------:R-:W-:-:S05]  /*72b30*/  IMAD.MOV.U32 R0, RZ, RZ, R7 ;  /* 0x000000ffff007224 */ /* 0x000fca00078e0007 */
        /* <DEDUP_REMOVED lines=11> */
[----:B------:R-:W3:-:S15]  /*72bf0*/  LDL.LU.64 R12, [R1+0x34c0] ;  /* 0x0034c000010c7983 */ /* 0x000ede0000300a00 */
[----:B------:R-:W-:-:S06]  /*72c00*/  NOP ;  /* 0x0000000000007918 */ /* 0x000fcc0000000000 */
[----:B------:R-:W-:Y:S01]  /*72c10*/  STL.64 [R1+0x20], R4 ;  /* 0x0000200401007387 */ /* 0x000fe20000100a00 */
[----:B------:R-:W-:-:S03]  /*72c20*/  IMAD.MOV.U32 R0, RZ, RZ, R7 ;  /* 0x000000ffff007224 */ /* 0x000fc600078e0007 */
[----:B------:R0:W-:Y:S04]  /*72c30*/  STL [R1+0x28], R6 ;  /* 0x0000280601007387 */ /* 0x0001e80000100800 */
[----:B0-----:R-:W2:Y:S04]  /*72c40*/  LDL.LU.64 R6, [R1+0x34b8] ;  /* 0x0034b80001067983 */ /* 0x001ea80000300a00 */
[----:B------:R-:W2:Y:S04]  /*72c50*/  LDL.LU.64 R4, [R1+0x34b0] ;  /* 0x0034b00001047983 */ /* 0x000ea80000300a00 */
[----:B------:R-:W-:Y:S01]  /*72c60*/  STL [R1+0x2cd0], R0 ;  /* 0x002cd00001007387 */ /* 0x000fe20000100800 */
[----:B---3--:R-:W-:Y:S03]  /*72c70*/  HMMA.16816.F32.BF16 R12, R20, R12, R24 ;  /* 0x0000000c140c723c */ /* 0x008fe60000041818 */
[----:B------:R-:W3:Y:S04]  /*72c80*/  LDL.LU.64 R26, [R1+0x34a8] ;  /* 0x0034a800011a7983 */ /* 0x000ee80000300a00 */
[----:B------:R-:W3:-:S15]  /*72c90*/  LDL.LU.64 R24, [R1+0x34a0] ;  /* 0x0034a00001187983 */ /* 0x000ede0000300a00 */
[----:B------:R-:W-:-:S01]  /*72ca0*/  NOP ;  /* 0x0000000000007918 */ /* 0x000fc20000000000 */
[----:B------:R0:W-:Y:S04]  /*72cb0*/  STL.64 [R1], R12 ;  /* 0x0000000c01007387 */ /* 0x0001e80000100a00 */
[----:B------:R2:W-:Y:S04]  /*72cc0*/  STL.64 [R1+0x8], R14 ;  /* 0x0000080e01007387 */ /* 0x0005e80000100a00 */
[----:B0-----:R-:W2:Y:S02]  /*72cd0*/  LDL.LU.64 R12, [R1+0x3498] ;  /* 0x00349800010c7983 */ /* 0x001ea40000300a00 */
[----:B--2---:R-:W-:Y:S02]  /*72ce0*/  HMMA.16816.F32.BF16 R12, R20, R12, R4 ;  /* 0x0000000c140c723c */ /* 0x004fe40000041804 */
[----:B------:R-:W4:-:S15]  /*72cf0*/  LDL.LU.64 R4, [R1+0x3490] ;  /* 0x0034900001047983 */ /* 0x000f1e0000300a00 */
[----:B------:R-:W-:-:S06]  /*72d00*/  NOP ;  /* 0x0000000000007918 */ /* 0x000fcc0000000000 */
[----:B------:R0:W-:Y:S04]  /*72d10*/  STL.64 [R1+0x2b20], R14 ;  /* 0x002b200e01007387 */ /* 0x0001e80000100a00 */
[----:B------:R-:W-:Y:S04]  /*72d20*/  STL.64 [R1+0x2b18], R12 ;  /* 0x002b180c01007387 */ /* 0x000fe80000100a00 */
[----:B0-----:R-:W2:Y:S04]  /*72d30*/  LDL.LU R14, [R1+0xe8] ;  /* 0x0000e800010e7983 */ /* 0x001ea80000300800 */
[----:B------:R-:W2:Y:S01]  /*72d40*/  LDL.LU R15, [R1+0xec] ;  /* 0x0000ec00010f7983 */ /* 0x000ea20000300800 */
[C---:B----4-:R-:W-:Y:S03]  /*72d50*/  HMMA.16816.F32.BF16 R4, R20.reuse, R4, R8 ;  /* 0x000000041404723c */ /* 0x050fe60000041808 */
[----:B------:R-:W4:Y:S04]  /*72d60*/  LDL.LU R8, [R1+0x910] ;  /* 0x0009100001087983 */ /* 0x000f280000300800 */
[----:B------:R-:W4:Y:S04]  /*72d70*/  LDL.LU R9, [R1+0x914] ;  /* 0x0009140001097983 */ /* 0x000f280000300800 */
[----:B------:R-:W4:Y:S04]  /*72d80*/  LDL.LU R10, [R1+0x918] ;  /* 0x00091800010a7983 */ /* 0x000f280000300800 */
[----:B------:R-:W4:Y:S08]  /*72d90*/  LDL.LU R11, [R1+0x91c] ;  /* 0x00091c00010b7983 */ /* 0x000f300000300800 */
[----:B------:R0:W-:Y:S04]  /*72da0*/  STL.64 [R1+0x2b10], R6 ;  /* 0x002b100601007387 */ /* 0x0001e80000100a00 */
[----:B------:R-:W-:Y:S04]  /*72db0*/  STL.64 [R1+0x2b08], R4 ;  /* 0x002b080401007387 */ /* 0x000fe80000100a00 */
[----:B0-----:R-:W2:Y:S04]  /*72dc0*/  LDL.LU R6, [R1+0xd8] ;  /* 0x0000d80001067983 */ /* 0x001ea80000300800 */
[----:B------:R-:W2:Y:S01]  /*72dd0*/  LDL.LU R7, [R1+0xdc] ;  /* 0x0000dc0001077983 */ /* 0x000ea20000300800 */
[----:B---3--:R-:W-:Y:S03]  /*72de0*/  HMMA.16816.F32.BF16 R20, R20, R24, R16 ;  /* 0x000000181414723c */ /* 0x008fe60000041810 */
[----:B--2---:R-:W-:Y:S04]  /*72df0*/  STL.64 [R1+0x3440], R6 ;  /* 0x0034400601007387 */ /* 0x004fe80000100a00 */
[----:B------:R-:W-:-:S15]  /*72e00*/  STL.64 [R1+0x3448], R26 ;  /* 0x0034481a01007387 */ /* 0x000fde0000100a00 */
[----:B------:R-:W-:-:S01]  /*72e10*/  NOP ;  /* 0x0000000000007918 */ /* 0x000fc20000000000 */
[----:B------:R0:W-:Y:S04]  /*72e20*/  STL.64 [R1+0x2af0], R22 ;  /* 0x002af01601007387 */ /* 0x0001e80000100a00 */
[----:B------:R1:W-:Y:S04]  /*72e30*/  STL.64 [R1+0x2c08], R20 ;  /* 0x002c081401007387 */ /* 0x0003e80000100a00 */
[----:B0-----:R-:W2:Y:S04]  /*72e40*/  LDL.LU R22, [R1+0x188] ;  /* 0x0001880001167983 */ /* 0x001ea80000300800 */
[----:B------:R-:W2:Y:S04]  /*72e50*/  LDL.LU R23, [R1+0x18c] ;  /* 0x00018c0001177983 */ /* 0x000ea80000300800 */
[----:B--2---:R0:W-:Y:S04]  /*72e60*/  STL.64 [R1+0x3458], R22 ;  /* 0x0034581601007387 */ /* 0x0041e80000100a00 */
[----:B-1----:R-:W4:Y:S04]  /*72e70*/  LDL.LU.64 R20, [R1+0x90] ;  /* 0x0000900001147983 */ /* 0x002f280000300a00 */
[----:B0-----:R-:W4:Y:S04]  /*72e80*/  LDL.LU.64 R22, [R1+0x98] ;  /* 0x0000980001167983 */ /* 0x001f280000300a00 */
[----:B------:R-:W2:Y:S04]  /*72e90*/  LDL.LU R24, [R1+0x8d0] ;  /* 0x0008d00001187983 */ /* 0x000ea80000300800 */
[----:B------:R-:W2:Y:S04]  /*72ea0*/  LDL.LU R25, [R1+0x8d4] ;  /* 0x0008d40001197983 */ /* 0x000ea80000300800 */
[----:B------:R-:W3:Y:S01]  /*72eb0*/  LDL.LU R26, [R1+0x8d8] ;  /* 0x0008d800011a7983 */ /* 0x000ee20000300800 */
[----:B------:R-:W-:-:S03]  /*72ec0*/  IMAD.MOV.U32 R27, RZ, RZ, R28 ;  /* 0x000000ffff1b7224 */ /* 0x000fc600078e001c */
[----:B------:R-:W4:Y:S04]  /*72ed0*/  LDL.LU R28, [R1+0x3488] ;  /* 0x00348800011c7983 */ /* 0x000f280000300800 */
[----:B---3--:R-:W-:Y:S04]  /*72ee0*/  STL.64 [R1+0x3468], R26 ;  /* 0x0034681a01007387 */ /* 0x008fe80000100a00 */
[----:B--2---:R0:W-:Y:S04]  /*72ef0*/  STL.64 [R1+0x3460], R24 ;  /* 0x0034601801007387 */ /* 0x0041e80000100a00 */
[----:B0-----:R-:W2:Y:S04]  /*72f00*/  LDL.LU R24, [R1+0x900] ;  /* 0x0009000001187983 */ /* 0x001ea80000300800 */
[----:B------:R-:W2:Y:S04]  /*72f10*/  LDL.LU R25, [R1+0x904] ;  /* 0x0009040001197983 */ /* 0x000ea80000300800 */
[----:B------:R-:W3:Y:S04]  /*72f20*/  LDL.LU R26, [R1+0x908] ;  /* 0x00090800011a7983 */ /* 0x000ee80000300800 */
[----:B------:R-:W3:Y:S04]  /*72f30*/  LDL.LU R27, [R1+0x90c] ;  /* 0x00090c00011b7983 */ /* 0x000ee80000300800 */
[----:B---3--:R0:W-:Y:S04]  /*72f40*/  STL.64 [R1+0x3480], R26 ;  /* 0x0034801a01007387 */ /* 0x0081e80000100a00 */
[----:B--2---:R1:W-:Y:S04]  /*72f50*/  STL.64 [R1+0x3478], R24 ;  /* 0x0034781801007387 */ /* 0x0043e80000100a00 */
[----:B0-----:R-:W4:Y:S04]  /*72f60*/  LDL.64 R26, [R1+0x1a8] ;  /* 0x0001a800011a7983 */ /* 0x001f280000100a00 */
[----:B------:R-:W2:Y:S04]  /*72f70*/  LDL.LU R16, [R1+0x8f0] ;  /* 0x0008f00001107983 */ /* 0x000ea80000300800 */
[----:B------:R-:W2:Y:S04]  /*72f80*/  LDL.LU R17, [R1+0x8f4] ;  /* 0x0008f40001117983 */ /* 0x000ea80000300800 */
[----:B------:R-:W2:Y:S04]  /*72f90*/  LDL.LU R18, [R1+0x8f8] ;  /* 0x0008f80001127983 */ /* 0x000ea80000300800 */
[----:B------:R-:W3:Y:S01]  /*72fa0*/  LDL.64 R6, [R1+0x168] ;  /* 0x0001680001067983 */ /* 0x000ee20000100a00 */
[----:B----4-:R-:W-:Y:S06]  /*72fb0*/  HMMA.16816.F32.BF16 R8, R20, R26, R8 ;  /* 0x0000001a1408723c */ /* 0x010fec0000041808 */
[----:B------:R-:W-:-:S02]  /*72fc0*/  IMAD.MOV.U32 R13, RZ, RZ, R26 ;  /* 0x000000ffff0d7224 */ /* 0x000fc400078e001a */
[----:B------:R-:W-:Y:S02]  /*72fd0*/  IMAD.MOV.U32 R12, RZ, RZ, R27 ;  /* 0x000000ffff0c7224 */ /* 0x000fe400078e001b */
[----:B------:R-:W4:Y:S04]  /*72fe0*/  LDL.LU.64 R26, [R1+0x3480] ;  /* 0x00348000011a7983 */ /* 0x000f280000300a00 */
[----:B-1----:R-:W4:Y:S09]  /*72ff0*/  LDL.LU.64 R24, [R1+0x3478] ;  /* 0x0034780001187983 */ /* 0x002f320000300a00 */
[----:B------:R-:W-:Y:S04]  /*73000*/  STL.64 [R1+0xb60], R8 ;  /* 0x000b600801007387 */ /* 0x000fe80000100a00 */
[----:B------:R0:W-:Y:S04]  /*73010*/  STL.64 [R1+0xb68], R10 ;  /* 0x000b680a01007387 */ /* 0x0001e80000100a00 */
[----:B0-----:R-:W4:Y:S01]  /*73020*/  LDL.LU.64 R10, [R1+0x3470] ;  /* 0x00347000010a7983 */ /* 0x001f220000300a00 */
[----:B------:R-:W-:-:S02]  /*73030*/  IMAD.MOV.U32 R19, RZ, RZ, R28 ;  /* 0x000000ffff137224 */ /* 0x000fc400078e001c */
[----:B------:R-:W-:Y:S01]  /*73040*/  IMAD.MOV.U32 R28, RZ, RZ, R8 ;  /* 0x000000ffff1c7224 */ /* 0x000fe200078e0008 */
[----:B------:R-:W-:Y:S04]  /*73050*/  STL.64 [R1+0x33b8], R14 ;  /* 0x0033b80e01007387 */ /* 0x000fe80000100a00 */
[----:B------:R0:W-:Y:S01]  /*73060*/  STL.64 [R1+0x33b0], R12 ;  /* 0x0033b00c01007387 */ /* 0x0001e20000100a00 */
[----:B------:R-:W-:Y:S02]  /*73070*/  IMAD.MOV.U32 R2, RZ, RZ, R22 ;  /* 0x000000ffff027224 */ /* 0x000fe400078e0016 */
[----:B------:R-:W-:Y:S01]  /*73080*/  IMAD.MOV.U32 R0, RZ, RZ, R23 ;  /* 0x000000ffff007224 */ /* 0x000fe200078e0017 */
[----:B0-----:R-:W3:Y:S04]  /*73090*/  LDL.LU R12, [R1+0x8e0] ;  /* 0x0008e000010c7983 */ /* 0x001ee80000300800 */
[----:B------:R-:W3:Y:S04]  /*730a0*/  LDL.LU R13, [R1+0x8e4] ;  /* 0x0008e400010d7983 */ /* 0x000ee80000300800 */
[----:B------:R-:W3:Y:S04]  /*730b0*/  LDL.LU R14, [R1+0x8e8] ;  /* 0x0008e800010e7983 */ /* 0x000ee80000300800 */
[----:B------:R-:W3:Y:S04]  /*730c0*/  LDL.LU R15, [R1+0x8ec] ;  /* 0x0008ec00010f7983 */ /* 0x000ee80000300800 */
[----:B------:R-:W-:Y:S01]  /*730d0*/  STL [R1+0x27f4], R28 ;  /* 0x0027f41c01007387 */ /* 0x000fe20000100800 */
[----:B------:R-:W-:-:S02]  /*730e0*/  IMAD.MOV.U32 R3, RZ, RZ, R21 ;  /* 0x000000ffff037224 */ /* 0x000fc400078e0015 */
[----:B------:R-:W-:Y:S01]  /*730f0*/  IMAD.MOV.U32 R4, RZ, RZ, R20 ;  /* 0x000000ffff047224 */ /* 0x000fe200078e0014 */
[----:B----4-:R-:W-:Y:S07]  /*73100*/  HMMA.16816.F32.BF16 R24, R20, R10, R24 ;  /* 0x0000000a1418723c */ /* 0x010fee0000041818 */
[----:B------:R-:W-:Y:S02]  /*73110*/  IMAD.MOV.U32 R21, RZ, RZ, R10 ;  /* 0x000000ffff157224 */ /* 0x000fe400078e000a */
[----:B------:R-:W-:-:S14]  /*73120*/  IMAD.MOV.U32 R20, RZ, RZ, R11 ;  /* 0x000000ffff147224 */ /* 0x000fdc00078e000b */
[----:B------:R-:W-:Y:S04]  /*73130*/  STL.64 [R1+0xb10], R24 ;  /* 0x000b101801007387 */ /* 0x000fe80000100a00 */
[----:B------:R0:W-:Y:S04]  /*73140*/  STL.64 [R1+0xb18], R26 ;  /* 0x000b181a01007387 */ /* 0x0001e80000100a00 */
[----:B0-----:R-:W4:Y:S04]  /*73150*/  LDL.LU.64 R26, [R1+0x3468] ;  /* 0x00346800011a7983 */ /* 0x001f280000300a00 */
[----:B------:R-:W4:Y:S04]  /*73160*/  LDL.LU.64 R24, [R1+0x3460] ;  /* 0x0034600001187983 */ /* 0x000f280000300a00 */
[----:B------:R-:W2:Y:S04]  /*73170*/  LDL.LU.64 R22, [R1+0x3458] ;  /* 0x0034580001167983 */ /* 0x000ea80000300a00 */
        /* <DEDUP_REMOVED lines=10> */
[----:B----4-:R0:W-:Y:S04]  /*73220*/  STL.64 [R1+0x3360], R10 ;  /* 0x0033600a01007387 */ /* 0x0101e80000100a00 */
[----:B---3--:R1:W-:Y:S01]  /*73230*/  STL.64 [R1+0x3358], R8 ;  /* 0x0033580801007387 */ /* 0x0083e20000100a00 */
[----:B0-----:R-:W-:-:S02]  /*73240*/  IMAD.MOV.U32 R10, RZ, RZ, R2 ;  /* 0x000000ffff0a7224 */ /* 0x001fc400078e0002 */
[----:B------:R-:W-:Y:S02]  /*73250*/  IMAD.MOV.U32 R11, RZ, RZ, R0 ;  /* 0x000000ffff0b7224 */ /* 0x000fe400078e0000 */
[----:B-1----:R-:W-:Y:S02]  /*73260*/  IMAD.MOV.U32 R8, RZ, RZ, R4 ;  /* 0x000000ffff087224 */ /* 0x002fe400078e0004 */
[----:B------:R-:W-:-:S07]  /*73270*/  IMAD.MOV.U32 R9, RZ, RZ, R3 ;  /* 0x000000ffff097224 */ /* 0x000fce00078e0003 */
[----:B--2---:R-:W-:-:S15]  /*73280*/  HMMA.16816.F32.BF16 R16, R8, R22, R16 ;  /* 0x000000160810723c */ /* 0x004fde0000041810 */
        /* <DEDUP_REMOVED lines=8> */
[----:B------:R-:W-:-:S15]  /*73310*/  STL.64 [R1+0x3408], R18 ;  /* 0x0034081201007387 */ /* 0x000fde0000100a00 */
[----:B------:R-:W-:-:S02]  /*73320*/  NOP ;  /* 0x0000000000007918 */ /* 0x000fc40000000000 */
[----:B------:R-:W-:Y:S04]  /*73330*/  STL.64 [R1+0xa80], R12 ;  /* 0x000a800c01007387 */ /* 0x000fe80000100a00 */
[----:B------:R0:W-:Y:S02]  /*73340*/  STL.64 [R1+0xa88], R14 ;  /* 0x000a880e01007387 */ /* 0x0001e40000100a00 */
[----:B0-----:R-:W-:-:S15]  /*73350*/  HMMA.16816.F32.BF16 R12, R8, R6, R24 ;  /* 0x00000006080c723c */ /* 0x001fde0000041818 */
[----:B------:R-:W-:-:S08]  /*73360*/  NOP ;  /* 0x0000000000007918 */ /* 0x000fd00000000000 */
        /* <DEDUP_REMOVED lines=8> */
[----:B------:R-:W4:Y:S04]  /*733f0*/  LDL R14, [R1+0xf8] ;  /* 0x0000f800010e7983 */ /* 0x000f280000100800 */
        /* <DEDUP_REMOVED lines=14> */
[----:B0-----:R-:W2:Y:S04]  /*734e0*/  LDL.64 R18, [R1+0x138] ;  /* 0x0001380001127983 */ /* 0x001ea80000100a00 */
[----:B--2---:R0:W-:Y:S04]  /*734f0*/  STL.64 [R1+0x3428], R18 ;  /* 0x0034281201007387 */ /* 0x0041e80000100a00 */
[----:B------:R-:W2:Y:S04]  /*73500*/  LDL.64 R14, [R1+0x108] ;  /* 0x00010800010e7983 */ /* 0x000ea80000100a00 */
[----:B0-----:R-:W4:Y:S04]  /*73510*/  LDL.64 R18, [R1+0x148] ;  /* 0x0001480001127983 */ /* 0x001f280000100a00 */
[----:B--2---:R0:W-:Y:S04]  /*73520*/  STL.64 [R1+0x33e8], R14 ;  /* 0x0033e80e01007387 */ /* 0x0041e80000100a00 */
[----:B0-----:R-:W2:Y:S04]  /*73530*/  LDL.64 R14, [R1+0x118] ;  /* 0x00011800010e7983 */ /* 0x001ea80000100a00 */
[----:B--2---:R0:W-:Y:S04]  /*73540*/  STL.64 [R1+0x3400], R14 ;  /* 0x0034000e01007387 */ /* 0x0041e80000100a00 */
[----:B0-----:R-:W2:Y:S04]  /*73550*/  LDL.64 R14, [R1+0x128] ;  /* 0x00012800010e7983 */ /* 0x001ea80000100a00 */
[----:B--2---:R0:W-:Y:S04]  /*73560*/  STL.64 [R1+0x3420], R14 ;  /* 0x0034200e01007387 */ /* 0x0041e80000100a00 */
[----:B------:R-:W2:Y:S04]  /*73570*/  LDL.LU R12, [R1+0x8a0] ;  /* 0x0008a000010c7983 */ /* 0x000ea80000300800 */
[----:B------:R-:W2:Y:S04]  /*73580*/  LDL.LU R13, [R1+0x8a4] ;  /* 0x0008a400010d7983 */ /* 0x000ea80000300800 */
[----:B0-----:R-:W3:Y:S04]  /*73590*/  LDL.LU R14, [R1+0x8a8] ;  /* 0x0008a800010e7983 */ /* 0x001ee80000300800 */
[----:B------:R-:W3:Y:S04]  /*735a0*/  LDL.LU R15, [R1+0x8ac] ;  /* 0x0008ac00010f7983 */ /* 0x000ee80000300800 */
[----:B------:R-:W4:Y:S04]  /*735b0*/  LDL.LU R24, [R1+0x8c0] ;  /* 0x0008c00001187983 */ /* 0x000f280000300800 */
[----:B------:R-:W4:Y:S04]  /*735c0*/  LDL.LU R25, [R1+0x8c4] ;  /* 0x0008c40001197983 */ /* 0x000f280000300800 */
[----:B------:R-:W4:Y:S04]  /*735d0*/  LDL.LU R26, [R1+0x8c8] ;  /* 0x0008c800011a7983 */ /* 0x000f280000300800 */
[----:B------:R-:W4:Y:S04]  /*735e0*/  LDL.LU R27, [R1+0x8cc] ;  /* 0x0008cc00011b7983 */ /* 0x000f280000300800 */
[----:B------:R-:W4:Y:S04]  /*735f0*/  LDL.64 R6, [R1+0x158] ;  /* 0x0001580001067983 */ /* 0x000f280000100a00 */
        /* <DEDUP_REMOVED lines=18> */
[C---:B------:R-:W-:Y:S06]  /*73720*/  HMMA.16816.F32.BF16 R24, R8.reuse, R6, R24 ;  /* 0x000000060818723c */ /* 0x040fec0000041818 */
[----:B--2---:R-:W-:Y:S01]  /*73730*/  HMMA.16816.F32.BF16 R12, R8, R18, R12 ;  /* 0x00000012080c723c */ /* 0x004fe2000004180c */
[----:B----4-:R-:W-:Y:S04]  /*73740*/  STL.64 [R1+0x33e0], R22 ;  /* 0x0033e01601007387 */ /* 0x010fe80000100a00 */
[----:B---3--:R0:W-:Y:S04]  /*73750*/  STL.64 [R1+0x33d8], R20 ;  /* 0x0033d81401007387 */ /* 0x0081e80000100a00 */
[----:B0-----:R-:W2:Y:S04]  /*73760*/  LDL.LU R20, [R1+0x870] ;  /* 0x0008700001147983 */ /* 0x001ea80000300800 */
[----:B------:R-:W2:Y:S04]  /*73770*/  LDL.LU R21, [R1+0x874] ;  /* 0x0008740001157983 */ /* 0x000ea80000300800 */
[----:B------:R-:W3:Y:S04]  /*73780*/  LDL.LU R22, [R1+0x878] ;  /* 0x0008780001167983 */ /* 0x000ee80000300800 */
[----:B------:R-:W3:Y:S01]  /*73790*/  LDL.LU R23, [R1+0x87c] ;  /* 0x00087c0001177983 */ /* 0x000ee20000300800 */
[----:B------:R-:W-:-:S02]  /*737a0*/  IMAD.MOV.U32 R5, RZ, RZ, R7 ;  /* 0x000000ffff057224 */ /* 0x000fc400078e0007 */
        /* <DEDUP_REMOVED lines=11> */
[----:B-1----:R-:W3:Y:S04]  /*73860*/  LDL.LU.64 R26, [R1+0x3448] ;  /* 0x00344800011a7983 */ /* 0x002ee80000300a00 */
[----:B------:R-:W4:Y:S04]  /*73870*/  LDL.LU.64 R6, [R1+0x3440] ;  /* 0x0034400001067983 */ /* 0x000f280000300a00 */
        /* <DEDUP_REMOVED lines=17> */
[----:B0-----:R-:W-:Y:S02]  /*73990*/  IMAD.MOV.U32 R17, RZ, RZ, R14 ;  /* 0x000000ffff117224 */ /* 0x001fe400078e000e */
[----:B------:R-:W-:Y:S01]  /*739a0*/  IMAD.MOV.U32 R16, RZ, RZ, R15 ;  /* 0x000000ffff107224 */ /* 0x000fe200078e000f */
[----:B-1----:R-:W2:Y:S04]  /*739b0*/  LDL.LU.64 R18, [R1+0x3408] ;  /* 0x0034080001127983 */ /* 0x002ea80000300a00 */
[----:B------:R-:W3:Y:S02]  /*739c0*/  LDL.LU.64 R14, [R1+0x3400] ;  /* 0x00340000010e7983 */ /* 0x000ee40000300a00 */
[----:B---3--:R-:W-:Y:S02]  /*739d0*/  HMMA.16816.F32.BF16 R20, R8, R14, R20 ;  /* 0x0000000e0814723c */ /* 0x008fe40000041814 */
[----:B--2---:R0:W-:Y:S04]  /*739e0*/  STL.64 [R1+0x3320], R18 ;  /* 0x0033201201007387 */ /* 0x0041e80000100a00 */
[----:B------:R1:W-:Y:S04]  /*739f0*/  STL.64 [R1+0x3318], R16 ;  /* 0x0033181001007387 */ /* 0x0003e80000100a00 */
[----:B0-----:R-:W2:Y:S01]  /*73a00*/  LDL.64 R18, [R1+0xc8] ;  /* 0x0000c80001127983 */ /* 0x001ea20000100a00 */
[----:B-1----:R-:W-:-:S02]  /*73a10*/  IMAD.MOV.U32 R17, RZ, RZ, R14 ;  /* 0x000000ffff117224 */ /* 0x002fc400078e000e */
[----:B------:R-:W-:-:S10]  /*73a20*/  IMAD.MOV.U32 R16, RZ, RZ, R15 ;  /* 0x000000ffff107224 */ /* 0x000fd400078e000f */
        /* <DEDUP_REMOVED lines=19> */
[----:B0-----:R-:W3:Y:S04]  /*73b60*/  LDL.LU.64 R14, [R1+0x33b8] ;  /* 0x0033b800010e7983 */ /* 0x001ee80000300a00 */
[----:B------:R-:W2:Y:S01]  /*73b70*/  LDL.LU.64 R12, [R1+0x33b0] ;  /* 0x0033b000010c7983 */ /* 0x000ea20000300a00 */
[----:B---3--:R-:W-:-:S15]  /*73b80*/  HMMA.16816.F32.BF16 R20, R8, R14, R20 ;  /* 0x0000000e0814723c */ /* 0x008fde0000041814 */
[----:B------:R-:W-:-:S08]  /*73b90*/  NOP ;  /* 0x0000000000007918 */ /* 0x000fd00000000000 */
[----:B------:R-:W-:Y:S04]  /*73ba0*/  STL.64 [R1+0x850], R20 ;  /* 0x0008501401007387 */ /* 0x000fe80000100a00 */
[----:B------:R0:W-:Y:S04]  /*73bb0*/  STL.64 [R1+0x858], R22 ;  /* 0x0008581601007387 */ /* 0x0001e80000100a00 */
[----:B0-----:R-:W4:Y:S04]  /*73bc0*/  LDL.LU.64 R22, [R1+0x33a8] ;  /* 0x0033a80001167983 */ /* 0x001f280000300a00 */
[----:B------:R-:W4:Y:S04]  /*73bd0*/  LDL.LU.64 R20, [R1+0x33a0] ;  /* 0x0033a00001147983 */ /* 0x000f280000300a00 */
[----:B------:R0:W-:Y:S02]  /*73be0*/  STL.64 [R1+0x3288], R14 ;  /* 0x0032880e01007387 */ /* 0x0001e40000100a00 */
[----:B0-----:R-:W-:-:S02]  /*73bf0*/  IMAD.MOV.U32 R14, RZ, RZ, R17 ;  /* 0x000000ffff0e7224 */ /* 0x001fc400078e0011 */
[----:B------:R-:W-:-:S05]  /*73c00*/  IMAD.MOV.U32 R15, RZ, RZ, R16 ;  /* 0x000000ffff0f7224 */ /* 0x000fca00078e0010 */
[----:B------:R0:W-:Y:S02]  /*73c10*/  STL.64 [R1+0x32b8], R14 ;  /* 0x0032b80e01007387 */ /* 0x0001e40000100a00 */
[----:B0-----:R-:W-:Y:S02]  /*73c20*/  IMAD.MOV.U32 R14, RZ, RZ, R28 ;  /* 0x000000ffff0e7224 */ /* 0x001fe400078e001c */
[----:B------:R-:W-:-:S05]  /*73c30*/  IMAD.MOV.U32 R15, RZ, RZ, R25 ;  /* 0x000000ffff0f7224 */ /* 0x000fca00078e0019 */
[----:B------:R0:W-:Y:S02]  /*73c40*/  STL.64 [R1+0x32c8], R14 ;  /* 0x0032c80e01007387 */ /* 0x0001e40000100a00 */
[----:B0-----:R-:W-:Y:S01]  /*73c50*/  IMAD.MOV.U32 R14, RZ, RZ, R4 ;  /* 0x000000ffff0e7224 */ /* 0x001fe200078e0004 */
[----:B------:R-:W-:-:S05]  /*73c60*/  MOV R15, R3 ;  /* 0x00000003000f7202 */ /* 0x000fca0000000f00 */
[----:B------:R-:W-:Y:S01]  /*73c70*/  STL.64 [R1+0x32e0], R14 ;  /* 0x0032e00e01007387 */ /* 0x000fe20000100a00 */
[----:B----4-:R-:W-:-:S15]  /*73c80*/  HMMA.16816.F32.BF16 R20, R8, R6, R20 ;  /* 0x000000060814723c */ /* 0x010fde0000041814 */
[----:B------:R-:W-:-:S08]  /*73c90*/  NOP ;  /* 0x0000000000007918 */ /* 0x000fd00000000000 */
[----:B------:R-:W-:Y:S04]  /*73ca0*/  STL.64 [R1+0x840], R20 ;  /* 0x0008401401007387 */ /* 0x000fe80000100a00 */
[----:B------:R0:W-:Y:S04]  /*73cb0*/  STL.64 [R1+0x848], R22 ;  /* 0x0008481601007387 */ /* 0x0001e80000100a00 */
[----:B0-----:R-:W3:Y:S04]  /*73cc0*/  LDL.LU.64 R22, [R1+0x3398] ;  /* 0x0033980001167983 */ /* 0x001ee80000300a00 */
[----:B------:R-:W3:Y:S01]  /*73cd0*/  LDL.LU.64 R20, [R1+0x3390] ;  /* 0x0033900001147983 */ /* 0x000ee20000300a00 */
[----:B------:R-:W-:-:S02]  /*73ce0*/  IMAD.MOV.U32 R14, RZ, RZ, R24 ;  /* 0x000000ffff0e7224 */ /* 0x000fc400078e0018 */
[----:B------:R-:W-:Y:S01]  /*73cf0*/  IMAD.MOV.U32 R15, RZ, RZ, R5 ;  /* 0x000000ffff0f7224 */ /* 0x000fe200078e0005 */
[----:B------:R0:W-:Y:S01]  /*73d00*/  STL.64 [R1+0x3280], R6 ;  /* 0x0032800601007387 */ /* 0x0001e20000100a00 */
[----:B--2---:R-:W-:Y:S02]  /*73d10*/  IMAD.MOV.U32 R4, RZ, RZ, R18 ;  /* 0x000000ffff047224 */ /* 0x004fe400078e0012 */
[----:B------:R-:W-:Y:S02]  /*73d20*/  IMAD.MOV.U32 R3, RZ, RZ, R19 ;  /* 0x000000ffff037224 */ /* 0x000fe400078e0013 */
[----:B0-----:R-:W-:Y:S02]  /*73d30*/  IMAD.MOV.U32 R6, RZ, RZ, R27 ;  /* 0x000000ffff067224 */ /* 0x001fe400078e001b */
[----:B------:R-:W-:Y:S01]  /*73d40*/  IMAD.MOV.U32 R7, RZ, RZ, R26 ;  /* 0x000000ffff077224 */ /* 0x000fe200078e001a */
[----:B---3--:R-:W-:-:S15]  /*73d50*/  HMMA.16816.F32.BF16 R20, R8, R18, R20 ;  /* 0x000000120814723c */ /* 0x008fde0000041814 */
[----:B------:R-:W-:-:S08]  /*73d60*/  NOP ;  /* 0x0000000000007918 */ /* 0x000fd00000000000 */
[----:B------:R-:W-:Y:S04]  /*73d70*/  STL.64 [R1+0x830], R20 ;  /* 0x0008301401007387 */ /* 0x000fe80000100a00 */
[----:B------:R0:W-:Y:S04]  /*73d80*/  STL.64 [R1+0x838], R22 ;  /* 0x0008381601007387 */ /* 0x0001e80000100a00 */
[----:B0-----:R-:W2:Y:S04]  /*73d90*/  LDL.LU.64 R22, [R1+0x3388] ;  /* 0x0033880001167983 */ /* 0x001ea80000300a00 */
[----:B------:R-:W3:Y:S04]  /*73da0*/  LDL.LU.64 R20, [R1+0x3380] ;  /* 0x0033800001147983 */ /* 0x000ee80000300a00 */
[----:B------:R-:W-:Y:S04]  /*73db0*/  STL.64 [R1+0x32f8], R14 ;  /* 0x0032f80e01007387 */ /* 0x000fe80000100a00 */
[----:B------:R0:W-:Y:S04]  /*73dc0*/  STL [R1+0x32c0], R4 ;  /* 0x0032c00401007387 */ /* 0x0001e80000100800 */
[----:B0-----:R-:W4:Y:S04]  /*73dd0*/  LDL.LU R4, [R1+0x7a0] ;  /* 0x0007a00001047983 */ /* 0x001f280000300800 */
[----:B------:R-:W4:Y:S04]  /*73de0*/  LDL.LU R5, [R1+0x7a4] ;  /* 0x0007a40001057983 */ /* 0x000f280000300800 */
[----:B------:R-:W4:Y:S04]  /*73df0*/  LDL.LU R27, [R1+0x337c] ;  /* 0x00337c00011b7983 */ /* 0x000f280000300800 */
[----:B------:R-:W4:Y:S04]  /*73e00*/  LDL.LU R26, [R1+0x3378] ;  /* 0x00337800011a7983 */ /* 0x000f280000300800 */
[----:B------:R-:W4:Y:S04]  /*73e10*/  LDL.LU R16, [R1+0x7f0] ;  /* 0x0007f00001107983 */ /* 0x000f280000300800 */
[----:B------:R-:W4:Y:S04]  /*73e20*/  LDL.LU R17, [R1+0x7f4] ;  /* 0x0007f40001117983 */ /* 0x000f280000300800 */
[----:B------:R-:W4:Y:S04]  /*73e30*/  LDL.LU R18, [R1+0x7f8] ;  /* 0x0007f80001127983 */ /* 0x000f280000300800 */
[----:B------:R-:W4:Y:S01]  /*73e40*/  LDL.LU R19, [R1+0x7fc] ;  /* 0x0007fc0001137983 */ /* 0x000f220000300800 */
[----:B--2---:R-:W-:-:S02]  /*73e50*/  IMAD.MOV.U32 R14, RZ, RZ, R23 ;  /* 0x000000ffff0e7224 */ /* 0x004fc400078e0017 */
[----:B------:R-:W-:Y:S02]  /*73e60*/  IMAD.MOV.U32 R15, RZ, RZ, R22 ;  /* 0x000000ffff0f7224 */ /* 0x000fe400078e0016 */
[----:B---3--:R-:W-:Y:S02]  /*73e70*/  IMAD.MOV.U32 R22, RZ, RZ, R21 ;  /* 0x000000ffff167224 */ /* 0x008fe400078e0015 */
[----:B------:R-:W-:Y:S01]  /*73e80*/  IMAD.MOV.U32 R23, RZ, RZ, R20 ;  /* 0x000000ffff177224 */ /* 0x000fe200078e0014 */
[----:B----4-:R-:W-:Y:S04]  /*73e90*/  STL.64 [R1+0x3338], R18 ;  /* 0x0033381201007387 */ /* 0x010fe80000100a00 */
[----:B------:R-:W-:Y:S04]  /*73ea0*/  STL.64 [R1+0x3330], R16 ;  /* 0x0033301001007387 */ /* 0x000fe80000100a00 */
[----:B------:R0:W-:Y:S02]  /*73eb0*/  STL.64 [R1+0x3340], R22 ;  /* 0x0033401601007387 */ /* 0x0001e40000100a00 */
[----:B0-----:R-:W-:-:S02]  /*73ec0*/  IMAD.MOV.U32 R22, RZ, RZ, R13 ;  /* 0x000000ffff167224 */ /* 0x001fc400078e000d */
[----:B------:R-:W-:-:S05]  /*73ed0*/  IMAD.MOV.U32 R23, RZ, RZ, R12 ;  /* 0x000000ffff177224 */ /* 0x000fca00078e000c */
[----:B------:R0:W-:Y:S04]  /*73ee0*/  STL.64 [R1+0x3368], R22 ;  /* 0x0033681601007387 */ /* 0x0001e80000100a00 */
[----:B------:R-:W2:Y:S04]  /*73ef0*/  LDL.LU R20, [R1+0x820] ;  /* 0x0008200001147983 */ /* 0x000ea80000300800 */
[----:B------:R-:W2:Y:S04]  /*73f00*/  LDL.LU R21, [R1+0x824] ;  /* 0x0008240001157983 */ /* 0x000ea80000300800 */
[----:B0-----:R-:W2:Y:S04]  /*73f10*/  LDL.LU R22, [R1+0x828] ;  /* 0x0008280001167983 */ /* 0x001ea80000300800 */
        /* <DEDUP_REMOVED lines=20> */
[----:B------:R-:W3:Y:S04]  /*74060*/  LDL.LU R6, [R1+0x7b8] ;  /* 0x0007b80001067983 */ /* 0x000ee80000300800 */
[----:B------:R-:W3:Y:S04]  /*74070*/  LDL.LU R7, [R1+0x7bc] ;  /* 0x0007bc0001077983 */ /* 0x000ee80000300800 */
[----:B---3--:R0:W-:Y:S04]  /*74080*/  STL.64 [R1+0x32f0], R6 ;  /* 0x0032f00601007387 */ /* 0x0081e80000100a00 */
[----:B--2---:R1:W-:Y:S01]  /*74090*/  STL.64 [R1+0x32e8], R4 ;  /* 0x0032e80401007387 */ /* 0x0043e20000100a00 */
[----:B0-----:R-:W-:-:S02]  /*740a0*/  IMAD.MOV.U32 R6, RZ, RZ, R26 ;  /* 0x000000ffff067224 */ /* 0x001fc400078e001a */
[----:B------:R-:W-:Y:S01]  /*740b0*/  IMAD.MOV.U32 R7, RZ, RZ, R27 ;  /* 0x000000ffff077224 */ /* 0x000fe200078e001b */
[----:B-1----:R-:W2:Y:S04]  /*740c0*/  LDL.LU R4, [R1+0x7c0] ;  /* 0x0007c00001047983 */ /* 0x002ea80000300800 */
[----:B------:R-:W2:Y:S04]  /*740d0*/  LDL.LU R5, [R1+0x7c4] ;  /* 0x0007c40001057983 */ /* 0x000ea80000300800 */
[----:B------:R-:W3:Y:S04]  /*740e0*/  LDL.LU R26, [R1+0x3374] ;  /* 0x00337400011a7983 */ /* 0x000ee80000300800 */
[----:B------:R-:W3:Y:S04]  /*740f0*/  LDL.LU R27, [R1+0x3370] ;  /* 0x00337000011b7983 */ /* 0x000ee80000300800 */
[----:B------:R-:W-:Y:S01]  /*74100*/  STL.64 [R1+0x3308], R6 ;  /* 0x0033080601007387 */ /* 0x000fe20000100a00 */
[----:B---3--:R-:W-:Y:S03]  /*74110*/  HMMA.16816.F32.BF16 R8, R8, R26, R20 ;  /* 0x0000001a0808723c */ /* 0x008fe60000041814 */
        /* <DEDUP_REMOVED lines=8> */
[----:B0-----:R-:W3:Y:S04]  /*741a0*/  LDL.LU.64 R10, [R1+0x3360] ;  /* 0x00336000010a7983 */ /* 0x001ee80000300a00 */
[----:B------:R-:W3:Y:S04]  /*741b0*/  LDL.LU.64 R8, [R1+0x3358] ;  /* 0x0033580001087983 */ /* 0x000ee80000300a00 */
[----:B------:R0:W-:Y:S04]  /*741c0*/  STL.64 [R1+0x3260], R26 ;  /* 0x0032601a01007387 */ /* 0x0001e80000100a00 */
[----:B------:R-:W2:Y:S04]  /*741d0*/  LDL.LU R24, [R1+0x780] ;  /* 0x0007800001187983 */ /* 0x000ea80000300800 */
[----:B------:R-:W2:Y:S04]  /*741e0*/  LDL.LU R25, [R1+0x784] ;  /* 0x0007840001197983 */ /* 0x000ea80000300800 */
[----:B0-----:R-:W2:Y:S04]  /*741f0*/  LDL.LU R26, [R1+0x788] ;  /* 0x00078800011a7983 */ /* 0x001ea80000300800 */
[----:B------:R-:W2:Y:S01]  /*74200*/  LDL.LU R27, [R1+0x78c] ;  /* 0x00078c00011b7983 */ /* 0x000ea20000300800 */
[----:B---3--:R-:W-:Y:S03]  /*74210*/  HMMA.16816.F32.BF16 R20, R8, R22, R16 ;  /* 0x000000160814723c */ /* 0x008fe60000041810 */
[----:B------:R-:W3:Y:S04]  /*74220*/  LDL.LU.64 R18, [R1+0x3350] ;  /* 0x0033500001127983 */ /* 0x000ee80000300a00 */
[----:B------:R-:W3:-:S15]  /*74230*/  LDL.LU.64 R16, [R1+0x3348] ;  /* 0x0033480001107983 */ /* 0x000ede0000300a00 */
[----:B------:R-:W-:-:S01]  /*74240*/  NOP ;  /* 0x0000000000007918 */ /* 0x000fc20000000000 */
        /* <DEDUP_REMOVED lines=14> */
[----:B0-----:R-:W4:Y:S04]  /*74330*/  LDL.LU.64 R18, [R1+0x3320] ;  /* 0x0033200001127983 */ /* 0x001f280000300a00 */
[----:B------:R-:W3:Y:S04]  /*74340*/  LDL.LU.64 R16, [R1+0x3318] ;  /* 0x0033180001107983 */ /* 0x000ee80000300a00 */
[----:B------:R-:W-:Y:S01]  /*74350*/  STL.64 [R1+0x3220], R22 ;  /* 0x0032201601007387 */ /* 0x000fe20000100a00 */
[----:B----4-:R-:W-:-:S15]  /*74360*/  HMMA.16816.F32.BF16 R12, R8, R18, R12 ;  /* 0x00000012080c723c */ /* 0x010fde000004180c */
[----:B------:R-:W-:-:S08]  /*74370*/  NOP ;  /* 0x0000000000007918 */ /* 0x000fd00000000000 */
[----:B------:R-:W-:Y:S04]  /*74380*/  STL.64 [R1+0xcd0], R12 ;  /* 0x000cd00c01007387 */ /* 0x000fe80000100a00 */
[----:B------:R0:W-:Y:S04]  /*74390*/  STL.64 [R1+0xcd8], R14 ;  /* 0x000cd80e01007387 */ /* 0x0001e80000100a00 */
[----:B0-----:R-:W2:Y:S01]  /*743a0*/  LDL.LU.64 R14, [R1+0x3310] ;  /* 0x00331000010e7983 */ /* 0x001ea20000300a00 */
[----:B---3--:R-:W-:Y:S02]  /*743b0*/  IMAD.MOV.U32 R23, RZ, RZ, R16 ;  /* 0x000000ffff177224 */ /* 0x008fe400078e0010 */
[----:B------:R-:W-:Y:S01]  /*743c0*/  IMAD.MOV.U32 R22, RZ, RZ, R17 ;  /* 0x000000ffff167224 */ /* 0x000fe200078e0011 */
[----:B------:R0:W-:Y:S04]  /*743d0*/  STL.64 [R1+0x3208], R18 ;  /* 0x0032081201007387 */ /* 0x0001e80000100a00 */
[----:B------:R-:W3:Y:S04]  /*743e0*/  LDL.LU R16, [R1+0x790] ;  /* 0x0007900001107983 */ /* 0x000ee80000300800 */
[----:B------:R-:W3:Y:S04]  /*743f0*/  LDL.LU R17, [R1+0x794] ;  /* 0x0007940001117983 */ /* 0x000ee80000300800 */
[----:B0-----:R-:W3:Y:S04]  /*74400*/  LDL.LU R18, [R1+0x798] ;  /* 0x0007980001127983 */ /* 0x001ee80000300800 */
        /* <DEDUP_REMOVED lines=23> */
[----:B------:R-:W2:-:S15]  /*74580*/  LDL.LU R4, [R1+0x32c0] ;  /* 0x0032c00001047983 */ /* 0x000e9e0000300800 */
[----:B------:R-:W-:-:S06]  /*74590*/  NOP ;  /* 0x0000000000007918 */ /* 0x000fcc0000000000 */
[----:B------:R-:W-:Y:S04]  /*745a0*/  STL.64 [R1+0xc60], R12 ;  /* 0x000c600c01007387 */ /* 0x000fe80000100a00 */
[----:B------:R0:W-:Y:S04]  /*745b0*/  STL.64 [R1+0xc68], R14 ;  /* 0x000c680e01007387 */ /* 0x0001e80000100a00 */
[----:B0-----:R-:W4:Y:S01]  /*745c0*/  LDL.LU.64 R14, [R1+0x32b8] ;  /* 0x0032b800010e7983 */ /* 0x001f220000300a00 */
[----:B---3--:R-:W-:Y:S03]  /*745d0*/  HMMA.16816.F32.BF16 R16, R8, R22, R16 ;  /* 0x000000160810723c */ /* 0x008fe60000041810 */
[----:B------:R-:W3:-:S15]  /*745e0*/  LDL.LU R20, [R1+0x700] ;  /* 0x0007000001147983 */ /* 0x000ede0000300800 */
[----:B------:R-:W-:-:S05]  /*745f0*/  NOP ;  /* 0x0000000000007918 */ /* 0x000fca0000000000 */
[----:B------:R-:W-:Y:S04]  /*74600*/  STL.64 [R1+0xc40], R16 ;  /* 0x000c401001007387 */ /* 0x000fe80000100a00 */
[----:B------:R-:W-:Y:S01]  /*74610*/  STL.64 [R1+0xc48], R18 ;  /* 0x000c481201007387 */ /* 0x000fe20000100a00 */
[----:B----4-:R-:W-:Y:S07]  /*74620*/  HMMA.16816.F32.BF16 R12, R8, R14, R24 ;  /* 0x0000000e080c723c */ /* 0x010fee0000041818 */
[----:B--2---:R-:W-:-:S15]  /*74630*/  IMAD.MOV.U32 R26, RZ, RZ, R4 ;  /* 0x000000ffff1a7224 */ /* 0x004fde00078e0004 */
[----:B------:R-:W-:-:S01]  /*74640*/  NOP ;  /* 0x0000000000007918 */ /* 0x000fc20000000000 */
[----:B------:R-:W-:Y:S04]  /*74650*/  STL.64 [R1+0xc20], R12 ;  /* 0x000c200c01007387 */ /* 0x000fe80000100a00 */
[----:B------:R-:W-:Y:S04]  /*74660*/  STL.64 [R1+0xc28], R14 ;  /* 0x000c280e01007387 */ /* 0x000fe80000100a00 */
[----:B------:R-:W3:Y:S04]  /*74670*/  LDL.LU R21, [R1+0x704] ;  /* 0x0007040001157983 */ /* 0x000ee80000300800 */
        /* <DEDUP_REMOVED lines=13> */
[----:B---3--:R-:W-:Y:S04]  /*74750*/  STL.64 [R1+0x32a0], R4 ;  /* 0x0032a00401007387 */ /* 0x008fe80000100a00 */
[----:B------:R-:W3:Y:S01]  /*74760*/  LDL.64 R14, [R1+0xf8] ;  /* 0x0000f800010e7983 */ /* 0x000ee20000100a00 */
[----:B------:R-:W-:-:S03]  /*74770*/  IMAD.MOV.U32 R27, RZ, RZ, R3 ;  /* 0x000000ffff1b7224 */ /* 0x000fc600078e0003 */
[----:B---3--:R0:W-:Y:S04]  /*74780*/  STL.64 [R1+0x32b0], R14 ;  /* 0x0032b00e01007387 */ /* 0x0081e80000100a00 */
[----:B------:R-:W3:Y:S04]  /*74790*/  LDL.LU R12, [R1+0x770] ;  /* 0x00077000010c7983 */ /* 0x000ee80000300800 */
[----:B------:R-:W3:Y:S04]  /*747a0*/  LDL.LU R13, [R1+0x774] ;  /* 0x00077400010d7983 */ /* 0x000ee80000300800 */
[----:B0-----:R-:W3:Y:S04]  /*747b0*/  LDL.LU R14, [R1+0x778] ;  /* 0x00077800010e7983 */ /* 0x001ee80000300800 */
[----:B------:R-:W3:Y:S04]  /*747c0*/  LDL.LU R15, [R1+0x77c] ;  /* 0x00077c00010f7983 */ /* 0x000ee80000300800 */
[----:B------:R-:W-:Y:S04]  /*747d0*/  STL.64 [R1+0x3278], R26 ;  /* 0x0032781a01007387 */ /* 0x000fe80000100a00 */
[----:B--2---:R-:W-:Y:S04]  /*747e0*/  STL.64 [R1+0x3230], R22 ;  /* 0x0032301601007387 */ /* 0x004fe80000100a00 */
[----:B------:R0:W-:Y:S04]  /*747f0*/  STL.64 [R1+0x3228], R20 ;  /* 0x0032281401007387 */ /* 0x0001e80000100a00 */
[----:B0-----:R-:W2:Y:S04]  /*74800*/  LDL.LU R20, [R1+0x710] ;  /* 0x0007100001147983 */ /* 0x001ea80000300800 */
[----:B------:R-:W2:Y:S04]  /*74810*/  LDL.LU R21, [R1+0x714] ;  /* 0x0007140001157983 */ /* 0x000ea80000300800 */
[----:B------:R-:W4:Y:S04]  /*74820*/  LDL.LU R22, [R1+0x718] ;  /* 0x0007180001167983 */ /* 0x000f280000300800 */
[----:B------:R-:W4:Y:S04]  /*74830*/  LDL.LU R23, [R1+0x71c] ;  /* 0x00071c0001177983 */ /* 0x000f280000300800 */
        /* <DEDUP_REMOVED lines=16> */
[----:B------:R-:W4:Y:S04]  /*74940*/  LDL.LU R16, [R1+0x6f0] ;  /* 0x0006f00001107983 */ /* 0x000f280000300800 */
[----:B------:R-:W4:Y:S04]  /*74950*/  LDL.LU R17, [R1+0x6f4] ;  /* 0x0006f40001117983 */ /* 0x000f280000300800 */
[----:B------:R-:W2:Y:S04]  /*74960*/  LDL.LU R18, [R1+0x6f8] ;  /* 0x0006f80001127983 */ /* 0x000ea80000300800 */
[----:B------:R-:W2:Y:S01]  /*74970*/  LDL.LU R19, [R1+0x6fc] ;  /* 0x0006fc0001137983 */ /* 0x000ea20000300800 */
[----:B------:R-:W-:-:S02]  /*74980*/  IMAD.MOV.U32 R6, RZ, RZ, R2 ;  /* 0x000000ffff067224 */ /* 0x000fc400078e0002 */
[----:B------:R-:W-:-:S07]  /*74990*/  IMAD.MOV.U32 R7, RZ, RZ, R0 ;  /* 0x000000ffff077224 */ /* 0x000fce00078e0000 */
[C---:B---3--:R-:W-:Y:S01]  /*749a0*/  HMMA.16816.F32.BF16 R4, R8.reuse, R6, R12 ;  /* 0x000000060804723c */ /* 0x048fe2000004180c */
[----:B--2---:R0:W-:Y:S04]  /*749b0*/  STL.64 [R1+0x3218], R18 ;  /* 0x0032181201007387 */ /* 0x0041e80000100a00 */
[----:B----4-:R-:W-:Y:S04]  /*749c0*/  STL.64 [R1+0x3210], R16 ;  /* 0x0032101001007387 */ /* 0x010fe80000100a00 */
[----:B0-----:R-:W2:Y:S04]  /*749d0*/  LDL.64 R18, [R1+0x198] ;  /* 0x0001980001127983 */ /* 0x001ea80000100a00 */
[----:B--2---:R0:W-:Y:S04]  /*749e0*/  STL.64 [R1+0x3238], R18 ;  /* 0x0032381201007387 */ /* 0x0041e80000100a00 */
[----:B0-----:R-:W2:Y:S04]  /*749f0*/  LDL.64 R18, [R1+0x1a8] ;  /* 0x0001a80001127983 */ /* 0x001ea80000100a00 */
[----:B------:R-:W3:Y:S04]  /*74a00*/  LDL.LU.64 R14, [R1+0x32b0] ;  /* 0x0032b000010e7983 */ /* 0x000ee80000300a00 */
[----:B------:R-:W-:Y:S04]  /*74a10*/  STL.64 [R1+0xbf0], R4 ;  /* 0x000bf00401007387 */ /* 0x000fe80000100a00 */
[----:B------:R0:W-:Y:S04]  /*74a20*/  STL.64 [R1+0xbf8], R6 ;  /* 0x000bf80601007387 */ /* 0x0001e80000100a00 */
[----:B0-----:R-:W3:Y:S04]  /*74a30*/  LDL.LU.64 R6, [R1+0x32a8] ;  /* 0x0032a80001067983 */ /* 0x001ee80000300a00 */
[----:B------:R-:W3:Y:S02]  /*74a40*/  LDL.LU.64 R4, [R1+0x32a0] ;  /* 0x0032a00001047983 */ /* 0x000ee40000300a00 */
[----:B---3--:R-:W-:Y:S06]  /*74a50*/  HMMA.16816.F32.BF16 R4, R8, R14, R4 ;  /* 0x0000000e0804723c */ /* 0x008fec0000041804 */
[----:B------:R-:W-:-:S15]  /*74a60*/  IMAD.MOV.U32 R28, RZ, RZ, R15 ;  /* 0x000000ffff1c7224 */ /* 0x000fde00078e000f */
[----:B------:R-:W-:-:S02]  /*74a70*/  NOP ;  /* 0x0000000000007918 */ /* 0x000fc40000000000 */
[----:B------:R-:W-:Y:S04]  /*74a80*/  STL.64 [R1+0xbc0], R4 ;  /* 0x000bc00401007387 */ /* 0x000fe80000100a00 */
[----:B------:R0:W-:Y:S04]  /*74a90*/  STL.64 [R1+0xbc8], R6 ;  /* 0x000bc80601007387 */ /* 0x0001e80000100a00 */
[----:B0-----:R-:W3:Y:S04]  /*74aa0*/  LDL.LU.64 R6, [R1+0x3298] ;  /* 0x0032980001067983 */ /* 0x001ee80000300a00 */
[----:B------:R-:W3:Y:S04]  /*74ab0*/  LDL.LU.64 R4, [R1+0x3290] ;  /* 0x0032900001047983 */ /* 0x000ee80000300a00 */
[----:B------:R-:W3:Y:S02]  /*74ac0*/  LDL.LU.64 R14, [R1+0x3288] ;  /* 0x00328800010e7983 */ /* 0x000ee40000300a00 */
        /* <DEDUP_REMOVED lines=15> */
[----:B------:R0:W-:Y:S04]  /*74bc0*/  STL.64 [R1+0x31a0], R6 ;  /* 0x0031a00601007387 */ /* 0x0001e80000100a00 */
[----:B0-----:R-:W4:Y:S01]  /*74bd0*/  LDL.64 R6, [R1+0x158] ;  /* 0x0001580001067983 */ /* 0x001f220000100a00 */
        /* <DEDUP_REMOVED lines=13> */
[----:B0-----:R-:W3:Y:S04]  /*74cb0*/  LDL.LU.64 R10, [R1+0x3248] ;  /* 0x00324800010a7983 */ /* 0x001ee80000300a00 */
[----:B------:R-:W3:Y:S01]  /*74cc0*/  LDL.LU.64 R8, [R1+0x3240] ;  /* 0x0032400001087983 */ /* 0x000ee20000300a00 */
[----:B--2---:R-:W-:-:S03]  /*74cd0*/  IMAD.MOV.U32 R2, RZ, RZ, R18 ;  /* 0x000000ffff027224 */ /* 0x004fc600078e0012 */
[----:B------:R0:W-:Y:S01]  /*74ce0*/  STL.64 [R1+0x3148], R26 ;  /* 0x0031481a01007387 */ /* 0x0001e20000100a00 */
[----:B------:R-:W-:-:S03]  /*74cf0*/  IMAD.MOV.U32 R0, RZ, RZ, R19 ;  /* 0x000000ffff007224 */ /* 0x000fc600078e0013 */
[----:B------:R-:W2:Y:S04]  /*74d00*/  LDL.LU R24, [R1+0x6c0] ;  /* 0x0006c00001187983 */ /* 0x000ea80000300800 */
[----:B------:R-:W2:Y:S04]  /*74d10*/  LDL.LU R25, [R1+0x6c4] ;  /* 0x0006c40001197983 */ /* 0x000ea80000300800 */
[----:B0-----:R-:W2:Y:S01]  /*74d20*/  LDL.LU R26, [R1+0x6c8] ;  /* 0x0006c800011a7983 */ /* 0x001ea20000300800 */
[----:B------:R-:W-:Y:S01]  /*74d30*/  IMAD.MOV.U32 R27, RZ, RZ, R29 ;  /* 0x000000ffff1b7224 */ /* 0x000fe200078e001d */
[----:B---3--:R-:W-:Y:S02]  /*74d40*/  HMMA.16816.F32.BF16 R20, R8, R18, R20 ;  /* 0x000000120814723c */ /* 0x008fe40000041814 */
[----:B------:R-:W3:-:S15]  /*74d50*/  LDL.LU.64 R18, [R1+0x3238] ;  /* 0x0032380001127983 */ /* 0x000ede0000300a00 */
[----:B------:R-:W-:-:S06]  /*74d60*/  NOP ;  /* 0x0000000000007918 */ /* 0x000fcc0000000000 */
[----:B------:R-:W-:Y:S01]  /*74d70*/  STL.64 [R1+0xa20], R20 ;  /* 0x000a201401007387 */ /* 0x000fe20000100a00 */
[----:B------:R-:W-:-:S03]  /*74d80*/  IMAD.MOV.U32 R29, RZ, RZ, R20 ;  /* 0x000000ffff1d7224 */ /* 0x000fc600078e0014 */
[----:B------:R0:W-:Y:S04]  /*74d90*/  STL.64 [R1+0xa28], R22 ;  /* 0x000a281601007387 */ /* 0x0001e80000100a00 */
[----:B0-----:R-:W4:Y:S04]  /*74da0*/  LDL.LU.64 R22, [R1+0x3230] ;  /* 0x0032300001167983 */ /* 0x001f280000300a00 */
[----:B------:R-:W4:Y:S04]  /*74db0*/  LDL.LU.64 R20, [R1+0x3228] ;  /* 0x0032280001147983 */ /* 0x000f280000300a00 */
[----:B------:R-:W-:Y:S04]  /*74dc0*/  STL [R1+0x3154], R0 ;  /* 0x0031540001007387 */ /* 0x000fe80000100800 */
[----:B------:R-:W-:Y:S04]  /*74dd0*/  STL [R1+0x3150], R2 ;  /* 0x0031500201007387 */ /* 0x000fe80000100800 */
[----:B------:R-:W-:Y:S01]  /*74de0*/  STL [R1+0x27f8], R29 ;  /* 0x0027f81d01007387 */ /* 0x000fe20000100800 */
[----:B---3--:R-:W-:Y:S01]  /*74df0*/  IMAD.MOV.U32 R3, RZ, RZ, R19 ;  /* 0x000000ffff037224 */ /* 0x008fe200078e0013 */
[----:B----4-:R-:W-:-:S15]  /*74e00*/  HMMA.16816.F32.BF16 R20, R8, R18, R20 ;  /* 0x000000120814723c */ /* 0x010fde0000041814 */
[----:B------:R-:W-:-:S08]  /*74e10*/  NOP ;  /* 0x0000000000007918 */ /* 0x000fd00000000000 */
[----:B------:R0:W-:Y:S04]  /*74e20*/  STL.64 [R1+0x9d0], R20 ;  /* 0x0009d01401007387 */ /* 0x0001e80000100a00 */
[----:B------:R1:W-:Y:S01]  /*74e30*/  STL.64 [R1+0x9d8], R22 ;  /* 0x0009d81601007387 */ /* 0x0003e20000100a00 */
[----:B0-----:R-:W-:-:S03]  /*74e40*/  IMAD.MOV.U32 R20, RZ, RZ, R18 ;  /* 0x000000ffff147224 */ /* 0x001fc600078e0012 */
[----:B-1----:R-:W3:Y:S04]  /*74e50*/  LDL.LU.64 R22, [R1+0x3220] ;  /* 0x0032200001167983 */ /* 0x002ee80000300a00 */
[----:B------:R-:W3:Y:S04]  /*74e60*/  LDL.LU.64 R18, [R1+0x3218] ;  /* 0x0032180001127983 */ /* 0x000ee80000300a00 */
[----:B------:R-:W3:Y:S04]  /*74e70*/  LDL.LU.64 R16, [R1+0x3210] ;  /* 0x0032100001107983 */ /* 0x000ee80000300a00 */
[----:B------:R-:W-:Y:S01]  /*74e80*/  STL [R1+0x3158], R20 ;  /* 0x0031581401007387 */ /* 0x000fe20000100800 */
        /* <DEDUP_REMOVED lines=14> */
[----:B0-----:R-:W3:Y:S01]  /*74f70*/  LDL.LU.64 R14, [R1+0x3200] ;  /* 0x00320000010e7983 */ /* 0x001ee20000300a00 */
[----:B------:R-:W-:Y:S02]  /*74f80*/  IMAD.MOV.U32 R13, RZ, RZ, R18 ;  /* 0x000000ffff0d7224 */ /* 0x000fe400078e0012 */
[----:B------:R-:W-:Y:S01]  /*74f90*/  IMAD.MOV.U32 R12, RZ, RZ, R19 ;  /* 0x000000ffff0c7224 */ /* 0x000fe200078e0013 */
[----:B---3--:R0:W-:Y:S04]  /*74fa0*/  STL.64 [R1+0x3188], R14 ;  /* 0x0031880e01007387 */ /* 0x0081e80000100a00 */
[----:B------:R-:W-:Y:S04]  /*74fb0*/  STL.64 [R1+0x3180], R12 ;  /* 0x0031800c01007387 */ /* 0x000fe80000100a00 */
[----:B0-----:R-:W4:Y:S04]  /*74fc0*/  LDL.64 R14, [R1+0x168] ;  /* 0x00016800010e7983 */ /* 0x001f280000100a00 */
[----:B------:R-:W3:Y:S04]  /*74fd0*/  LDL.LU R16, [R1+0x50] ;  /* 0x0000500001107983 */ /* 0x000ee80000300800 */
[----:B------:R-:W3:Y:S04]  /*74fe0*/  LDL.LU R17, [R1+0x54] ;  /* 0x0000540001117983 */ /* 0x000ee80000300800 */
[----:B------:R-:W2:Y:S04]  /*74ff0*/  LDL.LU R18, [R1+0x58] ;  /* 0x0000580001127983 */ /* 0x000ea80000300800 */
[----:B------:R-:W2:Y:S04]  /*75000*/  LDL.LU R19, [R1+0x5c] ;  /* 0x00005c0001137983 */ /* 0x000ea80000300800 */
[----:B--2---:R-:W-:Y:S04]  /*75010*/  STL.64 [R1+0x2ff0], R18 ;  /* 0x002ff01201007387 */ /* 0x004fe80000100a00 */
[----:B---3--:R4:W-:Y:S02]  /*75020*/  STL.64 [R1+0x2fe8], R16 ;  /* 0x002fe81001007387 */ /* 0x0089e40000100a00 */
[----:B----4-:R-:W-:Y:S07]  /*75030*/  HMMA.16816.F32.BF16 R16, R8, R14, R20 ;  /* 0x0000000e0810723c */ /* 0x010fee0000041814 */
[----:B------:R-:W-:-:S02]  /*75040*/  IMAD.MOV.U32 R22, RZ, RZ, R14 ;  /* 0x000000ffff167224 */ /* 0x000fc400078e000e */
[----:B------:R-:W-:Y:S02]  /*75050*/  IMAD.MOV.U32 R21, RZ, RZ, R15 ;  /* 0x000000ffff157224 */ /* 0x000fe400078e000f */
[----:B------:R-:W-:Y:S06]  /*75060*/  HMMA.16816.F32.BF16 R12, R8, R6, R24 ;  /* 0x00000006080c723c */ /* 0x000fec0000041818 */
[----:B------:R-:W-:Y:S02]  /*75070*/  IMAD.MOV.U32 R23, RZ, RZ, R7 ;  /* 0x000000ffff177224 */ /* 0x000fe400078e0007 */
[----:B------:R-:W-:-:S04]  /*75080*/  IMAD.MOV.U32 R24, RZ, RZ, R6 ;  /* 0x000000ffff187224 */ /* 0x000fc800078e0006 */
[----:B------:R-:W-:Y:S04]  /*75090*/  STL.64 [R1+0x800], R16 ;  /* 0x0008001001007387 */ /* 0x000fe80000100a00 */
[----:B------:R-:W-:Y:S07]  /*750a0*/  STL.64 [R1+0x808], R18 ;  /* 0x0008081201007387 */ /* 0x000fee0000100a00 */
[----:B------:R-:W-:Y:S04]  /*750b0*/  STL.64 [R1+0x7d0], R12 ;  /* 0x0007d00c01007387 */ /* 0x000fe80000100a00 */
[----:B------:R-:W-:Y:S04]  /*750c0*/  STL.64 [R1+0x7d8], R14 ;  /* 0x0007d80e01007387 */ /* 0x000fe80000100a00 */
[----:B------:R0:W-:Y:S04]  /*750d0*/  STL [R1+0x31f8], R24 ;  /* 0x0031f81801007387 */ /* 0x0001e80000100800 */
[----:B0-----:R-:W2:Y:S04]  /*750e0*/  LDL.LU R24, [R1+0x6b0] ;  /* 0x0006b00001187983 */ /* 0x001ea80000300800 */
[----:B------:R-:W2:Y:S04]  /*750f0*/  LDL.LU R25, [R1+0x6b4] ;  /* 0x0006b40001197983 */ /* 0x000ea80000300800 */
[----:B------:R-:W2:Y:S04]  /*75100*/  LDL.LU R26, [R1+0x6b8] ;  /* 0x0006b800011a7983 */ /* 0x000ea80000300800 */
[----:B------:R-:W2:Y:S04]  /*75110*/  LDL.LU R27, [R1+0x6bc] ;  /* 0x0006bc00011b7983 */ /* 0x000ea80000300800 */
[----:B------:R-:W2:Y:S04]  /*75120*/  LDL.64 R14, [R1+0x148] ;  /* 0x00014800010e7983 */ /* 0x000ea80000100a00 */
[----:B------:R-:W-:Y:S04]  /*75130*/  STL.64 [R1+0x31c0], R22 ;  /* 0x0031c01601007387 */ /* 0x000fe80000100a00 */
[----:B------:R0:W-:Y:S04]  /*75140*/  STL [R1+0x31b8], R21 ;  /* 0x0031b81501007387 */ /* 0x0001e80000100800 */
[----:B------:R-:W3:Y:S04]  /*75150*/  LDL.LU R4, [R1+0x670] ;  /* 0x0006700001047983 */ /* 0x000ee80000300800 */
[----:B------:R-:W3:Y:S04]  /*75160*/  LDL.LU R5, [R1+0x674] ;  /* 0x0006740001057983 */ /* 0x000ee80000300800 */
[----:B------:R-:W4:Y:S04]  /*75170*/  LDL.LU R6, [R1+0x678] ;  /* 0x0006780001067983 */ /* 0x000f280000300800 */
[----:B------:R-:W4:Y:S04]  /*75180*/  LDL.LU R7, [R1+0x67c] ;  /* 0x00067c0001077983 */ /* 0x000f280000300800 */
[----:B------:R-:W2:Y:S04]  /*75190*/  LDL.LU R20, [R1+0x680] ;  /* 0x0006800001147983 */ /* 0x000ea80000300800 */
[----:B0-----:R-:W2:Y:S04]  /*751a0*/  LDL.LU R21, [R1+0x684] ;  /* 0x0006840001157983 */ /* 0x001ea80000300800 */
[----:B------:R-:W3:Y:S04]  /*751b0*/  LDL.LU R22, [R1+0x688] ;  /* 0x0006880001167983 */ /* 0x000ee80000300800 */
[----:B------:R-:W3:Y:S04]  /*751c0*/  LDL.LU R23, [R1+0x68c] ;  /* 0x00068c0001177983 */ /* 0x000ee80000300800 */
[----:B---3--:R0:W-:Y:S04]  /*751d0*/  STL.64 [R1+0x31d0], R22 ;  /* 0x0031d01601007387 */ /* 0x0081e80000100a00 */
[----:B--2---:R-:W-:Y:S04]  /*751e0*/  STL.64 [R1+0x31c8], R20 ;  /* 0x0031c81401007387 */ /* 0x004fe80000100a00 */
[----:B0-----:R-:W2:Y:S04]  /*751f0*/  LDL.64 R22, [R1+0x128] ;  /* 0x0001280001167983 */ /* 0x001ea80000100a00 */
[----:B--2---:R0:W-:Y:S04]  /*75200*/  STL.64 [R1+0x31e0], R22 ;  /* 0x0031e01601007387 */ /* 0x0041e80000100a00 */
[----:B0-----:R-:W2:Y:S04]  /*75210*/  LDL.64 R22, [R1+0x138] ;  /* 0x0001380001167983 */ /* 0x001ea80000100a00 */
[----:B----4-:R0:W-:Y:S04]  /*75220*/  STL.64 [R1+0x31b0], R6 ;  /* 0x0031b00601007387 */ /* 0x0101e80000100a00 */
[----:B------:R1:W-:Y:S04]  /*75230*/  STL.64 [R1+0x31a8], R4 ;  /* 0x0031a80401007387 */ /* 0x0003e80000100a00 */
[----:B0-----:R-:W3:Y:S04]  /*75240*/  LDL.64 R6, [R1+0x118] ;  /* 0x0001180001067983 */ /* 0x001ee80000100a00 */
[----:B---3--:R0:W-:Y:S04]  /*75250*/  STL.64 [R1+0x31d8], R6 ;  /* 0x0031d80601007387 */ /* 0x0081e80000100a00 */
[----:B-1----:R-:W3:Y:S04]  /*75260*/  LDL.LU R4, [R1+0x690] ;  /* 0x0006900001047983 */ /* 0x002ee80000300800 */
[----:B------:R-:W3:Y:S04]  /*75270*/  LDL.LU R5, [R1+0x694] ;  /* 0x0006940001057983 */ /* 0x000ee80000300800 */
[----:B0-----:R-:W4:Y:S04]  /*75280*/  LDL.LU R6, [R1+0x698] ;  /* 0x0006980001067983 */ /* 0x001f280000300800 */
[----:B------:R-:W4:Y:S01]  /*75290*/  LDL.LU R7, [R1+0x69c] ;  /* 0x00069c0001077983 */ /* 0x000f220000300800 */
[----:B------:R-:W-:Y:S03]  /*752a0*/  HMMA.16816.F32.BF16 R24, R8, R14, R24 ;  /* 0x0000000e0818723c */ /* 0x000fe60000041818 */
[----:B----4-:R-:W-:Y:S04]  /*752b0*/  STL.64 [R1+0x31f0], R6 ;  /* 0x0031f00601007387 */ /* 0x010fe80000100a00 */
[----:B---3--:R0:W-:Y:S04]  /*752c0*/  STL.64 [R1+0x31e8], R4 ;  /* 0x0031e80401007387 */ /* 0x0081e80000100a00 */
[----:B0-----:R-:W3:Y:S04]  /*752d0*/  LDL.LU R4, [R1+0x6a0] ;  /* 0x0006a00001047983 */ /* 0x001ee80000300800 */
[----:B------:R-:W3:Y:S04]  /*752e0*/  LDL.LU R5, [R1+0x6a4] ;  /* 0x0006a40001057983 */ /* 0x000ee80000300800 */
[----:B------:R-:W3:Y:S04]  /*752f0*/  LDL.LU R6, [R1+0x6a8] ;  /* 0x0006a80001067983 */ /* 0x000ee80000300800 */
[----:B------:R-:W3:Y:S04]  /*75300*/  LDL.LU R7, [R1+0x6ac] ;  /* 0x0006ac0001077983 */ /* 0x000ee80000300800 */
[----:B------:R-:W4:Y:S04]  /*75310*/  LDL.64 R18, [R1+0x108] ;  /* 0x0001080001127983 */ /* 0x000f280000100a00 */
[----:B------:R0:W-:Y:S04]  /*75320*/  STL.64 [R1+0x780], R24 ;  /* 0x0007801801007387 */ /* 0x0001e80000100a00 */
[----:B------:R1:W-:Y:S04]  /*75330*/  STL.64 [R1+0x788], R26 ;  /* 0x0007881a01007387 */ /* 0x0003e80000100a00 */
[----:B0-----:R-:W4:Y:S01]  /*75340*/  LDL.LU R24, [R1+0x31f8] ;  /* 0x0031f80001187983 */ /* 0x001f220000300800 */
[----:B------:R-:W-:-:S02]  /*75350*/  IMAD.MOV.U32 R25, RZ, RZ, R15 ;  /* 0x000000ffff197224 */ /* 0x000fc400078e000f */
[----:B-1----:R-:W-:Y:S02]  /*75360*/  IMAD.MOV.U32 R26, RZ, RZ, R14 ;  /* 0x000000ffff1a7224 */ /* 0x002fe400078e000e */
[----:B------:R-:W4:Y:S01]  /*75370*/  LDL R14, [R1+0xf8] ;  /* 0x0000f800010e7983 */ /* 0x000f220000100800 */
[----:B--2---:R-:W-:Y:S02]  /*75380*/  IMAD.MOV.U32 R27, RZ, RZ, R23 ;  /* 0x000000ffff1b7224 */ /* 0x004fe400078e0017 */
[----:B------:R-:W-:Y:S02]  /*75390*/  IMAD.MOV.U32 R15, RZ, RZ, R28 ;  /* 0x000000ffff0f7224 */ /* 0x000fe400078e001c */
[----:B------:R-:W-:Y:S01]  /*753a0*/  IMAD.MOV.U32 R28, RZ, RZ, R22 ;  /* 0x000000ffff1c7224 */ /* 0x000fe200078e0016 */
[----:B---3--:R-:W-:-:S15]  /*753b0*/  HMMA.16816.F32.BF16 R4, R8, R22, R4 ;  /* 0x000000160804723c */ /* 0x008fde0000041804 */
[----:B------:R-:W-:-:S08]  /*753c0*/  NOP ;  /* 0x0000000000007918 */ /* 0x000fd00000000000 */
[----:B------:R-:W-:Y:S04]  /*753d0*/  STL.64 [R1+0x760], R4 ;  /* 0x0007600401007387 */ /* 0x000fe80000100a00 */
[----:B------:R0:W-:Y:S04]  /*753e0*/  STL.64 [R1+0x768], R6 ;  /* 0x0007680601007387 */ /* 0x0001e80000100a00 */
[----:B0-----:R-:W2:Y:S04]  /*753f0*/  LDL.LU.64 R6, [R1+0x31f0] ;  /* 0x0031f00001067983 */ /* 0x001ea80000300a00 */
[----:B------:R-:W2:Y:S04]  /*75400*/  LDL.LU.64 R4, [R1+0x31e8] ;  /* 0x0031e80001047983 */ /* 0x000ea80000300a00 */
[----:B------:R-:W2:Y:S04]  /*75410*/  LDL.LU.64 R22, [R1+0x31e0] ;  /* 0x0031e00001167983 */ /* 0x000ea80000300a00 */
[----:B------:R-:W-:Y:S04]  /*75420*/  STL.64 [R1+0x3168], R26 ;  /* 0x0031681a01007387 */ /* 0x000fe80000100a00 */
        /* <DEDUP_REMOVED lines=25> */
[----:B---3--:R-:W-:Y:S06]  /*755c0*/  HMMA.16816.F32.BF16 R20, R8, R6, R20 ;  /* 0x000000060814723c */ /* 0x008fec0000041814 */
[----:B------:R-:W-:-:S15]  /*755d0*/  IMAD.MOV.U32 R0, RZ, RZ, R7 ;  /* 0x000000ffff007224 */ /* 0x000fde00078e0007 */
[----:B------:R-:W-:-:S02]  /*755e0*/  NOP ;  /* 0x0000000000007918 */ /* 0x000fc40000000000 */
[----:B------:R0:W-:Y:S04]  /*755f0*/  STL.64 [R1+0x720], R20 ;  /* 0x0007201401007387 */ /* 0x0001e80000100a00 */
[----:B------:R1:W-:Y:S01]  /*75600*/  STL.64 [R1+0x728], R22 ;  /* 0x0007281601007387 */ /* 0x0003e20000100a00 */
[----:B0-----:R-:W-:-:S03]  /*75610*/  IMAD.MOV.U32 R20, RZ, RZ, R6 ;  /* 0x000000ffff147224 */ /* 0x001fc600078e0006 */
[----:B-1----:R-:W3:Y:S04]  /*75620*/  LDL.LU.64 R22, [R1+0x31c0] ;  /* 0x0031c00001167983 */ /* 0x002ee80000300a00 */
[----:B------:R-:W4:Y:S04]  /*75630*/  LDL.LU R21, [R1+0x31b8] ;  /* 0x0031b80001157983 */ /* 0x000f280000300800 */
        /* <DEDUP_REMOVED lines=9> */
[----:B------:R-:W3:Y:S04]  /*756d0*/  LDL.LU R16, [R1+0x520] ;  /* 0x0005200001107983 */ /* 0x000ee80000300800 */
[----:B------:R-:W3:Y:S04]  /*756e0*/  LDL.LU R17, [R1+0x524] ;  /* 0x0005240001117983 */ /* 0x000ee80000300800 */
[----:B------:R-:W4:Y:S04]  /*756f0*/  LDL.LU R18, [R1+0x528] ;  /* 0x0005280001127983 */ /* 0x000f280000300800 */
[----:B------:R-:W4:Y:S01]  /*75700*/  LDL.LU R19, [R1+0x52c] ;  /* 0x00052c0001137983 */ /* 0x000f220000300800 */
[C---:B------:R-:W-:Y:S03]  /*75710*/  HMMA.16816.F32.BF16 R12, R8.reuse, R14, R24 ;  /* 0x0000000e080c723c */ /* 0x040fe60000041818 */
[----:B----4-:R0:W-:Y:S04]  /*75720*/  STL.64 [R1+0x3000], R18 ;  /* 0x0030001201007387 */ /* 0x0101e80000100a00 */
[----:B---3--:R-:W-:Y:S04]  /*75730*/  STL.64 [R1+0x2ff8], R16 ;  /* 0x002ff81001007387 */ /* 0x008fe80000100a00 */
[----:B0-----:R-:W3:Y:S04]  /*75740*/  LDL R18, [R1+0xc8] ;  /* 0x0000c80001127983 */ /* 0x001ee80000100800 */
[----:B------:R-:W3:Y:S04]  /*75750*/  LDL R19, [R1+0xcc] ;  /* 0x0000cc0001137983 */ /* 0x000ee80000100800 */
[----:B------:R-:W4:Y:S04]  /*75760*/  LDL.LU.64 R26, [R1+0x3198] ;  /* 0x00319800011a7983 */ /* 0x000f280000300a00 */
[----:B------:R-:W4:Y:S04]  /*75770*/  LDL.LU.64 R24, [R1+0x3190] ;  /* 0x0031900001187983 */ /* 0x000f280000300a00 */
[----:B------:R-:W-:Y:S04]  /*75780*/  STL.64 [R1+0x700], R12 ;  /* 0x0007000c01007387 */ /* 0x000fe80000100a00 */
[----:B------:R0:W-:Y:S04]  /*75790*/  STL.64 [R1+0x708], R14 ;  /* 0x0007080e01007387 */ /* 0x0001e80000100a00 */
[----:B0-----:R-:W4:Y:S04]  /*757a0*/  LDL.LU.64 R14, [R1+0x3188] ;  /* 0x00318800010e7983 */ /* 0x001f280000300a00 */
[----:B------:R-:W3:Y:S01]  /*757b0*/  LDL.LU.64 R12, [R1+0x3180] ;  /* 0x00318000010c7983 */ /* 0x000ee20000300a00 */
[----:B----4-:R-:W-:-:S15]  /*757c0*/  HMMA.16816.F32.BF16 R24, R8, R14, R24 ;  /* 0x0000000e0818723c */ /* 0x010fde0000041818 */
[----:B------:R-:W-:-:S08]  /*757d0*/  NOP ;  /* 0x0000000000007918 */ /* 0x000fd00000000000 */
[----:B------:R-:W-:Y:S04]  /*757e0*/  STL.64 [R1+0x6f0], R24 ;  /* 0x0006f01801007387 */ /* 0x000fe80000100a00 */
[----:B------:R0:W-:Y:S04]  /*757f0*/  STL.64 [R1+0x6f8], R26 ;  /* 0x0006f81a01007387 */ /* 0x0001e80000100a00 */
[----:B0-----:R-:W2:Y:S04]  /*75800*/  LDL.LU.64 R26, [R1+0x3178] ;  /* 0x00317800011a7983 */ /* 0x001ea80000300a00 */
[----:B------:R-:W2:Y:S04]  /*75810*/  LDL.LU.64 R24, [R1+0x3170] ;  /* 0x0031700001187983 */ /* 0x000ea80000300a00 */
[----:B------:R0:W-:Y:S04]  /*75820*/  STL.64 [R1+0x3020], R14 ;  /* 0x0030200e01007387 */ /* 0x0001e80000100a00 */
[----:B0-----:R-:W4:Y:S01]  /*75830*/  LDL.LU.64 R14, [R1+0xf8] ;  /* 0x0000f800010e7983 */ /* 0x001f220000300a00 */
[----:B--2---:R-:W-:Y:S03]  /*75840*/  HMMA.16816.F32.BF16 R24, R8, R6, R24 ;  /* 0x000000060818723c */ /* 0x004fe60000041818 */
[----:B----4-:R0:W-:-:S15]  /*75850*/  STL.64 [R1+0x3038], R14 ;  /* 0x0030380e01007387 */ /* 0x0101de0000100a00 */
[----:B------:R-:W-:-:S05]  /*75860*/  NOP ;  /* 0x0000000000007918 */ /* 0x000fca0000000000 */
[----:B------:R-:W-:Y:S01]  /*75870*/  STL.64 [R1+0x6e0], R24 ;  /* 0x0006e01801007387 */ /* 0x000fe20000100a00 */
[----:B0-----:R-:W-:Y:S02]  /*75880*/  IMAD.MOV.U32 R14, RZ, RZ, R5 ;  /* 0x000000ffff0e7224 */ /* 0x001fe400078e0005 */
[----:B------:R-:W-:Y:S01]  /*75890*/  IMAD.MOV.U32 R15, RZ, RZ, R4 ;  /* 0x000000ffff0f7224 */ /* 0x000fe200078e0004 */
[----:B------:R0:W-:Y:S04]  /*758a0*/  STL.64 [R1+0x6e8], R26 ;  /* 0x0006e81a01007387 */ /* 0x0001e80000100a00 */
[----:B0-----:R-:W2:Y:S04]  /*758b0*/  LDL.LU.64 R26, [R1+0x3168] ;  /* 0x00316800011a7983 */ /* 0x001ea80000300a00 */
[----:B------:R-:W4:Y:S04]  /*758c0*/  LDL.LU.64 R24, [R1+0x3160] ;  /* 0x0031600001187983 */ /* 0x000f280000300a00 */
[----:B------:R-:W-:Y:S04]  /*758d0*/  STL.64 [R1+0x3050], R14 ;  /* 0x0030500e01007387 */ /* 0x000fe80000100a00 */
[----:B------:R0:W-:Y:S04]  /*758e0*/  STL.64 [R1+0x3018], R6 ;  /* 0x0030180601007387 */ /* 0x0001e80000100a00 */
[----:B------:R-:W3:Y:S04]  /*758f0*/  LDL.LU R4, [R1+0x550] ;  /* 0x0005500001047983 */ /* 0x000ee80000300800 */
[----:B------:R-:W3:Y:S04]  /*75900*/  LDL.LU R5, [R1+0x554] ;  /* 0x0005540001057983 */ /* 0x000ee80000300800 */
[----:B0-----:R-:W2:Y:S04]  /*75910*/  LDL.LU R6, [R1+0x558] ;  /* 0x0005580001067983 */ /* 0x001ea80000300800 */
[----:B------:R-:W2:Y:S01]  /*75920*/  LDL.LU R7, [R1+0x55c] ;  /* 0x00055c0001077983 */ /* 0x000ea20000300800 */
[----:B------:R-:W-:-:S02]  /*75930*/  IMAD.MOV.U32 R14, RZ, RZ, R20 ;  /* 0x000000ffff0e7224 */ /* 0x000fc400078e0014 */
[----:B------:R-:W-:Y:S01]  /*75940*/  IMAD.MOV.U32 R15, RZ, RZ, R0 ;  /* 0x000000ffff0f7224 */ /* 0x000fe200078e0000 */
[----:B------:R-:W4:Y:S04]  /*75950*/  LDL.LU R20, [R1+0x3158] ;  /* 0x0031580001147983 */ /* 0x000f280000300800 */
        /* <DEDUP_REMOVED lines=28> */
[----:B----4-:R-:W-:-:S05]  /*75b20*/  IMAD.MOV.U32 R15, RZ, RZ, R25 ;  /* 0x000000ffff0f7224 */ /* 0x010fca00078e0019 */
        /* <DEDUP_REMOVED lines=31> */
[----:B------:R-:W2:Y:S01]  /*75d20*/  LDL.LU R15, [R1+0x5fc] ;  /* 0x0005fc00010f7983 */ /* 0x000ea20000300800 */
[----:B------:R-:W-:-:S02]  /*75d30*/  IMAD.MOV.U32 R22, RZ, RZ, R20 ;  /* 0x000000ffff167224 */ /* 0x000fc400078e0014 */
[----:B------:R-:W-:Y:S01]  /*75d40*/  IMAD.MOV.U32 R23, RZ, RZ, R3 ;  /* 0x000000ffff177224 */ /* 0x000fe200078e0003 */
[----:B--2---:R-:W-:Y:S04]  /*75d50*/  STL.64 [R1+0x3110], R14 ;  /* 0x0031100e01007387 */ /* 0x004fe80000100a00 */
[----:B----4-:R0:W-:Y:S04]  /*75d60*/  STL.64 [R1+0x3108], R12 ;  /* 0x0031080c01007387 */ /* 0x0101e80000100a00 */
[----:B------:R1:W-:Y:S04]  /*75d70*/  STL.64 [R1+0x3118], R22 ;  /* 0x0031181601007387 */ /* 0x0003e80000100a00 */
[----:B0-----:R-:W2:Y:S04]  /*75d80*/  LDL.LU R12, [R1+0x600] ;  /* 0x00060000010c7983 */ /* 0x001ea80000300800 */
[----:B------:R-:W2:Y:S04]  /*75d90*/  LDL.LU R13, [R1+0x604] ;  /* 0x00060400010d7983 */ /* 0x000ea80000300800 */
[----:B------:R-:W4:Y:S04]  /*75da0*/  LDL.LU R14, [R1+0x608] ;  /* 0x00060800010e7983 */ /* 0x000f280000300800 */
[----:B------:R-:W4:Y:S04]  /*75db0*/  LDL.LU R15, [R1+0x60c] ;  /* 0x00060c00010f7983 */ /* 0x000f280000300800 */
[----:B------:R-:W3:Y:S04]  /*75dc0*/  LDL.LU R24, [R1+0x630] ;  /* 0x0006300001187983 */ /* 0x000ee80000300800 */
[----:B------:R-:W3:Y:S01]  /*75dd0*/  LDL.LU R25, [R1+0x634] ;  /* 0x0006340001197983 */ /* 0x000ee20000300800 */
[----:B-1----:R-:W-:-:S02]  /*75de0*/  IMAD.MOV.U32 R22, RZ, RZ, R2 ;  /* 0x000000ffff167224 */ /* 0x002fc400078e0002 */
[----:B------:R-:W-:Y:S01]  /*75df0*/  IMAD.MOV.U32 R23, RZ, RZ, R0 ;  /* 0x000000ffff177224 */ /* 0x000fe200078e0000 */
[----:B------:R-:W3:Y:S04]  /*75e00*/  LDL.LU R26, [R1+0x638] ;  /* 0x00063800011a7983 */ /* 0x000ee80000300800 */
[----:B------:R-:W3:Y:S04]  /*75e10*/  LDL.LU R27, [R1+0x63c] ;  /* 0x00063c00011b7983 */ /* 0x000ee80000300800 */
[----:B----4-:R-:W-:Y:S04]  /*75e20*/  STL.64 [R1+0x3128], R14 ;  /* 0x0031280e01007387 */ /* 0x010fe80000100a00 */
[----:B--2---:R-:W-:Y:S04]  /*75e30*/  STL.64 [R1+0x3120], R12 ;  /* 0x0031200c01007387 */ /* 0x004fe80000100a00 */
[----:B------:R0:W-:Y:S04]  /*75e40*/  STL.64 [R1+0x3140], R22 ;  /* 0x0031401601007387 */ /* 0x0001e80000100a00 */
[----:B------:R-:W2:Y:S04]  /*75e50*/  LDL.LU R20, [R1+0x620] ;  /* 0x0006200001147983 */ /* 0x000ea80000300800 */
[----:B------:R-:W2:Y:S04]  /*75e60*/  LDL.LU R21, [R1+0x624] ;  /* 0x0006240001157983 */ /* 0x000ea80000300800 */
[----:B0-----:R-:W2:Y:S04]  /*75e70*/  LDL.LU R22, [R1+0x628] ;  /* 0x0006280001167983 */ /* 0x001ea80000300800 */
[----:B------:R-:W2:Y:S04]  /*75e80*/  LDL.LU R23, [R1+0x62c] ;  /* 0x00062c0001177983 */ /* 0x000ea80000300800 */
[----:B------:R-:W4:Y:S04]  /*75e90*/  LDL.LU R12, [R1+0x610] ;  /* 0x00061000010c7983 */ /* 0x000f280000300800 */
        /* <DEDUP_REMOVED lines=8> */
[----:B------:R-:W2:Y:S01]  /*75f20*/  LDL.LU R7, [R1+0x5cc] ;  /* 0x0005cc0001077983 */ /* 0x000ea20000300800 */
[C---:B------:R-:W-:Y:S03]  /*75f30*/  HMMA.16816.F32.BF16 R24, R8.reuse, R18, R24 ;  /* 0x000000120818723c */ /* 0x040fe60000041818 */
[----:B--2---:R-:W-:Y:S04]  /*75f40*/  STL.64 [R1+0x30d8], R6 ;  /* 0x0030d80601007387 */ /* 0x004fe80000100a00 */
        /* <DEDUP_REMOVED lines=14> */
[----:B------:R0:W-:Y:S04]  /*76030*/  STL.64 [R1+0x3010], R18 ;  /* 0x0030101201007387 */ /* 0x0001e80000100a00 */
[----:B------:R-:W2:Y:S04]  /*76040*/  LDL.LU R16, [R1+0x540] ;  /* 0x0005400001107983 */ /* 0x000ea80000300800 */
[----:B------:R-:W2:Y:S04]  /*76050*/  LDL.LU R17, [R1+0x544] ;  /* 0x0005440001117983 */ /* 0x000ea80000300800 */
[----:B0-----:R-:W2:Y:S04]  /*76060*/  LDL.LU R18, [R1+0x548] ;  /* 0x0005480001127983 */ /* 0x001ea80000300800 */
[----:B------:R-:W2:Y:S01]  /*76070*/  LDL.LU R19, [R1+0x54c] ;  /* 0x00054c0001137983 */ /* 0x000ea20000300800 */
[----:B---3--:R-:W-:Y:S03]  /*76080*/  HMMA.16816.F32.BF16 R8, R8, R26, R20 ;  /* 0x0000001a0808723c */ /* 0x008fe60000041814 */
[----:B------:R-:W4:-:S15]  /*76090*/  LDL.LU.64 R22, [R1+0x3140] ;  /* 0x0031400001167983 */ /* 0x000f1e0000300a00 */
[----:B------:R-:W-:-:S05]  /*760a0*/  NOP ;  /* 0x0000000000007918 */ /* 0x000fca0000000000 */
[----:B------:R-:W-:Y:S04]  /*760b0*/  STL.64 [R1+0x6c0], R8 ;  /* 0x0006c00801007387 */ /* 0x000fe80000100a00 */
[----:B------:R0:W-:Y:S04]  /*760c0*/  STL.64 [R1+0x6c8], R10 ;  /* 0x0006c80a01007387 */ /* 0x0001e80000100a00 */
[----:B0-----:R-:W4:Y:S04]  /*760d0*/  LDL.LU.64 R10, [R1+0x3138] ;  /* 0x00313800010a7983 */ /* 0x001f280000300a00 */
[----:B------:R-:W4:Y:S04]  /*760e0*/  LDL.LU.64 R8, [R1+0x3130] ;  /* 0x0031300001087983 */ /* 0x000f280000300a00 */
[----:B------:R0:W-:Y:S04]  /*760f0*/  STL.64 [R1+0x3008], R26 ;  /* 0x0030081a01007387 */ /* 0x0001e80000100a00 */
[----:B------:R-:W3:Y:S04]  /*76100*/  LDL.LU R24, [R1+0x530] ;  /* 0x0005300001187983 */ /* 0x000ee80000300800 */
[----:B------:R-:W3:Y:S04]  /*76110*/  LDL.LU R25, [R1+0x534] ;  /* 0x0005340001197983 */ /* 0x000ee80000300800 */
[----:B0-----:R-:W3:Y:S04]  /*76120*/  LDL.LU R26, [R1+0x538] ;  /* 0x00053800011a7983 */ /* 0x001ee80000300800 */
[----:B------:R-:W3:Y:S01]  /*76130*/  LDL.LU R27, [R1+0x53c] ;  /* 0x00053c00011b7983 */ /* 0x000ee20000300800 */
        /* <DEDUP_REMOVED lines=87> */
[----:B0-----:R-:W2:Y:S04]  /*766b0*/  LDL.LU.64 R6, [R1+0x3018] ;  /* 0x0030180001067983 */ /* 0x001ea80000300a00 */
[----:B------:R0:W-:Y:S04]  /*766c0*/  STL [R1+0x2f2c], R14 ;  /* 0x002f2c0e01007387 */ /* 0x0001e80000100800 */
[----:B------:R1:W-:Y:S04]  /*766d0*/  STL [R1+0x2f28], R15 ;  /* 0x002f280f01007387 */ /* 0x0003e80000100800 */
[----:B------:R-:W4:Y:S04]  /*766e0*/  LDL.LU R12, [R1+0x510] ;  /* 0x00051000010c7983 */ /* 0x000f280000300800 */
[----:B------:R-:W4:Y:S04]  /*766f0*/  LDL.LU R13, [R1+0x514] ;  /* 0x00051400010d7983 */ /* 0x000f280000300800 */
[----:B0-----:R-:W4:Y:S04]  /*76700*/  LDL.LU R14, [R1+0x518] ;  /* 0x00051800010e7983 */ /* 0x001f280000300800 */
[----:B-1----:R-:W4:Y:S01]  /*76710*/  LDL.LU R15, [R1+0x51c] ;  /* 0x00051c00010f7983 */ /* 0x002f220000300800 */
[----:B--2---:R-:W-:-:S15]  /*76720*/  HMMA.16816.F32.BF16 R16, R8, R6, R16 ;  /* 0x000000060810723c */ /* 0x004fde0000041810 */
[----:B------:R-:W-:-:S08]  /*76730*/  NOP ;  /* 0x0000000000007918 */ /* 0x000fd00000000000 */
[----:B------:R-:W-:Y:S04]  /*76740*/  STL.64 [R1+0xa00], R16 ;  /* 0x000a001001007387 */ /* 0x000fe80000100a00 */
[----:B------:R0:W-:Y:S04]  /*76750*/  STL.64 [R1+0xa08], R18 ;  /* 0x000a081201007387 */ /* 0x0001e80000100a00 */
[----:B0-----:R-:W3:Y:S04]  /*76760*/  LDL.LU.64 R18, [R1+0x3010] ;  /* 0x0030100001127983 */ /* 0x001ee80000300a00 */
[----:B------:R0:W-:Y:S04]  /*76770*/  STL.64 [R1+0x2f20], R6 ;  /* 0x002f200601007387 */ /* 0x0001e80000100a00 */
[----:B0-----:R-:W2:Y:S01]  /*76780*/  LDL.64 R6, [R1+0x198] ;  /* 0x0001980001067983 */ /* 0x001ea20000100a00 */
[----:B---3--:R-:W-:Y:S03]  /*76790*/  HMMA.16816.F32.BF16 R16, R8, R18, R24 ;  /* 0x000000120810723c */ /* 0x008fe60000041818 */
[----:B------:R-:W3:-:S15]  /*767a0*/  LDL.LU.64 R26, [R1+0x3008] ;  /* 0x00300800011a7983 */ /* 0x000ede0000300a00 */
[----:B------:R-:W-:-:S05]  /*767b0*/  NOP ;  /* 0x0000000000007918 */ /* 0x000fca0000000000 */
[----:B------:R-:W-:Y:S04]  /*767c0*/  STL.64 [R1+0x9c0], R16 ;  /* 0x0009c01001007387 */ /* 0x000fe80000100a00 */
[----:B------:R0:W-:Y:S04]  /*767d0*/  STL.64 [R1+0x9c8], R18 ;  /* 0x0009c81201007387 */ /* 0x0001e80000100a00 */
[----:B0-----:R-:W3:Y:S04]  /*767e0*/  LDL.LU.64 R18, [R1+0x3000] ;  /* 0x0030000001127983 */ /* 0x001ee80000300a00 */
[----:B------:R-:W3:Y:S02]  /*767f0*/  LDL.LU.64 R16, [R1+0x2ff8] ;  /* 0x002ff80001107983 */ /* 0x000ee40000300a00 */
[----:B---3--:R-:W-:Y:S02]  /*76800*/  HMMA.16816.F32.BF16 R8, R8, R26, R16 ;  /* 0x0000001a0808723c */ /* 0x008fe40000041810 */
[----:B------:R-:W4:Y:S04]  /*76810*/  LDL.LU.64 R18, [R1+0x2ff0] ;  /* 0x002ff00001127983 */ /* 0x000f280000300a00 */
[----:B------:R-:W4:Y:S04]  /*76820*/  LDL.LU.64 R16, [R1+0x2fe8] ;  /* 0x002fe80001107983 */ /* 0x000f280000300a00 */
[----:B------:R0:W-:Y:S04]  /*76830*/  STL.64 [R1+0x2f58], R26 ;  /* 0x002f581a01007387 */ /* 0x0001e80000100a00 */
[----:B------:R-:W2:Y:S09]  /*76840*/  LDL.LU R24, [R1+0x500] ;  /* 0x0005000001187983 */ /* 0x000eb20000300800 */
[----:B------:R-:W-:Y:S04]  /*76850*/  STL.64 [R1+0x970], R8 ;  /* 0x0009700801007387 */ /* 0x000fe80000100a00 */
[----:B------:R1:W-:Y:S04]  /*76860*/  STL.64 [R1+0x978], R10 ;  /* 0x0009780a01007387 */ /* 0x0003e80000100a00 */
[----:B------:R-:W2:Y:S04]  /*76870*/  LDL.LU R25, [R1+0x504] ;  /* 0x0005040001197983 */ /* 0x000ea80000300800 */
[----:B0-----:R-:W2:Y:S04]  /*76880*/  LDL.LU R26, [R1+0x508] ;  /* 0x00050800011a7983 */ /* 0x001ea80000300800 */
[----:B------:R-:W2:Y:S01]  /*76890*/  LDL.LU R27, [R1+0x50c] ;  /* 0x00050c00011b7983 */ /* 0x000ea20000300800 */
[----:B-1----:R-:W-:-:S02]  /*768a0*/  IMAD.MOV.U32 R10, RZ, RZ, R2 ;  /* 0x000000ffff0a7224 */ /* 0x002fc400078e0002 */
[----:B------:R-:W-:-:S05]  /*768b0*/  IMAD.MOV.U32 R11, RZ, RZ, R0 ;  /* 0x000000ffff0b7224 */ /* 0x000fca00078e0000 */
[----:B------:R0:W-:Y:S04]  /*768c0*/  STL.64 [R1+0x2f98], R10 ;  /* 0x002f980a01007387 */ /* 0x0001e80000100a00 */
[----:B0-----:R-:W4:Y:S02]  /*768d0*/  LDL.64 R10, [R1+0x1a8] ;  /* 0x0001a800010a7983 */ /* 0x001f240000100a00 */
[----:B----4-:R-:W-:Y:S06]  /*768e0*/  HMMA.16816.F32.BF16 R12, R16, R10, R12 ;  /* 0x0000000a100c723c */ /* 0x010fec000004180c */
[----:B------:R-:W-:-:S15]  /*768f0*/  IMAD.MOV.U32 R29, RZ, RZ, R11 ;  /* 0x000000ffff1d7224 */ /* 0x000fde00078e000b */
[----:B------:R-:W-:-:S02]  /*76900*/  NOP ;  /* 0x0000000000007918 */ /* 0x000fc40000000000 */
[----:B------:R-:W-:Y:S04]  /*76910*/  STL.64 [R1+0x7e0], R12 ;  /* 0x0007e00c01007387 */ /* 0x000fe80000100a00 */
[----:B------:R0:W-:Y:S02]  /*76920*/  STL.64 [R1+0x7e8], R14 ;  /* 0x0007e80e01007387 */ /* 0x0001e40000100a00 */
[----:B0-----:R-:W-:Y:S02]  /*76930*/  IMAD.MOV.U32 R15, RZ, RZ, R10 ;  /* 0x000000ffff0f7224 */ /* 0x001fe400078e000a */
[----:B--2---:R-:W-:Y:S06]  /*76940*/  HMMA.16816.F32.BF16 R8, R16, R6, R24 ;  /* 0x000000061008723c */ /* 0x004fec0000041818 */
[----:B------:R-:W-:-:S05]  /*76950*/  IMAD.MOV.U32 R14, RZ, RZ, R7 ;  /* 0x000000ffff0e7224 */ /* 0x000fca00078e0007 */
[----:B------:R-:W-:-:S12]  /*76960*/  STL.64 [R1+0x2fb0], R14 ;  /* 0x002fb00e01007387 */ /* 0x000fd80000100a00 */
[----:B------:R0:W-:Y:S04]  /*76970*/  STL.64 [R1+0x790], R8 ;  /* 0x0007900801007387 */ /* 0x0001e80000100a00 */
[----:B------:R1:W-:Y:S04]  /*76980*/  STL.64 [R1+0x798], R10 ;  /* 0x0007980a01007387 */ /* 0x0003e80000100a00 */
        /* <DEDUP_REMOVED lines=24> */
[----:B0-----:R-:W3:Y:S04]  /*76b10*/  LDL.64 R14, [R1+0x168] ;  /* 0x00016800010e7983 */ /* 0x001ee80000100a00 */
[----:B---3--:R0:W-:Y:S04]  /*76b20*/  STL.64 [R1+0x2fd0], R14 ;  /* 0x002fd00e01007387 */ /* 0x0081e80000100a00 */
[----:B0-----:R-:W3:Y:S04]  /*76b30*/  LDL.64 R14, [R1+0x178] ;  /* 0x00017800010e7983 */ /* 0x001ee80000100a00 */
[----:B------:R0:W-:Y:S04]  /*76b40*/  STL.64 [R1+0x2fa8], R10 ;  /* 0x002fa80a01007387 */ /* 0x0001e80000100a00 */
[----:B------:R1:W-:Y:S04]  /*76b50*/  STL.64 [R1+0x2fa0], R8 ;  /* 0x002fa00801007387 */ /* 0x0003e80000100a00 */
[----:B0-----:R-:W4:Y:S04]  /*76b60*/  LDL.64 R10, [R1+0x158] ;  /* 0x00015800010a7983 */ /* 0x001f280000100a00 */
[----:B----4-:R0:W-:Y:S04]  /*76b70*/  STL.64 [R1+0x2fc8], R10 ;  /* 0x002fc80a01007387 */ /* 0x0101e80000100a00 */
[----:B-1----:R-:W4:Y:S04]  /*76b80*/  LDL.LU R8, [R1+0x4d0] ;  /* 0x0004d00001087983 */ /* 0x002f280000300800 */
[----:B------:R-:W4:Y:S04]  /*76b90*/  LDL.LU R9, [R1+0x4d4] ;  /* 0x0004d40001097983 */ /* 0x000f280000300800 */
[----:B0-----:R-:W4:Y:S04]  /*76ba0*/  LDL.LU R10, [R1+0x4d8] ;  /* 0x0004d800010a7983 */ /* 0x001f280000300800 */
[----:B------:R-:W4:Y:S04]  /*76bb0*/  LDL.LU R11, [R1+0x4dc] ;  /* 0x0004dc00010b7983 */ /* 0x000f280000300800 */
[----:B------:R0:W-:Y:S04]  /*76bc0*/  STL.64 [R1+0x2f68], R26 ;  /* 0x002f681a01007387 */ /* 0x0001e80000100a00 */
[----:B------:R-:W-:Y:S04]  /*76bd0*/  STL.64 [R1+0x2f60], R24 ;  /* 0x002f601801007387 */ /* 0x000fe80000100a00 */
[----:B0-----:R-:W3:Y:S01]  /*76be0*/  LDL.64 R26, [R1+0x128] ;  /* 0x00012800011a7983 */ /* 0x001ee20000100a00 */
[C---:B--2---:R-:W-:Y:S03]  /*76bf0*/  HMMA.16816.F32.BF16 R4, R16.reuse, R22, R4 ;  /* 0x000000161004723c */ /* 0x044fe60000041804 */
[----:B---3--:R0:W-:Y:S04]  /*76c00*/  STL.64 [R1+0x2f78], R26 ;  /* 0x002f781a01007387 */ /* 0x0081e80000100a00 */
[----:B0-----:R-:W2:Y:S04]  /*76c10*/  LDL.64 R26, [R1+0x138] ;  /* 0x00013800011a7983 */ /* 0x001ea80000100a00 */
[----:B--2---:R0:W-:Y:S04]  /*76c20*/  STL.64 [R1+0x2f90], R26 ;  /* 0x002f901a01007387 */ /* 0x0041e80000100a00 */
[----:B0-----:R-:W2:Y:S08]  /*76c30*/  LDL.64 R26, [R1+0x148] ;  /* 0x00014800011a7983 */ /* 0x001eb00000100a00 */
[----:B------:R-:W-:Y:S04]  /*76c40*/  STL.64 [R1+0x770], R4 ;  /* 0x0007700401007387 */ /* 0x000fe80000100a00 */
[----:B------:R0:W-:Y:S04]  /*76c50*/  STL.64 [R1+0x778], R6 ;  /* 0x0007780601007387 */ /* 0x0001e80000100a00 */
[----:B0-----:R-:W3:Y:S04]  /*76c60*/  LDL.LU.64 R6, [R1+0x2fe0] ;  /* 0x002fe00001067983 */ /* 0x001ee80000300a00 */
[----:B------:R-:W3:Y:S04]  /*76c70*/  LDL.LU.64 R4, [R1+0x2fd8] ;  /* 0x002fd80001047983 */ /* 0x000ee80000300a00 */
[----:B------:R0:W-:Y:S04]  /*76c80*/  STL.64 [R1+0x2f70], R22 ;  /* 0x002f701601007387 */ /* 0x0001e80000100a00 */
[----:B------:R-:W4:Y:S04]  /*76c90*/  LDL.LU R20, [R1+0x490] ;  /* 0x0004900001147983 */ /* 0x000f280000300800 */
[----:B------:R-:W4:Y:S04]  /*76ca0*/  LDL.LU R21, [R1+0x494] ;  /* 0x0004940001157983 */ /* 0x000f280000300800 */
[----:B0-----:R-:W2:Y:S04]  /*76cb0*/  LDL.LU R22, [R1+0x498] ;  /* 0x0004980001167983 */ /* 0x001ea80000300800 */
        /* <DEDUP_REMOVED lines=14> */
[----:B-1----:R-:W-:Y:S01]  /*76da0*/  IMAD.MOV.U32 R7, RZ, RZ, R14 ;  /* 0x000000ffff077224 */ /* 0x002fe200078e000e */
[----:B------:R-:W-:-:S15]  /*76db0*/  MOV R6, R15 ;  /* 0x0000000f00067202 */ /* 0x000fde0000000f00 */
[----:B------:R-:W-:-:S01]  /*76dc0*/  NOP ;  /* 0x0000000000007918 */ /* 0x000fc20000000000 */
[----:B------:R-:W-:Y:S04]  /*76dd0*/  STL.64 [R1+0x730], R8 ;  /* 0x0007300801007387 */ /* 0x000fe80000100a00 */
[----:B------:R0:W-:Y:S04]  /*76de0*/  STL.64 [R1+0x738], R10 ;  /* 0x0007380a01007387 */ /* 0x0001e80000100a00 */
[----:B0-----:R-:W3:Y:S04]  /*76df0*/  LDL.LU.64 R10, [R1+0x2fc8] ;  /* 0x002fc800010a7983 */ /* 0x001ee80000300a00 */
[----:B------:R-:W3:Y:S04]  /*76e00*/  LDL.LU.64 R14, [R1+0x2fc0] ;  /* 0x002fc000010e7983 */ /* 0x000ee80000300a00 */
[----:B------:R-:W3:Y:S04]  /*76e10*/  LDL.LU.64 R12, [R1+0x2fb8] ;  /* 0x002fb800010c7983 */ /* 0x000ee80000300a00 */
[----:B------:R0:W-:Y:S04]  /*76e20*/  STL.64 [R1+0x2f38], R6 ;  /* 0x002f380601007387 */ /* 0x0001e80000100a00 */
[----:B------:R-:W-:Y:S04]  /*76e30*/  STL.64 [R1+0x2f30], R4 ;  /* 0x002f300401007387 */ /* 0x000fe80000100a00 */
[----:B0-----:R-:W4:Y:S01]  /*76e40*/  LDL.64 R6, [R1+0x108] ;  /* 0x0001080001067983 */ /* 0x001f220000100a00 */
[----:B---3--:R-:W-:Y:S06]  /*76e50*/  HMMA.16816.F32.BF16 R12, R16, R10, R12 ;  /* 0x0000000a100c723c */ /* 0x008fec000004180c */
[----:B------:R-:W-:Y:S01]  /*76e60*/  IMAD.MOV.U32 R0, RZ, RZ, R11 ;  /* 0x000000ffff007224 */ /* 0x000fe200078e000b */
[----:B----4-:R0:W-:Y:S04]  /*76e70*/  STL.64 [R1+0x2f50], R6 ;  /* 0x002f500601007387 */ /* 0x0101e80000100a00 */
[----:B0-----:R-:W3:-:S12]  /*76e80*/  LDL.64 R6, [R1+0x118] ;  /* 0x0001180001067983 */ /* 0x001ed80000100a00 */
[----:B------:R0:W-:Y:S04]  /*76e90*/  STL.64 [R1+0x5d0], R12 ;  /* 0x0005d00c01007387 */ /* 0x0001e80000100a00 */
[----:B------:R1:W-:Y:S01]  /*76ea0*/  STL.64 [R1+0x5d8], R14 ;  /* 0x0005d80e01007387 */ /* 0x0003e20000100a00 */
[----:B0-----:R-:W-:-:S03]  /*76eb0*/  IMAD.MOV.U32 R12, RZ, RZ, R10 ;  /* 0x000000ffff0c7224 */ /* 0x001fc600078e000a */
[----:B-1----:R-:W4:Y:S04]  /*76ec0*/  LDL.LU.64 R14, [R1+0x2fb0] ;  /* 0x002fb000010e7983 */ /* 0x002f280000300a00 */
        /* <DEDUP_REMOVED lines=10> */
[C---:B---3--:R-:W-:Y:S02]  /*76f70*/  HMMA.16816.F32.BF16 R20, R16.reuse, R26, R20 ;  /* 0x0000001a1014723c */ /* 0x048fe40000041814 */
[----:B--2---:R-:W-:Y:S04]  /*76f80*/  STL.64 [R1+0x2f48], R10 ;  /* 0x002f480a01007387 */ /* 0x004fe80000100a00 */
[----:B------:R0:W-:Y:S01]  /*76f90*/  STL.64 [R1+0x2f40], R8 ;  /* 0x002f400801007387 */ /* 0x0001e20000100a00 */
[----:B------:R-:W-:Y:S02]  /*76fa0*/  IMAD.MOV.U32 R3, RZ, RZ, R26 ;  /* 0x000000ffff037224 */ /* 0x000fe400078e001a */
[----:B------:R-:W-:Y:S01]  /*76fb0*/  IMAD.MOV.U32 R2, RZ, RZ, R27 ;  /* 0x000000ffff027224 */ /* 0x000fe200078e001b */
        /* <DEDUP_REMOVED lines=16> */
[----:B------:R-:W4:Y:S04]  /*770c0*/  LDL.LU.64 R26, [R1+0x2f68] ;  /* 0x002f6800011a7983 */ /* 0x000f280000300a00 */
[----:B------:R-:W4:Y:S01]  /*770d0*/  LDL.LU.64 R24, [R1+0x2f60] ;  /* 0x002f600001187983 */ /* 0x000f220000300a00 */
[----:B------:R-:W-:Y:S01]  /*770e0*/  IMAD.MOV.U32 R21, RZ, RZ, R7 ;  /* 0x000000ffff157224 */ /* 0x000fe200078e0007 */
[----:B----4-:R-:W-:-:S15]  /*770f0*/  HMMA.16816.F32.BF16 R24, R16, R6, R24 ;  /* 0x000000061018723c */ /* 0x010fde0000041818 */
[----:B------:R-:W-:-:S08]  /*77100*/  NOP ;  /* 0x0000000000007918 */ /* 0x000fd00000000000 */
[----:B------:R0:W-:Y:S04]  /*77110*/  STL.64 [R1+0x550], R24 ;  /* 0x0005501801007387 */ /* 0x0001e80000100a00 */
[----:B------:R1:W-:Y:S01]  /*77120*/  STL.64 [R1+0x558], R26 ;  /* 0x0005581a01007387 */ /* 0x0003e20000100a00 */
[----:B0-----:R-:W-:-:S03]  /*77130*/  IMAD.MOV.U32 R24, RZ, RZ, R6 ;  /* 0x000000ffff187224 */ /* 0x001fc600078e0006 */
[----:B-1----:R-:W4:Y:S04]  /*77140*/  LDL.LU.64 R26, [R1+0x2f58] ;  /* 0x002f5800011a7983 */ /* 0x002f280000300a00 */
[----:B------:R-:W2:Y:S04]  /*77150*/  LDL.LU.64 R6, [R1+0x2f50] ;  /* 0x002f500001067983 */ /* 0x000ea80000300a00 */
[----:B---3--:R-:W-:Y:S04]  /*77160*/  STL.64 [R1+0x2ec0], R22 ;  /* 0x002ec01601007387 */ /* 0x008fe80000100a00 */
[----:B------:R0:W-:Y:S04]  /*77170*/  STL.64 [R1+0x2eb8], R20 ;  /* 0x002eb81401007387 */ /* 0x0001e80000100a00 */
[----:B0-----:R-:W3:Y:S04]  /*77180*/  LDL.LU R20, [R1+0x460] ;  /* 0x0004600001147983 */ /* 0x001ee80000300800 */
[----:B------:R-:W3:Y:S04]  /*77190*/  LDL.LU R21, [R1+0x464] ;  /* 0x0004640001157983 */ /* 0x000ee80000300800 */
[----:B------:R-:W3:Y:S04]  /*771a0*/  LDL.LU R22, [R1+0x468] ;  /* 0x0004680001167983 */ /* 0x000ee80000300800 */
[----:B------:R-:W3:Y:S01]  /*771b0*/  LDL.LU R23, [R1+0x46c] ;  /* 0x00046c0001177983 */ /* 0x000ee20000300800 */
[----:B--2---:R-:W-:-:S15]  /*771c0*/  HMMA.16816.F32.BF16 R8, R16, R6, R8 ;  /* 0x000000061008723c */ /* 0x004fde0000041808 */
[----:B------:R-:W-:-:S08]  /*771d0*/  NOP ;  /* 0x0000000000007918 */ /* 0x000fd00000000000 */
[----:B------:R-:W-:Y:S04]  /*771e0*/  STL.64 [R1+0x540], R8 ;  /* 0x0005400801007387 */ /* 0x000fe80000100a00 */
[----:B------:R0:W-:Y:S04]  /*771f0*/  STL.64 [R1+0x548], R10 ;  /* 0x0005480a01007387 */ /* 0x0001e80000100a00 */
[----:B0-----:R-:W3:Y:S01]  /*77200*/  LDL.LU.64 R10, [R1+0x2f48] ;  /* 0x002f4800010a7983 */ /* 0x001ee20000300a00 */
[----:B------:R-:W-:-:S03]  /*77210*/  IMAD.MOV.U32 R25, RZ, RZ, R7 ;  /* 0x000000ffff197224 */ /* 0x000fc600078e0007 */
[----:B------:R-:W2:Y:S01]  /*77220*/  LDL.LU.64 R8, [R1+0x2f40] ;  /* 0x002f400001087983 */ /* 0x000ea20000300a00 */
[----:B------:R-:W-:-:S03]  /*77230*/  IMAD.MOV.U32 R28, RZ, RZ, R6 ;  /* 0x000000ffff1c7224 */ /* 0x000fc600078e0006 */
[----:B------:R-:W2:Y:S04]  /*77240*/  LDL.LU.64 R6, [R1+0x2f38] ;  /* 0x002f380001067983 */ /* 0x000ea80000300a00 */
[----:B------:R-:W2:Y:S04]  /*77250*/  LDL.LU.64 R4, [R1+0x2f30] ;  /* 0x002f300001047983 */ /* 0x000ea80000300a00 */
[----:B----4-:R-:W-:Y:S04]  /*77260*/  STL.64 [R1+0x2f10], R26 ;  /* 0x002f101a01007387 */ /* 0x010fe80000100a00 */
[----:B------:R3:W-:Y:S02]  /*77270*/  STL.64 [R1+0x2f08], R24 ;  /* 0x002f081801007387 */ /* 0x0007e40000100a00 */
[----:B---3--:R-:W-:Y:S02]  /*77280*/  HMMA.16816.F32.BF16 R24, R16, R10, R20 ;  /* 0x0000000a1018723c */ /* 0x008fe40000041814 */
[----:B------:R-:W3:Y:S05]  /*77290*/  LDL R22, [R1+0x198] ;  /* 0x0001980001167983 */ /* 0x000eea0000100800 */
[----:B------:R-:W-:-:S15]  /*772a0*/  IMAD.MOV.U32 R23, RZ, RZ, R14 ;  /* 0x000000ffff177224 */ /* 0x000fde00078e000e */
[----:B------:R-:W-:-:S01]  /*772b0*/  NOP ;  /* 0x0000000000007918 */ /* 0x000fc20000000000 */
[----:B------:R-:W-:Y:S04]  /*772c0*/  STL.64 [R1+0x530], R24 ;  /* 0x0005301801007387 */ /* 0x000fe80000100a00 */
[----:B------:R-:W-:Y:S04]  /*772d0*/  STL.64 [R1+0x538], R26 ;  /* 0x0005381a01007387 */ /* 0x000fe80000100a00 */
[----:B------:R-:W4:Y:S04]  /*772e0*/  LDL.LU R14, [R1+0x2f2c] ;  /* 0x002f2c00010e7983 */ /* 0x000f280000300800 */
[----:B---3--:R-:W-:Y:S04]  /*772f0*/  STL.64 [R1+0x2ed8], R22 ;  /* 0x002ed81601007387 */ /* 0x008fe80000100a00 */
[----:B------:R0:W-:Y:S04]  /*77300*/  STL.64 [R1+0x2e00], R10 ;  /* 0x002e000a01007387 */ /* 0x0001e80000100a00 */
[----:B--2---:R-:W-:Y:S01]  /*77310*/  STL.64 [R1+0x2e88], R8 ;  /* 0x002e880801007387 */ /* 0x004fe20000100a00 */
[----:B0-----:R-:W-:-:S02]  /*77320*/  IMAD.MOV.U32 R10, RZ, RZ, R7 ;  /* 0x000000ffff0a7224 */ /* 0x001fc400078e0007 */
[----:B------:R-:W-:Y:S02]  /*77330*/  IMAD.MOV.U32 R11, RZ, RZ, R6 ;  /* 0x000000ffff0b7224 */ /* 0x000fe400078e0006 */
[----:B------:R-:W-:Y:S02]  /*77340*/  IMAD.MOV.U32 R22, RZ, RZ, R15 ;  /* 0x000000ffff167224 */ /* 0x000fe400078e000f */
[----:B------:R-:W-:Y:S01]  /*77350*/  IMAD.MOV.U32 R23, RZ, RZ, R29 ;  /* 0x000000ffff177224 */ /* 0x000fe200078e001d */
[----:B------:R0:W-:Y:S02]  /*77360*/  STL.64 [R1+0x2e98], R10 ;  /* 0x002e980a01007387 */ /* 0x0001e40000100a00 */
[----:B0-----:R-:W-:Y:S02]  /*77370*/  IMAD.MOV.U32 R11, RZ, RZ, R4 ;  /* 0x000000ffff0b7224 */ /* 0x001fe400078e0004 */
[----:B------:R-:W-:Y:S01]  /*77380*/  IMAD.MOV.U32 R10, RZ, RZ, R5 ;  /* 0x000000ffff0a7224 */ /* 0x000fe200078e0005 */
[----:B------:R-:W4:Y:S04]  /*77390*/  LDL.LU R4, [R1+0x450] ;  /* 0x0004500001047983 */ /* 0x000f280000300800 */
[----:B------:R-:W4:Y:S04]  /*773a0*/  LDL.LU R5, [R1+0x454] ;  /* 0x0004540001057983 */ /* 0x000f280000300800 */
[----:B------:R-:W4:Y:S04]  /*773b0*/  LDL.LU R6, [R1+0x458] ;  /* 0x0004580001067983 */ /* 0x000f280000300800 */
[----:B------:R-:W4:Y:S04]  /*773c0*/  LDL.LU R7, [R1+0x45c] ;  /* 0x00045c0001077983 */ /* 0x000f280000300800 */
[----:B------:R-:W4:Y:S04]  /*773d0*/  LDL.LU R15, [R1+0x2f28] ;  /* 0x002f2800010f7983 */ /* 0x000f280000300800 */
[----:B------:R-:W-:Y:S04]  /*773e0*/  STL.64 [R1+0x2f00], R22 ;  /* 0x002f001601007387 */ /* 0x000fe80000100a00 */
[----:B------:R0:W-:Y:S04]  /*773f0*/  STL.64 [R1+0x2eb0], R10 ;  /* 0x002eb00a01007387 */ /* 0x0001e80000100a00 */
[----:B------:R-:W2:Y:S04]  /*77400*/  LDL.LU R8, [R1+0x3f0] ;  /* 0x0003f00001087983 */ /* 0x000ea80000300800 */
[----:B------:R-:W2:Y:S04]  /*77410*/  LDL.LU R9, [R1+0x3f4] ;  /* 0x0003f40001097983 */ /* 0x000ea80000300800 */
[----:B0-----:R-:W3:Y:S04]  /*77420*/  LDL.LU R10, [R1+0x3f8] ;  /* 0x0003f800010a7983 */ /* 0x001ee80000300800 */
[----:B------:R-:W3:Y:S04]  /*77430*/  LDL.LU R11, [R1+0x3fc] ;  /* 0x0003fc00010b7983 */ /* 0x000ee80000300800 */
[----:B------:R-:W4:Y:S04]  /*77440*/  LDL.64 R26, [R1+0xc8] ;  /* 0x0000c800011a7983 */ /* 0x000f280000100a00 */
[----:B----4-:R0:W-:Y:S04]  /*77450*/  STL.64 [R1+0x2f18], R26 ;  /* 0x002f181a01007387 */ /* 0x0101e80000100a00 */
[----:B------:R-:W4:Y:S04]  /*77460*/  LDL.LU R24, [R1+0x440] ;  /* 0x0004400001187983 */ /* 0x000f280000300800 */
[----:B------:R-:W4:Y:S04]  /*77470*/  LDL.LU R25, [R1+0x444] ;  /* 0x0004440001197983 */ /* 0x000f280000300800 */
[----:B0-----:R-:W4:Y:S04]  /*77480*/  LDL.LU R26, [R1+0x448] ;  /* 0x00044800011a7983 */ /* 0x001f280000300800 */
[----:B------:R-:W4:Y:S04]  /*77490*/  LDL.LU R27, [R1+0x44c] ;  /* 0x00044c00011b7983 */ /* 0x000f280000300800 */
        /* <DEDUP_REMOVED lines=19> */
[----:B0-----:R-:W4:Y:S04]  /*775d0*/  LDL.LU.64 R6, [R1+0x2f20] ;  /* 0x002f200001067983 */ /* 0x001f280000300a00 */
[----:B------:R-:W-:Y:S04]  /*775e0*/  STL.64 [R1+0x2e60], R14 ;  /* 0x002e600e01007387 */ /* 0x000fe80000100a00 */
[----:B------:R0:W-:Y:S04]  /*775f0*/  STL.64 [R1+0x2e90], R12 ;  /* 0x002e900c01007387 */ /* 0x0001e80000100a00 */
[----:B0-----:R-:W3:Y:S04]  /*77600*/  LDL.LU R12, [R1+0x3d0] ;  /* 0x0003d000010c7983 */ /* 0x001ee80000300800 */
[----:B------:R-:W3:Y:S04]  /*77610*/  LDL.LU R13, [R1+0x3d4] ;  /* 0x0003d400010d7983 */ /* 0x000ee80000300800 */
[----:B------:R-:W2:Y:S04]  /*77620*/  LDL.LU R14, [R1+0x3d8] ;  /* 0x0003d800010e7983 */ /* 0x000ea80000300800 */
[----:B------:R-:W2:Y:S01]  /*77630*/  LDL.LU R15, [R1+0x3dc] ;  /* 0x0003dc00010f7983 */ /* 0x000ea20000300800 */
[C---:B----4-:R-:W-:Y:S03]  /*77640*/  HMMA.16816.F32.BF16 R24, R16.reuse, R6, R24 ;  /* 0x000000061018723c */ /* 0x050fe60000041818 */
[----:B--2---:R-:W-:Y:S04]  /*77650*/  STL.64 [R1+0x2ea8], R14 ;  /* 0x002ea80e01007387 */ /* 0x004fe80000100a00 */
        /* <DEDUP_REMOVED lines=9> */
[----:B------:R-:W3:Y:S04]  /*776f0*/  LDL.LU R4, [R1+0x430] ;  /* 0x0004300001047983 */ /* 0x000ee80000300800 */
[----:B------:R-:W3:Y:S04]  /*77700*/  LDL.LU R5, [R1+0x434] ;  /* 0x0004340001057983 */ /* 0x000ee80000300800 */
[----:B0-----:R-:W3:Y:S04]  /*77710*/  LDL.LU R6, [R1+0x438] ;  /* 0x0004380001067983 */ /* 0x001ee80000300800 */
[----:B------:R-:W3:Y:S02]  /*77720*/  LDL.LU R7, [R1+0x43c] ;  /* 0x00043c0001077983 */ /* 0x000ee40000300800 */
[----:B---3--:R-:W-:-:S15]  /*77730*/  HMMA.16816.F32.BF16 R4, R16, R26, R4 ;  /* 0x0000001a1004723c */ /* 0x008fde0000041804 */
[----:B------:R-:W-:-:S08]  /*77740*/  NOP ;  /* 0x0000000000007918 */ /* 0x000fd00000000000 */
[----:B------:R0:W-:Y:S04]  /*77750*/  STL.64 [R1+0x430], R4 ;  /* 0x0004300401007387 */ /* 0x0001e80000100a00 */
[----:B------:R-:W-:Y:S01]  /*77760*/  STL.64 [R1+0x438], R6 ;  /* 0x0004380601007387 */ /* 0x000fe20000100a00 */
[----:B0-----:R-:W-:Y:S02]  /*77770*/  IMAD.MOV.U32 R5, RZ, RZ, R26 ;  /* 0x000000ffff057224 */ /* 0x001fe400078e001a */
[----:B------:R-:W-:Y:S02]  /*77780*/  IMAD.MOV.U32 R4, RZ, RZ, R27 ;  /* 0x000000ffff047224 */ /* 0x000fe400078e001b */
[----:B------:R-:W3:Y:S04]  /*77790*/  LDL.LU.64 R26, [R1+0x2f10] ;  /* 0x002f1000011a7983 */ /* 0x000ee80000300a00 */
[----:B------:R-:W4:Y:S01]  /*777a0*/  LDL.LU.64 R24, [R1+0x2f08] ;  /* 0x002f080001187983 */ /* 0x000f220000300a00 */
[----:B---3--:R-:W-:Y:S03]  /*777b0*/  HMMA.16816.F32.BF16 R16, R16, R26, R20 ;  /* 0x0000001a1010723c */ /* 0x008fe60000041814 */
[----:B------:R-:W3:-:S15]  /*777c0*/  LDL.LU.64 R22, [R1+0x2f00] ;  /* 0x002f000001167983 */ /* 0x000ede0000300a00 */
[----:B------:R-:W-:-:S05]  /*777d0*/  NOP ;  /* 0x0000000000007918 */ /* 0x000fca0000000000 */
[----:B------:R-:W-:Y:S04]  /*777e0*/  STL.64 [R1+0x420], R16 ;  /* 0x0004201001007387 */ /* 0x000fe80000100a00 */
[----:B------:R0:W-:Y:S04]  /*777f0*/  STL.64 [R1+0x428], R18 ;  /* 0x0004281201007387 */ /* 0x0001e80000100a00 */
[----:B0-----:R-:W3:Y:S04]  /*77800*/  LDL.LU.64 R18, [R1+0x2ef8] ;  /* 0x002ef80001127983 */ /* 0x001ee80000300a00 */
[----:B------:R-:W3:Y:S04]  /*77810*/  LDL.LU.64 R16, [R1+0x2ef0] ;  /* 0x002ef00001107983 */ /* 0x000ee80000300a00 */
[----:B------:R-:W-:Y:S01]  /*77820*/  STL.64 [R1+0x2dc8], R26 ;  /* 0x002dc81a01007387 */ /* 0x000fe20000100a00 */
        /* <DEDUP_REMOVED lines=14> */
[----:B------:R-:W4:Y:S01]  /*77910*/  LDL.LU.64 R20, [R1+0x2eb8] ;  /* 0x002eb80001147983 */ /* 0x000f220000300a00 */
[----:B---3--:R-:W-:-:S15]  /*77920*/  HMMA.16816.F32.BF16 R8, R16, R22, R8 ;  /* 0x000000161008723c */ /* 0x008fde0000041808 */
        /* <DEDUP_REMOVED lines=11> */
[----:B0-----:R-:W2:Y:S01]  /*779e0*/  LDL.LU.64 R10, [R1+0x2e98] ;  /* 0x002e9800010a7983 */ /* 0x001ea20000300a00 */
[----:B------:R-:W-:Y:S02]  /*779f0*/  IMAD.MOV.U32 R27, RZ, RZ, R4 ;  /* 0x000000ffff1b7224 */ /* 0x000fe400078e0004 */
[----:B------:R-:W-:Y:S01]  /*77a00*/  IMAD.MOV.U32 R26, RZ, RZ, R5 ;  /* 0x000000ffff1a7224 */ /* 0x000fe200078e0005 */
[----:B--2---:R-:W-:Y:S01]  /*77a10*/  HMMA.16816.F32.BF16 R8, R16, R10, R12 ;  /* 0x0000000a1008723c */ /* 0x004fe2000004180c */
[----:B------:R-:W2:-:S15]  /*77a20*/  LDL.LU.64 R12, [R1+0x2e90] ;  /* 0x002e9000010c7983 */ /* 0x000e9e0000300a00 */
[----:B------:R-:W-:-:S07]  /*77a30*/  NOP ;  /* 0x0000000000007918 */ /* 0x000fce0000000000 */
[----:B------:R0:W-:Y:S04]  /*77a40*/  STL.64 [R1+0xb50], R8 ;  /* 0x000b500801007387 */ /* 0x0001e80000100a00 */
[----:B------:R1:W-:Y:S04]  /*77a50*/  STL.64 [R1+0xb58], R10 ;  /* 0x000b580a01007387 */ /* 0x0003e80000100a00 */
[----:B0-----:R-:W3:Y:S04]  /*77a60*/  LDL.LU.64 R8, [R1+0x2e88] ;  /* 0x002e880001087983 */ /* 0x001ee80000300a00 */
[----:B------:R-:W2:Y:S04]  /*77a70*/  LDL.LU R4, [R1+0x350] ;  /* 0x0003500001047983 */ /* 0x000ea80000300800 */
[----:B------:R-:W2:Y:S04]  /*77a80*/  LDL.LU R5, [R1+0x354] ;  /* 0x0003540001057983 */ /* 0x000ea80000300800 */
[----:B------:R-:W3:Y:S04]  /*77a90*/  LDL.LU R6, [R1+0x358] ;  /* 0x0003580001067983 */ /* 0x000ee80000300800 */
[----:B------:R-:W3:Y:S01]  /*77aa0*/  LDL.LU R7, [R1+0x35c] ;  /* 0x00035c0001077983 */ /* 0x000ee20000300800 */
[----:B-1----:R-:W-:-:S02]  /*77ab0*/  IMAD.MOV.U32 R10, RZ, RZ, R28 ;  /* 0x000000ffff0a7224 */ /* 0x002fc400078e001c */
[----:B----4-:R-:W-:-:S05]  /*77ac0*/  IMAD.MOV.U32 R11, RZ, RZ, R25 ;  /* 0x000000ffff0b7224 */ /* 0x010fca00078e0019 */
        /* <DEDUP_REMOVED lines=19> */
[----:B------:R0:W-:Y:S01]  /*77c00*/  STL.64 [R1+0x2e48], R10 ;  /* 0x002e480a01007387 */ /* 0x0001e20000100a00 */
[----:B------:R-:W-:Y:S02]  /*77c10*/  IMAD.MOV.U32 R15, RZ, RZ, R8 ;  /* 0x000000ffff0f7224 */ /* 0x000fe400078e0008 */
        /* <DEDUP_REMOVED lines=9> */
[----:B------:R-:W4:Y:S04]  /*77cb0*/  LDL.LU.64 R2, [R1+0xdd0] ;  /* 0x000dd00001027983 */ /* 0x000f280000300a00 */
[----:B------:R-:W-:Y:S04]  /*77cc0*/  STL.64 [R1+0x2e70], R14 ;  /* 0x002e700e01007387 */ /* 0x000fe80000100a00 */
        /* <DEDUP_REMOVED lines=27> */
[----:B------:R-:W3:Y:S04]  /*77e80*/  LDL.LU R20, [R1+0x310] ;  /* 0x0003100001147983 */ /* 0x000ee80000300800 */
        /* <DEDUP_REMOVED lines=28> */
[----:B0-----:R-:W4:Y:S01]  /*78050*/  LDL.LU.64 R14, [R1+0x2e60] ;  /* 0x002e6000010e7983 */ /* 0x001f220000300a00 */
        /* <DEDUP_REMOVED lines=33> */
[----:B------:R-:W4:Y:S04]  /*78270*/  LDL.LU.64 R4, [R1+0x2df0] ;  /* 0x002df00001047983 */ /* 0x000f280000300a00 */
[----:B------:R0:W-:Y:S04]  /*78280*/  STL.64 [R1+0x2da0], R10 ;  /* 0x002da00a01007387 */ /* 0x0001e80000100a00 */
[----:B------:R-:W3:Y:S04]  /*78290*/  LDL.64 R8, [R1+0x30] ;  /* 0x0000300001087983 */ /* 0x000ee80000100a00 */
[----:B0-----:R-:W3:Y:S01]  /*782a0*/  LDL.64 R10, [R1+0x38] ;  /* 0x00003800010a7983 */ /* 0x001ee20000100a00 */
[----:B----4-:R-:W-:-:S15]  /*782b0*/  HMMA.16816.F32.BF16 R4, R16, R14, R4 ;  /* 0x0000000e1004723c */ /* 0x010fde0000041804 */
[----:B------:R-:W-:-:S08]  /*782c0*/  NOP ;  /* 0x0000000000007918 */ /* 0x000fd00000000000 */
[----:B------:R-:W-:Y:S04]  /*782d0*/  STL.64 [R1+0x7f0], R4 ;  /* 0x0007f00401007387 */ /* 0x000fe80000100a00 */
[----:B------:R0:W-:Y:S04]  /*782e0*/  STL.64 [R1+0x7f8], R6 ;  /* 0x0007f80601007387 */ /* 0x0001e80000100a00 */
[----:B0-----:R-:W4:Y:S01]  /*782f0*/  LDL.LU.64 R6, [R1+0x2de8] ;  /* 0x002de80001067983 */ /* 0x001f220000300a00 */
[----:B------:R-:W-:Y:S02]  /*78300*/  IMAD.MOV.U32 R12, RZ, RZ, R2 ;  /* 0x000000ffff0c7224 */ /* 0x000fe400078e0002 */
[----:B------:R-:W-:Y:S01]  /*78310*/  IMAD.MOV.U32 R13, RZ, RZ, R3 ;  /* 0x000000ffff0d7224 */ /* 0x000fe200078e0003 */
[----:B------:R-:W-:Y:S04]  /*78320*/  STL [R1+0x2ccc], R15 ;  /* 0x002ccc0f01007387 */ /* 0x000fe80000100800 */
[----:B------:R0:W-:Y:S04]  /*78330*/  STL [R1+0x2d88], R14 ;  /* 0x002d880e01007387 */ /* 0x0001e80000100800 */
[----:B------:R-:W-:Y:S04]  /*78340*/  STL.64 [R1+0x2da8], R12 ;  /* 0x002da80c01007387 */ /* 0x000fe80000100a00 */
[----:B0-----:R-:W3:Y:S01]  /*78350*/  LDL.LU.64 R14, [R1+0x1a8] ;  /* 0x0001a800010e7983 */ /* 0x001ee20000300a00 */
        /* <DEDUP_REMOVED lines=18> */
[----:B------:R-:W3:Y:S04]  /*78480*/  LDL.LU.64 R22, [R1+0x2dc0] ;  /* 0x002dc00001167983 */ /* 0x000ee80000300a00 */
[----:B------:R-:W3:-:S15]  /*78490*/  LDL.LU.64 R20, [R1+0x2db8] ;  /* 0x002db80001147983 */ /* 0x000ede0000300a00 */
[----:B------:R-:W-:-:S02]  /*784a0*/  NOP ;  /* 0x0000000000007918 */ /* 0x000fc40000000000 */
[----:B------:R-:W-:Y:S04]  /*784b0*/  STL.64 [R1+0x7b0], R16 ;  /* 0x0007b01001007387 */ /* 0x000fe80000100a00 */
[----:B------:R0:W-:Y:S04]  /*784c0*/  STL.64 [R1+0x7b8], R18 ;  /* 0x0007b81201007387 */ /* 0x0001e80000100a00 */
[----:B0-----:R-:W2:Y:S04]  /*784d0*/  LDL.LU.64 R18, [R1+0x198] ;  /* 0x0001980001127983 */ /* 0x001ea80000300a00 */
        /* <DEDUP_REMOVED lines=9> */
[----:B0-----:R-:W4:Y:S04]  /*78570*/  LDL.LU.64 R22, [R1+0x2db0] ;  /* 0x002db00001167983 */ /* 0x001f280000300a00 */
[----:B------:R-:W3:Y:S01]  /*78580*/  LDL.LU.64 R12, [R1+0x2da8] ;  /* 0x002da800010c7983 */ /* 0x000ee20000300a00 */
[----:B--2---:R-:W-:-:S15]  /*78590*/  HMMA.16816.F32.BF16 R24, R8, R18, R24 ;  /* 0x000000120818723c */ /* 0x004fde0000041818 */
[----:B------:R-:W-:-:S08]  /*785a0*/  NOP ;  /* 0x0000000000007918 */ /* 0x000fd00000000000 */
[----:B------:R0:W-:Y:S04]  /*785b0*/  STL.64 [R1+0x5c0], R24 ;  /* 0x0005c01801007387 */ /* 0x0001e80000100a00 */
[----:B------:R-:W-:Y:S01]  /*785c0*/  STL.64 [R1+0x5c8], R26 ;  /* 0x0005c81a01007387 */ /* 0x000fe20000100a00 */
[----:B0-----:R-:W-:Y:S02]  /*785d0*/  IMAD.MOV.U32 R25, RZ, RZ, R18 ;  /* 0x000000ffff197224 */ /* 0x001fe400078e0012 */
[----:B------:R-:W-:-:S05]  /*785e0*/  IMAD.MOV.U32 R24, RZ, RZ, R19 ;  /* 0x000000ffff187224 */ /* 0x000fca00078e0013 */
[----:B------:R-:W-:Y:S01]  /*785f0*/  STL.64 [R1+0x2d50], R24 ;  /* 0x002d501801007387 */ /* 0x000fe20000100a00 */
[----:B----4-:R-:W-:Y:S01]  /*78600*/  HMMA.16816.F32.BF16 R4, R8, R22, R4 ;  /* 0x000000160804723c */ /* 0x010fe20000041804 */
[----:B---3--:R-:W-:Y:S02]  /*78610*/  IMAD.MOV.U32 R18, RZ, RZ, R12 ;  /* 0x000000ffff127224 */ /* 0x008fe400078e000c */
[----:B------:R-:W-:-:S15]  /*78620*/  IMAD.MOV.U32 R19, RZ, RZ, R13 ;  /* 0x000000ffff137224 */ /* 0x000fde00078e000d */
[----:B------:R-:W-:-:S05]  /*78630*/  NOP ;  /* 0x0000000000007918 */ /* 0x000fca0000000000 */
[----:B------:R0:W-:Y:S04]  /*78640*/  STL.64 [R1+0x5a0], R4 ;  /* 0x0005a00401007387 */ /* 0x0001e80000100a00 */
[----:B------:R1:W-:Y:S04]  /*78650*/  STL.64 [R1+0x5a8], R6 ;  /* 0x0005a80601007387 */ /* 0x0003e80000100a00 */
[----:B0-----:R-:W2:Y:S04]  /*78660*/  LDL.LU R4, [R1+0x260] ;  /* 0x0002600001047983 */ /* 0x001ea80000300800 */
[----:B------:R-:W2:Y:S04]  /*78670*/  LDL.LU R5, [R1+0x264] ;  /* 0x0002640001057983 */ /* 0x000ea80000300800 */
[----:B-1----:R-:W3:Y:S04]  /*78680*/  LDL.LU R6, [R1+0x268] ;  /* 0x0002680001067983 */ /* 0x002ee80000300800 */
[----:B------:R-:W3:Y:S04]  /*78690*/  LDL.LU R7, [R1+0x26c] ;  /* 0x00026c0001077983 */ /* 0x000ee80000300800 */
[----:B------:R0:W-:Y:S04]  /*786a0*/  STL.64 [R1+0x2d08], R18 ;  /* 0x002d081201007387 */ /* 0x0001e80000100a00 */
[----:B0-----:R-:W4:Y:S04]  /*786b0*/  LDL.LU.64 R18, [R1+0x118] ;  /* 0x0001180001127983 */ /* 0x001f280000300a00 */
[----:B----4-:R0:W-:Y:S04]  /*786c0*/  STL.64 [R1+0x2d18], R18 ;  /* 0x002d181201007387 */ /* 0x0101e80000100a00 */
[----:B0-----:R-:W4:Y:S04]  /*786d0*/  LDL.LU.64 R18, [R1+0x128] ;  /* 0x0001280001127983 */ /* 0x001f280000300a00 */
[----:B----4-:R0:W-:Y:S04]  /*786e0*/  STL.64 [R1+0x2d30], R18 ;  /* 0x002d301201007387 */ /* 0x0101e80000100a00 */
[----:B0-----:R-:W4:Y:S04]  /*786f0*/  LDL.LU.64 R18, [R1+0x138] ;  /* 0x0001380001127983 */ /* 0x001f280000300a00 */
[----:B----4-:R-:W-:Y:S04]  /*78700*/  STL.64 [R1+0x2d48], R18 ;  /* 0x002d481201007387 */ /* 0x010fe80000100a00 */
        /* <DEDUP_REMOVED lines=17> */
[----:B------:R-:W4:Y:S01]  /*78820*/  LDL.LU R15, [R1+0x2dc] ;  /* 0x0002dc00010f7983 */ /* 0x000f220000300800 */
[----:B------:R-:W-:-:S02]  /*78830*/  IMAD.MOV.U32 R16, RZ, RZ, R8 ;  /* 0x000000ffff107224 */ /* 0x000fc400078e0008 */
[----:B------:R-:W-:Y:S01]  /*78840*/  IMAD.MOV.U32 R3, RZ, RZ, R9 ;  /* 0x000000ffff037224 */ /* 0x000fe200078e0009 */
[----:B------:R-:W2:Y:S01]  /*78850*/  LDL.LU R8, [R1+0x2e0] ;  /* 0x0002e00001087983 */ /* 0x000ea20000300800 */
[----:B------:R-:W-:-:S03]  /*78860*/  IMAD.MOV.U32 R2, RZ, RZ, R10 ;  /* 0x000000ffff027224 */ /* 0x000fc600078e000a */
[----:B------:R-:W2:Y:S01]  /*78870*/  LDL.LU R9, [R1+0x2e4] ;  /* 0x0002e40001097983 */ /* 0x000ea20000300800 */
[----:B------:R-:W-:-:S03]  /*78880*/  IMAD.MOV.U32 R0, RZ, RZ, R11 ;  /* 0x000000ffff007224 */ /* 0x000fc600078e000b */
[----:B------:R-:W2:Y:S04]  /*78890*/  LDL.LU R10, [R1+0x2e8] ;  /* 0x0002e800010a7983 */ /* 0x000ea80000300800 */
[----:B------:R-:W2:Y:S04]  /*788a0*/  LDL.LU R11, [R1+0x2ec] ;  /* 0x0002ec00010b7983 */ /* 0x000ea80000300800 */
[----:B----4-:R0:W-:Y:S04]  /*788b0*/  STL.64 [R1+0x2d98], R14 ;  /* 0x002d980e01007387 */ /* 0x0101e80000100a00 */
[----:B---3--:R-:W-:Y:S04]  /*788c0*/  STL.64 [R1+0x2d90], R12 ;  /* 0x002d900c01007387 */ /* 0x008fe80000100a00 */
[----:B0-----:R-:W3:Y:S04]  /*788d0*/  LDL.LU.64 R14, [R1+0x178] ;  /* 0x00017800010e7983 */ /* 0x001ee80000300a00 */
[----:B--2---:R0:W-:Y:S04]  /*788e0*/  STL.64 [R1+0x2d60], R26 ;  /* 0x002d601a01007387 */ /* 0x0041e80000100a00 */
[----:B------:R-:W-:Y:S04]  /*788f0*/  STL.64 [R1+0x2d58], R24 ;  /* 0x002d581801007387 */ /* 0x000fe80000100a00 */
[----:B0-----:R-:W2:Y:S04]  /*78900*/  LDL.LU.64 R26, [R1+0x158] ;  /* 0x00015800011a7983 */ /* 0x001ea80000300a00 */
[----:B--2---:R0:W-:Y:S04]  /*78910*/  STL.64 [R1+0x2d80], R26 ;  /* 0x002d801a01007387 */ /* 0x0041e80000100a00 */
[----:B0-----:R-:W2:Y:S04]  /*78920*/  LDL.LU.64 R26, [R1+0x168] ;  /* 0x00016800011a7983 */ /* 0x001ea80000300a00 */
[----:B------:R-:W4:Y:S04]  /*78930*/  LDL.LU.64 R18, [R1+0x148] ;  /* 0x0001480001127983 */ /* 0x000f280000300a00 */
[----:B----4-:R-:W-:Y:S04]  /*78940*/  STL.64 [R1+0x2d68], R18 ;  /* 0x002d681201007387 */ /* 0x010fe80000100a00 */
[----:B------:R-:W-:Y:S04]  /*78950*/  STL.64 [R1+0x2d28], R6 ;  /* 0x002d280601007387 */ /* 0x000fe80000100a00 */
[----:B------:R0:W-:Y:S04]  /*78960*/  STL.64 [R1+0x2d20], R4 ;  /* 0x002d200401007387 */ /* 0x0001e80000100a00 */
[----:B0-----:R-:W4:Y:S04]  /*78970*/  LDL.LU R4, [R1+0x290] ;  /* 0x0002900001047983 */ /* 0x001f280000300800 */
[----:B------:R-:W4:Y:S04]  /*78980*/  LDL.LU R5, [R1+0x294] ;  /* 0x0002940001057983 */ /* 0x000f280000300800 */
[----:B------:R-:W2:Y:S04]  /*78990*/  LDL.LU R6, [R1+0x298] ;  /* 0x0002980001067983 */ /* 0x000ea80000300800 */
[----:B------:R-:W2:Y:S01]  /*789a0*/  LDL.LU R7, [R1+0x29c] ;  /* 0x00029c0001077983 */ /* 0x000ea20000300800 */
[----:B------:R-:W-:-:S02]  /*789b0*/  IMAD.MOV.U32 R17, RZ, RZ, R3 ;  /* 0x000000ffff117224 */ /* 0x000fc400078e0003 */
[----:B------:R-:W-:Y:S02]  /*789c0*/  IMAD.MOV.U32 R18, RZ, RZ, R2 ;  /* 0x000000ffff127224 */ /* 0x000fe400078e0002 */
[----:B------:R-:W-:-:S07]  /*789d0*/  IMAD.MOV.U32 R19, RZ, RZ, R0 ;  /* 0x000000ffff137224 */ /* 0x000fce00078e0000 */
[----:B---3--:R-:W-:Y:S01]  /*789e0*/  HMMA.16816.F32.BF16 R8, R16, R14, R8 ;  /* 0x0000000e1008723c */ /* 0x008fe20000041808 */
[----:B--2---:R-:W-:Y:S04]  /*789f0*/  STL.64 [R1+0x2d40], R6 ;  /* 0x002d400601007387 */ /* 0x004fe80000100a00 */
        /* <DEDUP_REMOVED lines=13> */
[----:B------:R1:W-:Y:S01]  /*78ad0*/  STL.64 [R1+0x588], R10 ;  /* 0x0005880a01007387 */ /* 0x0003e20000100a00 */
[----:B0-----:R-:W-:-:S03]  /*78ae0*/  IMAD.MOV.U32 R9, RZ, RZ, R14 ;  /* 0x000000ffff097224 */ /* 0x001fc600078e000e */
[----:B-1----:R-:W3:Y:S01]  /*78af0*/  LDL.LU.64 R10, [R1+0x2da0] ;  /* 0x002da000010a7983 */ /* 0x002ee20000300a00 */
[----:B------:R-:W-:-:S03]  /*78b00*/  IMAD.MOV.U32 R8, RZ, RZ, R15 ;  /* 0x000000ffff087224 */ /* 0x000fc600078e000f */
[----:B------:R-:W4:Y:S04]  /*78b10*/  LDL.LU.64 R14, [R1+0x2d98] ;  /* 0x002d9800010e7983 */ /* 0x000f280000300a00 */
[----:B------:R-:W4:Y:S02]  /*78b20*/  LDL.LU.64 R12, [R1+0x2d90] ;  /* 0x002d9000010c7983 */ /* 0x000f240000300a00 */
[----:B----4-:R-:W-:Y:S02]  /*78b30*/  HMMA.16816.F32.BF16 R12, R16, R26, R12 ;  /* 0x0000001a100c723c */ /* 0x010fe4000004180c */
[----:B---3--:R-:W-:Y:S04]  /*78b40*/  STL.64 [R1+0x2d00], R10 ;  /* 0x002d000a01007387 */ /* 0x008fe80000100a00 */
[----:B------:R0:W-:Y:S04]  /*78b50*/  STL.64 [R1+0x2cf8], R8 ;  /* 0x002cf80801007387 */ /* 0x0001e80000100a00 */
[----:B0-----:R-:W3:Y:S04]  /*78b60*/  LDL.LU R8, [R1+0x270] ;  /* 0x0002700001087983 */ /* 0x001ee80000300800 */
        /* <DEDUP_REMOVED lines=9> */
[----:B--2---:R-:W-:Y:S02]  /*78c00*/  HMMA.16816.F32.BF16 R16, R16, R26, R4 ;  /* 0x0000001a1010723c */ /* 0x004fe40000041804 */
[----:B------:R-:W2:Y:S04]  /*78c10*/  LDL.LU.64 R6, [R1+0x2d78] ;  /* 0x002d780001067983 */ /* 0x000ea80000300a00 */
[----:B------:R-:W2:Y:S01]  /*78c20*/  LDL.LU.64 R4, [R1+0x2d70] ;  /* 0x002d700001047983 */ /* 0x000ea20000300a00 */
[----:B------:R-:W-:Y:S02]  /*78c30*/  IMAD.MOV.U32 R23, RZ, RZ, R26 ;  /* 0x000000ffff177224 */ /* 0x000fe400078e001a */
[----:B------:R-:W-:-:S14]  /*78c40*/  IMAD.MOV.U32 R22, RZ, RZ, R27 ;  /* 0x000000ffff167224 */ /* 0x000fdc00078e001b */
[----:B------:R-:W-:Y:S04]  /*78c50*/  STL.64 [R1+0x410], R16 ;  /* 0x0004101001007387 */ /* 0x000fe80000100a00 */
[----:B------:R0:W-:Y:S04]  /*78c60*/  STL.64 [R1+0x418], R18 ;  /* 0x0004181201007387 */ /* 0x0001e80000100a00 */
[----:B0-----:R-:W3:Y:S04]  /*78c70*/  LDL.LU.64 R18, [R1+0x2d68] ;  /* 0x002d680001127983 */ /* 0x001ee80000300a00 */
[----:B------:R-:W3:Y:S04]  /*78c80*/  LDL.LU.64 R26, [R1+0x2d60] ;  /* 0x002d6000011a7983 */ /* 0x000ee80000300a00 */
[----:B------:R-:W3:Y:S04]  /*78c90*/  LDL.LU.64 R24, [R1+0x2d58] ;  /* 0x002d580001187983 */ /* 0x000ee80000300a00 */
        /* <DEDUP_REMOVED lines=34> */
[----:B------:R-:W-:-:S02]  /*78ec0*/  IMAD.MOV.U32 R15, RZ, RZ, R19 ;  /* 0x000000ffff0f7224 */ /* 0x000fc400078e0013 */
[----:B------:R-:W4:Y:S01]  /*78ed0*/  LDL.LU.64 R18, [R1+0x2d08] ;  /* 0x002d080001127983 */ /* 0x000f220000300a00 */
[----:B--2---:R-:W-:Y:S06]  /*78ee0*/  HMMA.16816.F32.BF16 R8, R20, R6, R8 ;  /* 0x000000061408723c */ /* 0x004fec0000041808 */
[----:B------:R-:W-:Y:S02]  /*78ef0*/  IMAD.MOV.U32 R17, RZ, RZ, R6 ;  /* 0x000000ffff117224 */ /* 0x000fe400078e0006 */
[----:B------:R-:W-:-:S15]  /*78f00*/  IMAD.MOV.U32 R16, RZ, RZ, R7 ;  /* 0x000000ffff107224 */ /* 0x000fde00078e0007 */
[----:B------:R-:W-:Y:S04]  /*78f10*/  STL.64 [R1+0x3c0], R8 ;  /* 0x0003c00801007387 */ /* 0x000fe80000100a00 */
[----:B------:R0:W-:Y:S04]  /*78f20*/  STL.64 [R1+0x3c8], R10 ;  /* 0x0003c80a01007387 */ /* 0x0001e80000100a00 */
[----:B0-----:R-:W2:Y:S04]  /*78f30*/  LDL.LU.64 R10, [R1+0x2d00] ;  /* 0x002d0000010a7983 */ /* 0x001ea80000300a00 */
[----:B------:R-:W3:Y:S04]  /*78f40*/  LDL.LU.64 R8, [R1+0x2cf8] ;  /* 0x002cf80001087983 */ /* 0x000ee80000300a00 */
[----:B------:R-:W2:Y:S04]  /*78f50*/  LDL.LU.64 R6, [R1+0x2cf0] ;  /* 0x002cf00001067983 */ /* 0x000ea80000300a00 */
[----:B------:R-:W2:Y:S02]  /*78f60*/  LDL.LU.64 R4, [R1+0x2ce8] ;  /* 0x002ce80001047983 */ /* 0x000ea40000300a00 */
[----:B--2---:R-:W-:-:S15]  /*78f70*/  HMMA.16816.F32.BF16 R4, R20, R10, R4 ;  /* 0x0000000a1404723c */ /* 0x004fde0000041804 */
[----:B------:R-:W-:-:S08]  /*78f80*/  NOP ;  /* 0x0000000000007918 */ /* 0x000fd00000000000 */
[----:B------:R0:W-:Y:S04]  /*78f90*/  STL.64 [R1+0x3b0], R4 ;  /* 0x0003b00401007387 */ /* 0x0001e80000100a00 */
[----:B------:R1:W-:Y:S01]  /*78fa0*/  STL.64 [R1+0x3b8], R6 ;  /* 0x0003b80601007387 */ /* 0x0003e20000100a00 */
[----:B0-----:R-:W-:Y:S02]  /*78fb0*/  IMAD.MOV.U32 R5, RZ, RZ, R22 ;  /* 0x000000ffff057224 */ /* 0x001fe400078e0016 */
[----:B------:R-:W-:Y:S02]  /*78fc0*/  IMAD.MOV.U32 R4, RZ, RZ, R23 ;  /* 0x000000ffff047224 */ /* 0x000fe400078e0017 */
[----:B-1----:R-:W-:Y:S02]  /*78fd0*/  IMAD.MOV.U32 R7, RZ, RZ, R20 ;  /* 0x000000ffff077224 */ /* 0x002fe400078e0014 */
[----:B------:R-:W-:Y:S01]  /*78fe0*/  IMAD.MOV.U32 R6, RZ, RZ, R21 ;  /* 0x000000ffff067224 */ /* 0x000fe200078e0015 */
[----:B------:R-:W2:Y:S04]  /*78ff0*/  LDL.LU.64 R22, [R1+0x2ce0] ;  /* 0x002ce00001167983 */ /* 0x000ea80000300a00 */
[----:B------:R-:W3:Y:S04]  /*79000*/  LDL.LU.64 R20, [R1+0x2cd8] ;  /* 0x002cd80001147983 */ /* 0x000ee80000300a00 */
[----:B------:R0:W-:Y:S02]  /*79010*/  STL.64 [R1+0x2b48], R10 ;  /* 0x002b480a01007387 */ /* 0x0001e40000100a00 */
[----:B0-----:R-:W-:-:S02]  /*79020*/  IMAD.MOV.U32 R10, RZ, RZ, R17 ;  /* 0x000000ffff0a7224 */ /* 0x001fc400078e0011 */
[----:B------:R-:W-:-:S05]  /*79030*/  IMAD.MOV.U32 R11, RZ, RZ, R16 ;  /* 0x000000ffff0b7224 */ /* 0x000fca00078e0010 */
[----:B------:R-:W-:Y:S04]  /*79040*/  STL.64 [R1+0x2b60], R10 ;  /* 0x002b600a01007387 */ /* 0x000fe80000100a00 */
[----:B------:R-:W2:Y:S04]  /*79050*/  LDL.LU.64 R16, [R1+0xdd8] ;  /* 0x000dd80001107983 */ /* 0x000ea80000300a00 */
[----:B----4-:R-:W-:Y:S04]  /*79060*/  STL.64 [R1+0x2b30], R18 ;  /* 0x002b301201007387 */ /* 0x010fe80000100a00 */
[----:B--2---:R0:W-:Y:S04]  /*79070*/  STL.64 [R1+0x2b28], R16 ;  /* 0x002b281001007387 */ /* 0x0041e80000100a00 */
[----:B0-----:R-:W2:Y:S04]  /*79080*/  LDL.LU R16, [R1] ;  /* 0x0000000001107983 */ /* 0x001ea80000300800 */
        /* <DEDUP_REMOVED lines=14> */
[----:B------:R-:W-:Y:S01]  /*79170*/  IMAD.MOV.U32 R11, RZ, RZ, R2 ;  /* 0x000000ffff0b7224 */ /* 0x000fe200078e0002 */
[----:B---3--:R-:W-:Y:S02]  /*79180*/  MOV R19, R0 ;  /* 0x0000000000137202 */ /* 0x008fe40000000f00 */
        /* <DEDUP_REMOVED lines=15> */
[----:B0-----:R-:W2:Y:S01]  /*79280*/  LDL.LU R16, [R1+0x60] ;  /* 0x0000600001107983 */ /* 0x001ea20000300800 */
[----:B------:R-:W-:-:S02]  /*79290*/  IMAD.MOV.U32 R10, RZ, RZ, R27 ;  /* 0x000000ffff0a7224 */ /* 0x000fc400078e001b */
[----:B------:R-:W-:Y:S02]  /*792a0*/  IMAD.MOV.U32 R11, RZ, RZ, R26 ;  /* 0x000000ffff0b7224 */ /* 0x000fe400078e001a */
[----:B---3--:R-:W-:Y:S02]  /*792b0*/  IMAD.MOV.U32 R17, RZ, RZ, R2 ;  /* 0x000000ffff117224 */ /* 0x008fe400078e0002 */
[----:B------:R-:W-:Y:S01]  /*792c0*/  IMAD.MOV.U32 R18, RZ, RZ, R3 ;  /* 0x000000ffff127224 */ /* 0x000fe200078e0003 */
[----:B------:R-:W3:Y:S04]  /*792d0*/  LDL.LU R2, [R1+0x2cbc] ;  /* 0x002cbc0001027983 */ /* 0x000ee80000300800 */
[----:B------:R-:W4:Y:S01]  /*792e0*/  LDL.LU R3, [R1+0x2cb8] ;  /* 0x002cb80001037983 */ /* 0x000f220000300800 */
[----:B------:R-:W-:-:S03]  /*792f0*/  IMAD.MOV.U32 R19, RZ, RZ, R0 ;  /* 0x000000ffff137224 */ /* 0x000fc600078e0000 */
[----:B------:R-:W3:Y:S04]  /*79300*/  LDL.LU R0, [R1+0x2cb4] ;  /* 0x002cb40001007983 */ /* 0x000ee80000300800 */
[----:B------:R0:W-:Y:S02]  /*79310*/  STL.64 [R1+0x2bc0], R10 ;  /* 0x002bc00a01007387 */ /* 0x0001e40000100a00 */
[----:B0-----:R-:W-:Y:S02]  /*79320*/  IMAD.MOV.U32 R10, RZ, RZ, R23 ;  /* 0x000000ffff0a7224 */ /* 0x001fe400078e0017 */
[----:B------:R-:W-:-:S05]  /*79330*/  IMAD.MOV.U32 R11, RZ, RZ, R22 ;  /* 0x000000ffff0b7224 */ /* 0x000fca00078e0016 */
[----:B------:R-:W-:Y:S04]  /*79340*/  STL.64 [R1+0x2bd8], R10 ;  /* 0x002bd80a01007387 */ /* 0x000fe80000100a00 */
[----:B------:R-:W-:Y:S04]  /*79350*/  STL.64 [R1+0x2b88], R18 ;  /* 0x002b881201007387 */ /* 0x000fe80000100a00 */
[----:B--2---:R0:W-:Y:S04]  /*79360*/  STL.64 [R1+0x2b80], R16 ;  /* 0x002b801001007387 */ /* 0x0041e80000100a00 */
[----:B0-----:R-:W2:Y:S04]  /*79370*/  LDL.LU R16, [R1+0x80] ;  /* 0x0000800001107983 */ /* 0x001ea80000300800 */
[----:B------:R-:W2:Y:S04]  /*79380*/  LDL.LU R17, [R1+0x84] ;  /* 0x0000840001117983 */ /* 0x000ea80000300800 */
[----:B------:R-:W4:Y:S04]  /*79390*/  LDL.LU R18, [R1+0x88] ;  /* 0x0000880001127983 */ /* 0x000f280000300800 */
[----:B------:R-:W4:Y:S01]  /*793a0*/  LDL.LU R19, [R1+0x8c] ;  /* 0x00008c0001137983 */ /* 0x000f220000300800 */
[----:B------:R-:W-:-:S02]  /*793b0*/  IMAD.MOV.U32 R10, RZ, RZ, R13 ;  /* 0x000000ffff0a7224 */ /* 0x000fc400078e000d */
[----:B------:R-:W-:-:S05]  /*793c0*/  IMAD.MOV.U32 R11, RZ, RZ, R12 ;  /* 0x000000ffff0b7224 */ /* 0x000fca00078e000c */
[----:B------:R0:W-:Y:S02]  /*793d0*/  STL.64 [R1+0x2bf0], R10 ;  /* 0x002bf00a01007387 */ /* 0x0001e40000100a00 */
[----:B0-----:R-:W-:Y:S02]  /*793e0*/  IMAD.MOV.U32 R10, RZ, RZ, R9 ;  /* 0x000000ffff0a7224 */ /* 0x001fe400078e0009 */
[----:B------:R-:W-:Y:S01]  /*793f0*/  IMAD.MOV.U32 R11, RZ, RZ, R8 ;  /* 0x000000ffff0b7224 */ /* 0x000fe200078e0008 */
[----:B----4-:R0:W-:Y:S04]  /*79400*/  STL.64 [R1+0x2ba0], R18 ;  /* 0x002ba01201007387 */ /* 0x0101e80000100a00 */
[----:B--2---:R1:W-:Y:S01]  /*79410*/  STL.64 [R1+0x2b98], R16 ;  /* 0x002b981001007387 */ /* 0x0043e20000100a00 */
[----:B0-----:R-:W-:-:S03]  /*79420*/  IMAD.MOV.U32 R18, RZ, RZ, R3 ;  /* 0x000000ffff127224 */ /* 0x001fc600078e0003 */
[----:B-1----:R-:W2:Y:S01]  /*79430*/  LDL.LU R16, [R1+0xa0] ;  /* 0x0000a00001107983 */ /* 0x002ea20000300800 */
[----:B---3--:R-:W-:-:S03]  /*79440*/  IMAD.MOV.U32 R17, RZ, RZ, R0 ;  /* 0x000000ffff117224 */ /* 0x008fc600078e0000 */
[----:B------:R-:W3:Y:S04]  /*79450*/  LDL.LU R0, [R1+0x2cb0] ;  /* 0x002cb00001007983 */ /* 0x000ee80000300800 */
[----:B------:R-:W4:Y:S01]  /*79460*/  LDL.LU R3, [R1+0x2cac] ;  /* 0x002cac0001037983 */ /* 0x000f220000300800 */
[----:B------:R-:W-:-:S03]  /*79470*/  IMAD.MOV.U32 R19, RZ, RZ, R2 ;  /* 0x000000ffff137224 */ /* 0x000fc600078e0002 */
[----:B------:R-:W3:Y:S04]  /*79480*/  LDL.LU R2, [R1+0x2ca8] ;  /* 0x002ca80001027983 */ /* 0x000ee80000300800 */
[----:B------:R0:W-:Y:S04]  /*79490*/  STL.64 [R1+0x2c10], R10 ;  /* 0x002c100a01007387 */ /* 0x0001e80000100a00 */
[----:B------:R-:W2:Y:S04]  /*794a0*/  LDL.LU R8, [R1+0x1f0] ;  /* 0x0001f00001087983 */ /* 0x000ea80000300800 */
[----:B------:R-:W2:Y:S04]  /*794b0*/  LDL.LU R9, [R1+0x1f4] ;  /* 0x0001f40001097983 */ /* 0x000ea80000300800 */
[----:B0-----:R-:W4:Y:S04]  /*794c0*/  LDL.LU R10, [R1+0x1f8] ;  /* 0x0001f800010a7983 */ /* 0x001f280000300800 */
[----:B------:R-:W4:Y:S01]  /*794d0*/  LDL.LU R11, [R1+0x1fc] ;  /* 0x0001fc00010b7983 */ /* 0x000f220000300800 */
[----:B------:R-:W-:-:S02]  /*794e0*/  IMAD.MOV.U32 R22, RZ, RZ, R25 ;  /* 0x000000ffff167224 */ /* 0x000fc400078e0019 */
[----:B------:R-:W-:Y:S01]  /*794f0*/  IMAD.MOV.U32 R23, RZ, RZ, R24 ;  /* 0x000000ffff177224 */ /* 0x000fe200078e0018 */
[----:B----4-:R-:W-:Y:S04]  /*79500*/  STL.64 [R1+0x2c28], R10 ;  /* 0x002c280a01007387 */ /* 0x010fe80000100a00 */
[----:B--2---:R0:W-:Y:S04]  /*79510*/  STL.64 [R1+0x2c20], R8 ;  /* 0x002c200801007387 */ /* 0x0041e80000100a00 */
[----:B------:R-:W2:Y:S04]  /*79520*/  LDL.LU.64 R12, [R1+0xdc0] ;  /* 0x000dc000010c7983 */ /* 0x000ea80000300a00 */
[----:B------:R1:W-:Y:S04]  /*79530*/  STL.64 [R1+0x2c30], R22 ;  /* 0x002c301601007387 */ /* 0x0003e80000100a00 */
[----:B0-----:R-:W4:Y:S04]  /*79540*/  LDL.LU R8, [R1+0x200] ;  /* 0x0002000001087983 */ /* 0x001f280000300800 */
[----:B------:R-:W4:Y:S04]  /*79550*/  LDL.LU R9, [R1+0x204] ;  /* 0x0002040001097983 */ /* 0x000f280000300800 */
[----:B------:R-:W3:Y:S04]  /*79560*/  LDL.LU R10, [R1+0x208] ;  /* 0x00020800010a7983 */ /* 0x000ee80000300800 */
[----:B------:R-:W3:Y:S01]  /*79570*/  LDL.LU R11, [R1+0x20c] ;  /* 0x00020c00010b7983 */ /* 0x000ee20000300800 */
[----:B-1----:R-:W-:-:S02]  /*79580*/  IMAD.MOV.U32 R22, RZ, RZ, R21 ;  /* 0x000000ffff167224 */ /* 0x002fc400078e0015 */
[----:B------:R-:W-:Y:S01]  /*79590*/  IMAD.MOV.U32 R23, RZ, RZ, R20 ;  /* 0x000000ffff177224 */ /* 0x000fe200078e0014 */
[----:B---3--:R-:W-:Y:S04]  /*795a0*/  STL.64 [R1+0x2c40], R10 ;  /* 0x002c400a01007387 */ /* 0x008fe80000100a00 */
[----:B----4-:R0:W-:Y:S04]  /*795b0*/  STL.64 [R1+0x2c38], R8 ;  /* 0x002c380801007387 */ /* 0x0101e80000100a00 */
[----:B------:R-:W-:Y:S04]  /*795c0*/  STL.64 [R1+0x2c58], R22 ;  /* 0x002c581601007387 */ /* 0x000fe80000100a00 */
[----:B0-----:R-:W3:Y:S04]  /*795d0*/  LDL.LU R8, [R1+0x210] ;  /* 0x0002100001087983 */ /* 0x001ee80000300800 */
[----:B------:R-:W3:Y:S04]  /*795e0*/  LDL.LU R9, [R1+0x214] ;  /* 0x0002140001097983 */ /* 0x000ee80000300800 */
[----:B------:R-:W4:Y:S04]  /*795f0*/  LDL.LU R10, [R1+0x218] ;  /* 0x00021800010a7983 */ /* 0x000f280000300800 */
[----:B------:R-:W4:Y:S04]  /*79600*/  LDL.LU R11, [R1+0x21c] ;  /* 0x00021c00010b7983 */ /* 0x000f280000300800 */
[----:B------:R-:W2:Y:S04]  /*79610*/  LDL.LU.64 R26, [R1+0xc8] ;  /* 0x0000c800011a7983 */ /* 0x000ea80000300a00 */
[----:B--2---:R-:W-:Y:S04]  /*79620*/  STL.64 [R1+0x2c88], R26 ;  /* 0x002c881a01007387 */ /* 0x004fe80000100a00 */
[----:B----4-:R-:W-:Y:S04]  /*79630*/  STL.64 [R1+0x2c68], R10 ;  /* 0x002c680a01007387 */ /* 0x010fe80000100a00 */
[----:B---3--:R0:W-:Y:S04]  /*79640*/  STL.64 [R1+0x2c60], R8 ;  /* 0x002c600801007387 */ /* 0x0081e80000100a00 */
        /* <DEDUP_REMOVED lines=30> */
[----:B0-----:R-:W3:Y:S01]  /*79830*/  LDL.LU R16, [R1+0x1c0] ;  /* 0x0001c00001107983 */ /* 0x001ee20000300800 */
[----:B------:R-:W-:-:S02]  /*79840*/  IMAD.MOV.U32 R18, RZ, RZ, R3 ;  /* 0x000000ffff127224 */ /* 0x000fc400078e0003 */
[----:B------:R-:W-:Y:S02]  /*79850*/  IMAD.MOV.U32 R19, RZ, RZ, R0 ;  /* 0x000000ffff137224 */ /* 0x000fe400078e0000 */
[----:B------:R-:W-:Y:S02]  /*79860*/  IMAD.MOV.U32 R17, RZ, RZ, R2 ;  /* 0x000000ffff117224 */ /* 0x000fe400078e0002 */
[----:B------:R-:W4:Y:S04]  /*79870*/  LDL.LU R2, [R1+0x2ca4] ;  /* 0x002ca40001027983 */ /* 0x000f280000300800 */
[----:B------:R-:W4:Y:S04]  /*79880*/  LDL.LU R3, [R1+0x2ca0] ;  /* 0x002ca00001037983 */ /* 0x000f280000300800 */
[----:B------:R-:W2:Y:S04]  /*79890*/  LDL.LU R0, [R1+0x2c9c] ;  /* 0x002c9c0001007983 */ /* 0x000ea80000300800 */
[----:B------:R-:W-:Y:S01]  /*798a0*/  STL.64 [R1+0x2be8], R18 ;  /* 0x002be81201007387 */ /* 0x000fe20000100a00 */
        /* <DEDUP_REMOVED lines=8> */
[----:B0-----:R-:W3:Y:S01]  /*79930*/  LDL.LU R16, [R1+0x1e0] ;  /* 0x0001e00001107983 */ /* 0x001ee20000300800 */
[----:B--2---:R-:W-:-:S03]  /*79940*/  IMAD.MOV.U32 R17, RZ, RZ, R0 ;  /* 0x000000ffff117224 */ /* 0x004fc600078e0000 */
[----:B------:R-:W2:Y:S04]  /*79950*/  LDL.LU R0, [R1+0x2c98] ;  /* 0x002c980001007983 */ /* 0x000ea80000300800 */
[----:B------:R-:W-:Y:S04]  /*79960*/  STL.64 [R1+0x3a0], R4 ;  /* 0x0003a00401007387 */ /* 0x000fe80000100a00 */
[----:B------:R0:W-:Y:S04]  /*79970*/  STL.64 [R1+0x3a8], R6 ;  /* 0x0003a80601007387 */ /* 0x0001e80000100a00 */
[----:B0-----:R-:W4:Y:S02]  /*79980*/  LDL.LU.64 R6, [R1+0x2c90] ;  /* 0x002c900001067983 */ /* 0x001f240000300a00 */
[----:B----4-:R-:W-:-:S15]  /*79990*/  HMMA.16816.F32.BF16 R24, R20, R6, R24 ;  /* 0x000000061418723c */ /* 0x010fde0000041818 */
[----:B------:R-:W-:-:S08]  /*799a0*/  NOP ;  /* 0x0000000000007918 */ /* 0x000fd00000000000 */
[----:B------:R-:W-:Y:S04]  /*799b0*/  STL.64 [R1+0x390], R24 ;  /* 0x0003901801007387 */ /* 0x000fe80000100a00 */
[----:B------:R0:W-:Y:S04]  /*799c0*/  STL.64 [R1+0x398], R26 ;  /* 0x0003981a01007387 */ /* 0x0001e80000100a00 */
        /* <DEDUP_REMOVED lines=8> */
[----:B------:R-:W4:Y:S01]  /*79a50*/  LDL.LU.64 R26, [R1+0x2c70] ;  /* 0x002c7000011a7983 */ /* 0x000f220000300a00 */
[----:B------:R-:W-:-:S02]  /*79a60*/  IMAD.MOV.U32 R18, RZ, RZ, R3 ;  /* 0x000000ffff127224 */ /* 0x000fc400078e0003 */
[----:B------:R-:W-:Y:S01]  /*79a70*/  IMAD.MOV.U32 R19, RZ, RZ, R2 ;  /* 0x000000ffff137224 */ /* 0x000fe200078e0002 */
[----:B----4-:R-:W-:Y:S01]  /*79a80*/  HMMA.16816.F32.BF16 R20, R20, R26, R8 ;  /* 0x0000001a1414723c */ /* 0x010fe20000041808 */
[----:B------:R-:W4:Y:S04]  /*79a90*/  LDL.LU.64 R10, [R1+0x2c68] ;  /* 0x002c6800010a7983 */ /* 0x000f280000300a00 */
[----:B------:R-:W4:Y:S01]  /*79aa0*/  LDL.LU.64 R8, [R1+0x2c60] ;  /* 0x002c600001087983 */ /* 0x000f220000300a00 */
        /* <DEDUP_REMOVED lines=22> */
[----:B------:R-:W3:-:S15]  /*79c10*/  LDL.LU.64 R10, [R1+0x2c10] ;  /* 0x002c1000010a7983 */ /* 0x000ede0000300a00 */
[----:B------:R-:W-:-:S06]  /*79c20*/  NOP ;  /* 0x0000000000007918 */ /* 0x000fcc0000000000 */
[----:B------:R0:W-:Y:S04]  /*79c30*/  STL.64 [R1+0xa60], R20 ;  /* 0x000a601401007387 */ /* 0x0001e80000100a00 */
[----:B------:R1:W-:Y:S04]  /*79c40*/  STL.64 [R1+0xa68], R22 ;  /* 0x000a681601007387 */ /* 0x0003e80000100a00 */
[----:B0-----:R-:W4:Y:S04]  /*79c50*/  LDL.LU.64 R20, [R1+0x2c08] ;  /* 0x002c080001147983 */ /* 0x001f280000300a00 */
[----:B-1----:R-:W2:Y:S01]  /*79c60*/  LDL.LU.64 R22, [R1+0xdc8] ;  /* 0x000dc80001167983 */ /* 0x002ea20000300a00 */
[C---:B---3--:R-:W-:Y:S03]  /*79c70*/  HMMA.16816.F32.BF16 R8, R24.reuse, R10, R16 ;  /* 0x0000000a1808723c */ /* 0x048fe60000041810 */
[----:B--2---:R-:W-:Y:S04]  /*79c80*/  STL.64 [R1+0x2b00], R22 ;  /* 0x002b001601007387 */ /* 0x004fe80000100a00 */
[----:B----4-:R-:W-:Y:S04]  /*79c90*/  STL.64 [R1+0x2af8], R20 ;  /* 0x002af81401007387 */ /* 0x010fe80000100a00 */
[----:B------:R-:W2:Y:S04]  /*79ca0*/  LDL.LU.64 R18, [R1+0x2c00] ;  /* 0x002c000001127983 */ /* 0x000ea80000300a00 */
[----:B------:R-:W2:Y:S08]  /*79cb0*/  LDL.LU.64 R16, [R1+0x2bf8] ;  /* 0x002bf80001107983 */ /* 0x000eb00000300a00 */
        /* <DEDUP_REMOVED lines=54> */
[----:B------:R-:W2:Y:S01]  /*7a020*/  LDL.LU.64 R16, [R1+0x2b38] ;  /* 0x002b380001107983 */ /* 0x000ea20000300a00 */
[----:B------:R-:W-:-:S02]  /*7a030*/  IMAD.MOV.U32 R28, RZ, RZ, R12 ;  /* 0x000000ffff1c7224 */ /* 0x000fc400078e000c */
[----:B------:R-:W-:-:S14]  /*7a040*/  IMAD.MOV.U32 R29, RZ, RZ, R13 ;  /* 0x000000ffff1d7224 */ /* 0x000fdc00078e000d */
[----:B------:R-:W-:Y:S04]  /*7a050*/  STL.64 [R1+0x880], R8 ;  /* 0x0008800801007387 */ /* 0x000fe80000100a00 */
[----:B------:R0:W-:Y:S01]  /*7a060*/  STL.64 [R1+0x888], R10 ;  /* 0x0008880a01007387 */ /* 0x0001e20000100a00 */
[----:B------:R-:W-:Y:S02]  /*7a070*/  IMAD.MOV.U32 R22, RZ, RZ, R5 ;  /* 0x000000ffff167224 */ /* 0x000fe400078e0005 */
[----:B------:R-:W-:Y:S01]  /*7a080*/  IMAD.MOV.U32 R23, RZ, RZ, R4 ;  /* 0x000000ffff177224 */ /* 0x000fe200078e0004 */
[----:B0-----:R-:W0:Y:S01]  /*7a090*/  LDC R11, c[0x0][0x238] ;  /* 0x00008e00ff0b7b82 */ /* 0x001e220000000800 */
[----:B--2---:R-:W-:Y:S01]  /*7a0a0*/  HMMA.16816.F32.BF16 R12, R24, R14, R16 ;  /* 0x0000000e180c723c */ /* 0x004fe20000041810 */
[----:B------:R-:W2:Y:S04]  /*7a0b0*/  LDL.LU.64 R18, [R1+0x2b30] ;  /* 0x002b300001127983 */ /* 0x000ea80000300a00 */
[----:B------:R-:W3:-:S15]  /*7a0c0*/  LDL.LU.64 R16, [R1+0x2b28] ;  /* 0x002b280001107983 */ /* 0x000ede0000300a00 */
[----:B------:R-:W-:-:S03]  /*7a0d0*/  NOP ;  /* 0x0000000000007918 */ /* 0x000fc60000000000 */
[----:B------:R-:W-:Y:S04]  /*7a0e0*/  STL.64 [R1+0x890], R12 ;  /* 0x0008900c01007387 */ /* 0x000fe80000100a00 */
[----:B------:R1:W-:Y:S04]  /*7a0f0*/  STL.64 [R1+0x898], R14 ;  /* 0x0008980e01007387 */ /* 0x0003e80000100a00 */
[----:B-1----:R-:W4:Y:S04]  /*7a100*/  LDL.LU.64 R14, [R1+0x2b20] ;  /* 0x002b2000010e7983 */ /* 0x002f280000300a00 */
[----:B------:R-:W4:Y:S02]  /*7a110*/  LDL.LU.64 R12, [R1+0x2b18] ;  /* 0x002b1800010c7983 */ /* 0x000f240000300a00 */
[----:B----4-:R-:W-:Y:S02]  /*7a120*/  HMMA.16816.F32.BF16 R12, R24, R6, R12 ;  /* 0x00000006180c723c */ /* 0x010fe4000004180c */
[----:B------:R-:W4:Y:S04]  /*7a130*/  LDL.LU.64 R6, [R1+0x2b10] ;  /* 0x002b100001067983 */ /* 0x000f280000300a00 */
[----:B------:R-:W4:Y:S01]  /*7a140*/  LDL.LU.64 R4, [R1+0x2b08] ;  /* 0x002b080001047983 */ /* 0x000f220000300a00 */
[----:B0-----:R-:W-:-:S04]  /*7a150*/  IMAD.SHL.U32 R11, R11, 0x80, RZ ;  /* 0x000000800b0b7824 */ /* 0x001fc800078e00ff */
[----:B------:R-:W-:-:S05]  /*7a160*/  IMAD.SHL.U32 R11, R11, 0x2, RZ ;  /* 0x000000020b0b7824 */ /* 0x000fca00078e00ff */
[----:B---3--:R-:W-:-:S07]  /*7a170*/  IADD3 R8, P0, R16, R11, RZ ;  /* 0x0000000b10087210 */ /* 0x008fce0007f1e0ff */
[----:B------:R0:W-:Y:S04]  /*7a180*/  STL.64 [R1+0x8a0], R12 ;  /* 0x0008a00c01007387 */ /* 0x0001e80000100a00 */
[----:B------:R1:W-:Y:S01]  /*7a190*/  STL.64 [R1+0x8a8], R14 ;  /* 0x0008a80e01007387 */ /* 0x0003e20000100a00 */
[----:B------:R-:W-:Y:S01]  /*7a1a0*/  IMAD.X R9, R17, 0x1, R0, P0 ;  /* 0x0000000111097824 */ /* 0x000fe200000e0600 */
[----:B--2---:R-:W-:Y:S02]  /*7a1b0*/  IADD3 R10, P0, R18, R11, RZ ;  /* 0x0000000b120a7210 */ /* 0x004fe40007f1e0ff */
[----:B0-----:R-:W2:Y:S01]  /*7a1c0*/  LDL.LU R13, [R1+0xfe8] ;  /* 0x000fe800010d7983 */ /* 0x001ea20000300800 */
[----:B----4-:R-:W-:Y:S03]  /*7a1d0*/  HMMA.16816.F32.BF16 R4, R24, R22, R4 ;  /* 0x000000161804723c */ /* 0x010fe60000041804 */
[----:B------:R-:W3:Y:S04]  /*7a1e0*/  LDL.LU.64 R22, [R1+0x2b00] ;  /* 0x002b000001167983 */ /* 0x000ee80000300a00 */
[----:B------:R-:W4:-:S15]  /*7a1f0*/  LDL.LU.64 R20, [R1+0x2af8] ;  /* 0x002af80001147983 */ /* 0x000f1e0000300a00 */
[----:B------:R-:W-:-:S01]  /*7a200*/  NOP ;  /* 0x0000000000007918 */ /* 0x000fc20000000000 */
[----:B------:R-:W-:Y:S04]  /*7a210*/  STL.64 [R1+0x8c0], R4 ;  /* 0x0008c00401007387 */ /* 0x000fe80000100a00 */
[----:B------:R0:W-:Y:S04]  /*7a220*/  STL.64 [R1+0x8c8], R6 ;  /* 0x0008c80601007387 */ /* 0x0001e80000100a00 */
[----:B-1----:R-:W4:Y:S04]  /*7a230*/  LDL.LU R14, [R1+0x2458] ;  /* 0x00245800010e7983 */ /* 0x002f280000300800 */
[----:B------:R-:W4:Y:S04]  /*7a240*/  LDL.LU R15, [R1+0x2450] ;  /* 0x00245000010f7983 */ /* 0x000f280000300800 */
[----:B------:R-:W2:Y:S04]  /*7a250*/  LDL.LU R16, [R1+0x2448] ;  /* 0x0024480001107983 */ /* 0x000ea80000300800 */
[----:B------:R-:W2:Y:S01]  /*7a260*/  LDL.LU R17, [R1+0x2440] ;  /* 0x0024400001117983 */ /* 0x000ea20000300800 */
[----:B0-----:R-:W-:-:S02]  /*7a270*/  IMAD.MOV.U32 R6, RZ, RZ, R18 ;  /* 0x000000ffff067224 */ /* 0x001fc400078e0012 */
[----:B------:R-:W-:Y:S01]  /*7a280*/  IMAD.MOV.U32 R7, RZ, RZ, R19 ;  /* 0x000000ffff077224 */ /* 0x000fe200078e0013 */
[----:B------:R-:W4:Y:S04]  /*7a290*/  LDL.LU R18, [R1+0x2438] ;  /* 0x0024380001127983 */ /* 0x000f280000300800 */
[----:B------:R-:W4:Y:S01]  /*7a2a0*/  LDL.LU R19, [R1+0x2430] ;  /* 0x0024300001137983 */ /* 0x000f220000300800 */
[----:B------:R-:W-:Y:S01]  /*7a2b0*/  IMAD.X R6, R7, 0x1, R0, P0 ;  /* 0x0000000107067824 */ /* 0x000fe200000e0600 */
[----:B---3--:R-:W-:-:S05]  /*7a2c0*/  IADD3 R4, P1, R22, R11, RZ ;  /* 0x0000000b16047210 */ /* 0x008fca0007f3e0ff */
[----:B------:R-:W-:Y:S01]  /*7a2d0*/  IMAD.X R7, R23, 0x1, R0, P1 ;  /* 0x0000000117077824 */ /* 0x000fe200008e0600 */
[----:B----4-:R-:W-:Y:S04]  /*7a2e0*/  STL.64 [R1+0x2ae8], R18 ;  /* 0x002ae81201007387 */ /* 0x010fe80000100a00 */
[----:B--2---:R0:W-:Y:S02]  /*7a2f0*/  STL.64 [R1+0x2ae0], R16 ;  /* 0x002ae01001007387 */ /* 0x0041e40000100a00 */
[----:B0-----:R-:W-:Y:S02]  /*7a300*/  IMAD.MOV.U32 R16, RZ, RZ, R28 ;  /* 0x000000ffff107224 */ /* 0x001fe400078e001c */
[----:B------:R-:W-:Y:S02]  /*7a310*/  IMAD.MOV.U32 R17, RZ, RZ, R29 ;  /* 0x000000ffff117224 */ /* 0x000fe400078e001d */
[----:B------:R-:W-:Y:S01]  /*7a320*/  IMAD.MOV.U32 R19, RZ, RZ, R2 ;  /* 0x000000ffff137224 */ /* 0x000fe200078e0002 */
[----:B------:R-:W2:Y:S04]  /*7a330*/  LDL.LU R29, [R1+0x2454] ;  /* 0x00245400011d7983 */ /* 0x000ea80000300800 */
[----:B------:R-:W3:Y:S01]  /*7a340*/  LDL.LU R28, [R1+0x2428] ;  /* 0x00242800011c7983 */ /* 0x000ee20000300800 */
[----:B------:R-:W-:Y:S01]  /*7a350*/  IADD3 R5, P2, R16, R11, RZ ;  /* 0x0000000b10057210 */ /* 0x000fe20007f5e0ff */
[----:B------:R-:W-:-:S02]  /*7a360*/  IMAD.MOV.U32 R18, RZ, RZ, R3 ;  /* 0x000000ffff127224 */ /* 0x000fc400078e0003 */
[----:B------:R-:W4:Y:S04]  /*7a370*/  LDL.LU R2, [R1+0x244c] ;  /* 0x00244c0001027983 */ /* 0x000f280000300800 */
[----:B------:R-:W4:Y:S04]  /*7a380*/  LDL.LU R3, [R1+0x2420] ;  /* 0x0024200001037983 */ /* 0x000f280000300800 */
[----:B------:R-:W-:Y:S04]  /*7a390*/  STL [R1+0x27fc], R4 ;  /* 0x0027fc0401007387 */ /* 0x000fe80000100800 */
[----:B------:R0:W-:Y:S04]  /*7a3a0*/  STL [R1+0x2800], R5 ;  /* 0x0028000501007387 */ /* 0x0001e80000100800 */
[----:B------:R-:W2:Y:S01]  /*7a3b0*/  LDL.LU.64 R22, [R1+0x2af0] ;  /* 0x002af00001167983 */ /* 0x000ea20000300a00 */
[----:B0-----:R-:W-:-:S02]  /*7a3c0*/  IMAD.MOV.U32 R5, RZ, RZ, R17 ;  /* 0x000000ffff057224 */ /* 0x001fc400078e0011 */
[----:B------:R-:W0:Y:S01]  /*7a3d0*/  LDC R17, c[0x0][0x230] ;  /* 0x00008c00ff117b82 */ /* 0x000e220000000800 */
[----:B------:R-:W-:Y:S02]  /*7a3e0*/  VIADD R13, R13, 0x1 ;  /* 0x000000010d0d7836 */ /* 0x000fe40000000000 */
[----:B------:R-:W-:Y:S01]  /*7a3f0*/  IMAD.X R11, R5, 0x1, R0, P2 ;  /* 0x00000001050b7824 */ /* 0x000fe200010e0600 */
[----:B------:R-:W-:Y:S04]  /*7a400*/  STL [R1+0x2804], R7 ;  /* 0x0028040701007387 */ /* 0x000fe80000100800 */
[----:B------:R-:W-:Y:S01]  /*7a410*/  STL [R1+0xfe8], R13 ;  /* 0x000fe80d01007387 */ /* 0x000fe20000100800 */
[----:B------:R-:W-:-:S03]  /*7a420*/  IMAD.MOV.U32 R4, RZ, RZ, R16 ;  /* 0x000000ffff047224 */ /* 0x000fc600078e0010 */
[----:B------:R-:W-:Y:S01]  /*7a430*/  STL [R1+0x2808], R11 ;  /* 0x0028080b01007387 */ /* 0x000fe20000100800 */
[----:B0-----:R-:W-:-:S05]  /*7a440*/  VIADD R17, R17, 0x7f ;  /* 0x0000007f11117836 */ /* 0x001fca0000000000 */
[----:B------:R-:W-:-:S04]  /*7a450*/  SHF.R.S32.HI R12, RZ, 0x1f, R17 ;  /* 0x0000001fff0c7819 */ /* 0x000fc80000011411 */
[----:B------:R-:W-:Y:S01]  /*7a460*/  LEA.HI R12, R12, R17, RZ, 0x7 ;  /* 0x000000110c0c7211 */ /* 0x000fe200078f38ff */
[----:B--2---:R-:W-:Y:S01]  /*7a470*/  HMMA.16816.F32.BF16 R20, R24, R18, R20 ;  /* 0x000000121814723c */ /* 0x004fe20000041814 */
[----:B------:R-:W2:Y:S04]  /*7a480*/  LDL.LU.64 R18, [R1+0x2ae8] ;  /* 0x002ae80001127983 */ /* 0x000ea80000300a00 */
[----:B------:R-:W2:Y:S01]  /*7a490*/  LDL.LU.64 R16, [R1+0x2ae0] ;  /* 0x002ae00001107983 */ /* 0x000ea20000300a00 */
[----:B------:R-:W-:Y:S02]  /*7a4a0*/  IMAD.MOV.U32 R5, RZ, RZ, R9 ;  /* 0x000000ffff057224 */ /* 0x000fe400078e0009 */
[----:B------:R-:W0:Y:S01]  /*7a4b0*/  LDC R9, c[0x0][0x238] ;  /* 0x00008e00ff097b82 */ /* 0x000e220000000800 */
[----:B------:R-:W-:-:S15]  /*7a4c0*/  IMAD.MOV.U32 R4, RZ, RZ, R8 ;  /* 0x000000ffff047224 */ /* 0x000fde00078e0008 */
[----:B------:R-:W-:Y:S02]  /*7a4d0*/  IMAD.MOV.U32 R24, RZ, RZ, R20 ;  /* 0x000000ffff187224 */ /* 0x000fe400078e0014 */
[----:B------:R-:W-:Y:S01]  /*7a4e0*/  IMAD.MOV.U32 R25, RZ, RZ, R22 ;  /* 0x000000ffff197224 */ /* 0x000fe200078e0016 */
[----:B------:R-:W-:Y:S01]  /*7a4f0*/  STL.64 [R1+0x8b0], R20 ;  /* 0x0008b01401007387 */ /* 0x000fe20000100a00 */
[----:B0-----:R-:W-:-:S03]  /*7a500*/  IMAD.SHL.U32 R9, R9, 0x80, RZ ;  /* 0x0000008009097824 */ /* 0x001fc600078e00ff */
[----:B------:R-:W-:Y:S04]  /*7a510*/  STL.64 [R1+0x8b8], R22 ;  /* 0x0008b81601007387 */ /* 0x000fe80000100a00 */
[----:B------:R-:W-:Y:S01]  /*7a520*/  STL [R1+0x2810], R24 ;  /* 0x0028101801007387 */ /* 0x000fe20000100800 */
[----:B------:R-:W-:-:S03]  /*7a530*/  IMAD.SHL.U32 R9, R9, 0x2, RZ ;  /* 0x0000000209097824 */ /* 0x000fc600078e00ff */
[----:B------:R-:W-:Y:S04]  /*7a540*/  STL [R1+0x280c], R25 ;  /* 0x00280c1901007387 */ /* 0x000fe80000100800 */
[----:B------:R0:W-:Y:S01]  /*7a550*/  STL.64 [R1+0xdd8], R4 ;  /* 0x000dd80401007387 */ /* 0x0001e20000100a00 */
[-C--:B------:R-:W-:Y:S02]  /*7a560*/  IADD3 R14, P6, R14, R9.reuse, RZ ;  /* 0x000000090e0e7210 */ /* 0x080fe40007fde0ff */
[----:B------:R-:W-:Y:S01]  /*7a570*/  IADD3 R15, P1, R15, R9, RZ ;  /* 0x000000090f0f7210 */ /* 0x000fe20007f3e0ff */
[----:B0-----:R-:W-:Y:S02]  /*7a580*/  IMAD.MOV.U32 R4, RZ, RZ, R10 ;  /* 0x000000ffff047224 */ /* 0x001fe400078e000a */
[----:B------:R-:W-:-:S02]  /*7a590*/  IMAD.MOV.U32 R5, RZ, RZ, R6 ;  /* 0x000000ffff057224 */ /* 0x000fc400078e0006 */
[----:B------:R-:W-:-:S03]  /*7a5a0*/  IMAD.X R29, R29, 0x1, R0, P6 ;  /* 0x000000011d1d7824 */ /* 0x000fc600030e0600 */
[----:B------:R-:W-:Y:S04]  /*7a5b0*/  STL.64 [R1+0xdd0], R4 ;  /* 0x000dd00401007387 */ /* 0x000fe80000100a00 */
[----:B------:R-:W-:Y:S04]  /*7a5c0*/  STL [R1+0x2458], R14 ;  /* 0x0024580e01007387 */ /* 0x000fe80000100800 */
[----:B------:R-:W-:Y:S01]  /*7a5d0*/  STL [R1+0x2450], R15 ;  /* 0x0024500f01007387 */ /* 0x000fe20000100800 */
[-C--:B---3--:R-:W-:Y:S01]  /*7a5e0*/  IADD3 R28, P6, R28, R9.reuse, RZ ;  /* 0x000000091c1c7210 */ /* 0x088fe20007fde0ff */
[----:B----4-:R-:W-:Y:S01]  /*7a5f0*/  IMAD.X R2, R2, 0x1, R0, P1 ;  /* 0x0000000102027824 */ /* 0x010fe200008e0600 */
[----:B------:R-:W-:-:S02]  /*7a600*/  IADD3 R3, P1, R3, R9, RZ ;  /* 0x0000000903037210 */ /* 0x000fc40007f3e0ff */
[-C--:B--2---:R-:W-:Y:S02]  /*7a610*/  IADD3 R16, P2, R16, R9.reuse, RZ ;  /* 0x0000000910107210 */ /* 0x084fe40007f5e0ff */
[-C--:B------:R-:W-:Y:S02]  /*7a620*/  IADD3 R17, P3, R17, R9.reuse, RZ ;  /* 0x0000000911117210 */ /* 0x080fe40007f7e0ff */
[-C--:B------:R-:W-:Y:S02]  /*7a630*/  IADD3 R18, P4, R18, R9.reuse, RZ ;  /* 0x0000000912127210 */ /* 0x080fe40007f9e0ff */
[----:B------:R-:W-:Y:S01]  /*7a640*/  IADD3 R19, P5, R19, R9, RZ ;  /* 0x0000000913137210 */ /* 0x000fe20007fbe0ff */
[----:B------:R-:W-:Y:S04]  /*7a650*/  STL [R1+0x2448], R16 ;  /* 0x0024481001007387 */ /* 0x000fe80000100800 */
[----:B------:R-:W-:Y:S04]  /*7a660*/  STL [R1+0x2440], R17 ;  /* 0x0024401101007387 */ /* 0x000fe80000100800 */
[----:B------:R-:W-:Y:S04]  /*7a670*/  STL [R1+0x2438], R18 ;  /* 0x0024381201007387 */ /* 0x000fe80000100800 */
[----:B------:R-:W-:Y:S04]  /*7a680*/  STL [R1+0x2430], R19 ;  /* 0x0024301301007387 */ /* 0x000fe80000100800 */
[----:B------:R-:W-:Y:S04]  /*7a690*/  STL [R1+0x2454], R29 ;  /* 0x0024541d01007387 */ /* 0x000fe80000100800 */
[----:B------:R0:W-:Y:S04]  /*7a6a0*/  STL [R1+0x2adc], R9 ;  /* 0x002adc0901007387 */ /* 0x0001e80000100800 */
[----:B------:R-:W-:Y:S04]  /*7a6b0*/  STL [R1+0x2428], R28 ;  /* 0x0024281c01007387 */ /* 0x000fe80000100800 */
[----:B0-----:R-:W2:Y:S04]  /*7a6c0*/  LDL.LU R9, [R1+0x2444] ;  /* 0x0024440001097983 */ /* 0x001ea80000300800 */
[----:B------:R-:W-:Y:S04]  /*7a6d0*/  STL [R1+0x244c], R2 ;  /* 0x00244c0201007387 */ /* 0x000fe80000100800 */
[----:B------:R-:W3:Y:S04]  /*7a6e0*/  LDL.LU R10, [R1+0x2434] ;  /* 0x00243400010a7983 */ /* 0x000ee80000300800 */
[----:B------:R-:W-:Y:S04]  /*7a6f0*/  STL [R1+0x2420], R3 ;  /* 0x0024200301007387 */ /* 0x000fe80000100800 */
[----:B---3--:R0:W-:Y:S04]  /*7a700*/  STL [R1+0x2ad0], R10 ;  /* 0x002ad00a01007387 */ /* 0x0081e80000100800 */
[----:B0-----:R-:W3:Y:S04]  /*7a710*/  LDL.LU R10, [R1+0x2410] ;  /* 0x00241000010a7983 */ /* 0x001ee80000300800 */
[----:B---3--:R0:W-:Y:S04]  /*7a720*/  STL [R1+0x2ad4], R10 ;  /* 0x002ad40a01007387 */ /* 0x0081e80000100800 */
[----:B0-----:R-:W3:Y:S01]  /*7a730*/  LDL.LU R10, [R1+0x243c] ;  /* 0x00243c00010a7983 */ /* 0x001ee20000300800 */
[----:B------:R-:W-:-:S04]  /*7a740*/  SHF.R.S32.HI R12, RZ, 0x7, R12 ;  /* 0x00000007ff0c7819 */ /* 0x000fc8000001140c */
[----:B------:R-:W-:Y:S01]  /*7a750*/  ISETP.NE.U32.AND P0, PT, R13, R12, PT ;  /* 0x0000000c0d00720c */ /* 0x000fe20003f05070 */
[----:B--2---:R-:W-:Y:S01]  /*7a760*/  IMAD.X R9, R9, 0x1, R0, P2 ;  /* 0x0000000109097824 */ /* 0x004fe200010e0600 */
[----:B---3--:R0:W-:Y:S04]  /*7a770*/  STL [R1+0x2ad8], R10 ;  /* 0x002ad80a01007387 */ /* 0x0081e80000100800 */
[----:B0-----:R-:W2:Y:S04]  /*7a780*/  LDL.LU R10, [R1+0x2418] ;  /* 0x00241800010a7983 */ /* 0x001ea80000300800 */
[----:B------:R-:W3:Y:S04]  /*7a790*/  LDL.LU R6, [R1+0x2408] ;  /* 0x0024080001067983 */ /* 0x000ee80000300800 */
[----:B------:R-:W4:Y:S04]  /*7a7a0*/  LDL.LU R8, [R1+0x242c] ;  /* 0x00242c0001087983 */ /* 0x000f280000300800 */
        /* <DEDUP_REMOVED lines=24> */
[----:B------:R0:W-:Y:S04]  /*7a930*/  STL [R1+0x2444], R9 ;  /* 0x0024440901007387 */ /* 0x0001e80000100800 */
[----:B0-----:R-:W2:Y:S02]  /*7a940*/  LDL.LU R9, [R1+0x2adc] ;  /* 0x002adc0001097983 */ /* 0x001ea40000300800 */
[----:B--2---:R-:W-:-:S05]  /*7a950*/  IADD3 R10, P2, R10, R9, RZ ;  /* 0x000000090a0a7210 */ /* 0x004fca0007f5e0ff */
[----:B------:R0:W-:Y:S04]  /*7a960*/  STL [R1+0x2418], R10 ;  /* 0x0024180a01007387 */ /* 0x0001e80000100800 */
[----:B0-----:R-:W2:Y:S02]  /*7a970*/  LDL.LU R10, [R1+0x2ad8] ;  /* 0x002ad800010a7983 */ /* 0x001ea40000300800 */
[----:B--2---:R-:W-:-:S05]  /*7a980*/  IMAD.X R10, R10, 0x1, R0, P3 ;  /* 0x000000010a0a7824 */ /* 0x004fca00018e0600 */
[----:B------:R0:W-:Y:S04]  /*7a990*/  STL [R1+0x243c], R10 ;  /* 0x00243c0a01007387 */ /* 0x0001e80000100800 */
[----:B0-----:R-:W2:Y:S02]  /*7a9a0*/  LDL.LU R10, [R1+0x2ad4] ;  /* 0x002ad400010a7983 */ /* 0x001ea40000300800 */
[----:B--2---:R-:W-:-:S05]  /*7a9b0*/  IADD3 R10, P3, R10, R9, RZ ;  /* 0x000000090a0a7210 */ /* 0x004fca0007f7e0ff */
[----:B------:R0:W-:Y:S04]  /*7a9c0*/  STL [R1+0x2410], R10 ;  /* 0x0024100a01007387 */ /* 0x0001e80000100800 */
[----:B0-----:R-:W2:Y:S01]  /*7a9d0*/  LDL.LU R10, [R1+0x2ad0] ;  /* 0x002ad000010a7983 */ /* 0x001ea20000300800 */
[--C-:B----4-:R-:W-:Y:S01]  /*7a9e0*/  IMAD.X R8, R8, 0x1, R0.reuse, P5 ;  /* 0x0000000108087824 */ /* 0x110fe200028e0600 */
[-C--:B---3--:R-:W-:Y:S01]  /*7a9f0*/  IADD3 R25, P5, R25, R9.reuse, RZ ;  /* 0x0000000919197210 */ /* 0x088fe20007fbe0ff */
[--C-:B------:R-:W-:Y:S01]  /*7aa00*/  IMAD.X R24, R24, 0x1, R0.reuse, P6 ;  /* 0x0000000118187824 */ /* 0x100fe200030e0600 */
[-C--:B------:R-:W-:Y:S01]  /*7aa10*/  IADD3 R26, P6, R26, R9.reuse, RZ ;  /* 0x000000091a1a7210 */ /* 0x080fe20007fde0ff */
        /* <DEDUP_REMOVED lines=15> */
[----:B------:R-:W-:Y:S01]  /*7ab10*/  IADD3 R29, P3, R29, R9, RZ ;  /* 0x000000091d1d7210 */ /* 0x000fe20007f7e0ff */
[----:B------:R-:W-:-:S02]  /*7ab20*/  IMAD.X R3, R3, 0x1, R0, P5 ;  /* 0x0000000103037824 */ /* 0x000fc400028e0600 */
[----:B--2---:R-:W-:Y:S01]  /*7ab30*/  IMAD.X R10, R10, 0x1, R0, P4 ;  /* 0x000000010a0a7824 */ /* 0x004fe200020e0600 */
[----:B------:R-:W-:-:S04]  /*7ab40*/  IADD3 R6, P4, R6, R9, RZ ;  /* 0x0000000906067210 */ /* 0x000fc80007f9e0ff */
        /* <DEDUP_REMOVED lines=8> */
[----:B------:R-:W-:-:S03]  /*7abd0*/  IADD3.X R7, R7, R0, RZ, P4, !PT ;  /* 0x0000000007077210 */ /* 0x000fc600027fe4ff */
[----:B------:R-:W-:Y:S01]  /*7abe0*/  STL [R1+0x2414], R21 ;  /* 0x0024141501007387 */ /* 0x000fe20000100800 */
[----:B------:R-:W-:-:S03]  /*7abf0*/  IADD3 R5, P4, R5, R9, RZ ;  /* 0x0000000905057210 */ /* 0x000fc60007f9e0ff */
        /* <DEDUP_REMOVED lines=12> */
[----:B------:R-:W-:-:S03]  /*7acc0*/  IMAD.X R28, R28, 0x1, R0, P4 ;  /* 0x000000011c1c7824 */ /* 0x000fc600020e0600 */
[----:B------:R-:W-:Y:S01]  /*7acd0*/  STL [R1+0x23b8], R18 ;  /* 0x0023b81201007387 */ /* 0x000fe20000100800 */
[----:B------:R-:W-:-:S03]  /*7ace0*/  IADD3 R2, P4, R2, R9, RZ ;  /* 0x0000000902027210 */ /* 0x000fc60007f9e0ff */
        /* <DEDUP_REMOVED lines=12> */
[----:B--2---:R-:W-:-:S03]  /*7adb0*/  IADD3 R0, P5, R0, R9, RZ ;  /* 0x0000000900007210 */ /* 0x004fc60007fbe0ff */
        /* <DEDUP_REMOVED lines=28> */
[----:B------:R0:W-:Y:S04]  /*7af80*/  STL [R1+0x23a0], R0 ;  /* 0x0023a00001007387 */ /* 0x0001e80000100800 */
[----:B0-----:R-:W2:Y:S02]  /*7af90*/  LDL.LU R0, [R1+0x2acc] ;  /* 0x002acc0001007983 */ /* 0x001ea40000300800 */
[----:B--2---:R-:W-:-:S05]  /*7afa0*/  IMAD.X R10, R10, 0x1, R0, P6 ;  /* 0x000000010a0a7824 */ /* 0x004fca00030e0600 */
[----:B------:R0:W-:Y:S04]  /*7afb0*/  STL [R1+0x23c4], R10 ;  /* 0x0023c40a01007387 */ /* 0x0001e80000100800 */
[----:B0-----:R-:W2:Y:S02]  /*7afc0*/  LDL.LU R10, [R1+0x2ac8] ;  /* 0x002ac800010a7983 */ /* 0x001ea40000300800 */
[----:B--2---:R-:W-:-:S05]  /*7afd0*/  IADD3 R10, P6, R10, R9, RZ ;  /* 0x000000090a0a7210 */ /* 0x004fca0007fde0ff */
[----:B------:R0:W-:Y:S04]  /*7afe0*/  STL [R1+0x2398], R10 ;  /* 0x0023980a01007387 */ /* 0x0001e80000100800 */
[----:B0-----:R-:W2:Y:S02]  /*7aff0*/  LDL.LU R10, [R1+0x2ac4] ;  /* 0x002ac400010a7983 */ /* 0x001ea40000300800 */
[----:B--2---:R-:W-:-:S05]  /*7b000*/  IMAD.X R10, R10, 0x1, R0, P1 ;  /* 0x000000010a0a7824 */ /* 0x004fca00008e0600 */
[----:B------:R0:W-:Y:S04]  /*7b010*/  STL [R1+0x23bc], R10 ;  /* 0x0023bc0a01007387 */ /* 0x0001e80000100800 */
[----:B0-----:R-:W2:Y:S01]  /*7b020*/  LDL.LU R10, [R1+0x2ac0] ;  /* 0x002ac000010a7983 */ /* 0x001ea20000300800 */
[--C-:B---3--:R-:W-:Y:S01]  /*7b030*/  IMAD.X R6, R6, 0x1, R0.reuse, P2 ;  /* 0x0000000106067824 */ /* 0x108fe200010e0600 */
[-C--:B----4-:R-:W-:Y:S01]  /*7b040*/  IADD3 R8, P2, R8, R9.reuse, RZ ;  /* 0x0000000908087210 */ /* 0x090fe20007f5e0ff */
        /* <DEDUP_REMOVED lines=18> */
[----:B------:R-:W-:Y:S01]  /*7b170*/  IMAD.X R2, R2, 0x1, R0, P2 ;  /* 0x0000000102027824 */ /* 0x000fe200010e0600 */
[----:B------:R-:W-:-:S02]  /*7b180*/  IADD3 R3, P2, R3, R9, RZ ;  /* 0x0000000903037210 */ /* 0x000fc40007f5e0ff */
[----:B--2---:R-:W-:-:S05]  /*7b190*/  IADD3 R10, P1, R10, R9, RZ ;  /* 0x000000090a0a7210 */ /* 0x004fca0007f3e0ff */
        /* <DEDUP_REMOVED lines=22> */
[----:B------:R-:W-:Y:S04]  /*7b300*/  STL [R1+0x236c], R16 ;  /* 0x00236c1001007387 */ /* 0x000fe80000100800 */
[----:B------:R-:W-:Y:S01]  /*7b310*/  STL [R1+0x2340], R17 ;  /* 0x0023401101007387 */ /* 0x000fe20000100800 */
[----:B------:R-:W-:-:S03]  /*7b320*/  IADD3 R28, P1, R28, R9, RZ ;  /* 0x000000091c1c7210 */ /* 0x000fc60007f3e0ff */
        /* <DEDUP_REMOVED lines=13> */
[----:B--2---:R-:W-:-:S03]  /*7b400*/  IMAD.X R9, R9, 0x1, R0, P3 ;  /* 0x0000000109097824 */ /* 0x004fc600018e0600 */
        /* <DEDUP_REMOVED lines=346> */
[----:B------:R-:W-:Y:S01]  /*7c9b0*/  IMAD.X R26, R26, 0x1, R0, P6 ;  /* 0x000000011a1a7824 */ /* 0x000fe200030e0600 */
[----:B------:R-:W-:-:S02]  /*7c9c0*/  IADD3 R27, P6, R27, R9, RZ ;  /* 0x000000091b1b7210 */ /* 0x000fc40007fde0ff */
[----:B------:R-:W-:Y:S02]  /*7c9d0*/  IADD3.X R20, R20, R0, RZ, P1, !PT ;  /* 0x0000000014147210 */ /* 0x000fe40000ffe4ff */
        /* <DEDUP_REMOVED lines=498> */
[----:B----4-:R-:W-:Y:S02]  /*7e900*/  IADD3.X R8, R8, R0, RZ, P4, !PT ;  /* 0x0000000008087210 */ /* 0x010fe400027fe4ff */
        /* <DEDUP_REMOVED lines=495> */
[----:B--2---:R-:W-:-:S05]  /*80800*/  IADD3.X R10, R10, R0, RZ, P1, !PT ;  /* 0x000000000a0a7210 */ /* 0x004fca0000ffe4ff */
        /* <DEDUP_REMOVED lines=667> */
[----:B------:R-:W3:Y:S01]  /*831c0*/  LDL.LU R10, [R1+0x198c] ;  /* 0x00198c00010a7983 */ /* 0x000ee20000300800 */
[----:B------:R-:W-:-:S03]  /*831d0*/  IADD3 R3, P6, R3, R9, RZ ;  /* 0x0000000903037210 */ /* 0x000fc60007fde0ff */
[----:B---3--:R0:W-:Y:S04]  /*831e0*/  STL [R1+0x2974], R10 ;  /* 0x0029740a01007387 */ /* 0x0081e80000100800 */
[----:B------:R-:W-:Y:S04]  /*831f0*/  STL [R1+0x1978], R3 ;  /* 0x0019780301007387 */ /* 0x000fe80000100800 */
        /* <DEDUP_REMOVED lines=32> */
[----:B0-----:R-:W3:Y:S01]  /*83400*/  LDL.LU R2, [R1+0x1924] ;  /* 0x0019240001027983 */ /* 0x001ee20000300800 */
        /* <DEDUP_REMOVED lines=26> */
[--C-:B------:R-:W-:Y:S01]  /*835b0*/  IMAD.X R19, R19, 0x1, R0.reuse, P2 ;  /* 0x0000000113137824 */ /* 0x100fe200010e0600 */
[-C--:B------:R-:W-:Y:S02]  /*835c0*/  IADD3 R3, P2, R3, R9.reuse, RZ ;  /* 0x0000000903037210 */ /* 0x080fe40007f5e0ff */
[-C--:B------:R-:W-:Y:S01]  /*835d0*/  IADD3 R18, P1, R18, R9.reuse, RZ ;  /* 0x0000000912127210 */ /* 0x080fe20007f3e0ff */
        /* <DEDUP_REMOVED lines=29> */
[----:B------:R-:W3:Y:S01]  /*837b0*/  LDL.LU R10, [R1+0x18e8] ;  /* 0x0018e800010a7983 */ /* 0x000ee20000300800 */
[----:B------:R-:W-:Y:S01]  /*837c0*/  IMAD.X R29, R29, 0x1, R0, P3 ;  /* 0x000000011d1d7824 */ /* 0x000fe200018e0600 */
[----:B------:R-:W-:-:S04]  /*837d0*/  IADD3 R28, P3, R28, R9, RZ ;  /* 0x000000091c1c7210 */ /* 0x000fc80007f7e0ff */
[----:B------:R-:W-:Y:S04]  /*837e0*/  STL [R1+0x192c], R29 ;  /* 0x00192c1d01007387 */ /* 0x000fe80000100800 */
[----:B---3--:R0:W-:Y:S04]  /*837f0*/  STL [R1+0x2968], R10 ;  /* 0x0029680a01007387 */ /* 0x0081e80000100800 */
[----:B------:R-:W-:Y:S04]  /*83800*/  STL [R1+0x1900], R28 ;  /* 0x0019001c01007387 */ /* 0x000fe80000100800 */
[----:B0-----:R-:W3:Y:S01]  /*83810*/  LDL.LU R10, [R1+0x1914] ;  /* 0x00191400010a7983 */ /* 0x001ee20000300800 */
[----:B------:R-:W-:-:S05]  /*83820*/  IMAD.X R2, R2, 0x1, R0, P4 ;  /* 0x0000000102027824 */ /* 0x000fca00020e0600 */
[----:B------:R-:W-:Y:S04]  /*83830*/  STL [R1+0x1924], R2 ;  /* 0x0019240201007387 */ /* 0x000fe80000100800 */
        /* <DEDUP_REMOVED lines=29> */
[----:B------:R-:W4:Y:S04]  /*83a10*/  LDL.LU R29, [R1+0x1888] ;  /* 0x00188800011d7983 */ /* 0x000f280000300800 */
[----:B------:R-:W4:Y:S04]  /*83a20*/  LDL.LU R28, [R1+0x18ac] ;  /* 0x0018ac00011c7983 */ /* 0x000f280000300800 */
[----:B0-----:R-:W4:Y:S01]  /*83a30*/  LDL.LU R3, [R1+0x1880] ;  /* 0x0018800001037983 */ /* 0x001f220000300800 */
        /* <DEDUP_REMOVED lines=27> */
[----:B------:R-:W-:Y:S01]  /*83bf0*/  IMAD.X R17, R17, 0x1, R0, P5 ;  /* 0x0000000111117824 */ /* 0x000fe200028e0600 */
[-C--:B------:R-:W-:Y:S02]  /*83c00*/  IADD3 R18, P5, R18, R9.reuse, RZ ;  /* 0x0000000912127210 */ /* 0x080fe40007fbe0ff */
        /* <DEDUP_REMOVED lines=22> */
[----:B------:R-:W-:Y:S01]  /*83d70*/  STL [R1+0x18a0], R15 ;  /* 0x0018a00f01007387 */ /* 0x000fe20000100800 */
[----:B------:R-:W-:-:S03]  /*83d80*/  IMAD.X R19, R19, 0x1, R0, P6 ;  /* 0x0000000113137824 */ /* 0x000fc600030e0600 */
[----:B0-----:R-:W2:Y:S04]  /*83d90*/  LDL.LU R2, [R1+0x18a4] ;  /* 0x0018a40001027983 */ /* 0x001ea80000300800 */
[----:B------:R-:W-:Y:S04]  /*83da0*/  STL [R1+0x18c4], R16 ;  /* 0x0018c41001007387 */ /* 0x000fe80000100800 */
[----:B------:R-:W-:Y:S04]  /*83db0*/  STL [R1+0x18bc], R17 ;  /* 0x0018bc1101007387 */ /* 0x000fe80000100800 */
[----:B------:R-:W-:Y:S04]  /*83dc0*/  STL [R1+0x1890], R18 ;  /* 0x0018901201007387 */ /* 0x000fe80000100800 */
[----:B------:R-:W-:Y:S04]  /*83dd0*/  STL [R1+0x18b4], R19 ;  /* 0x0018b41301007387 */ /* 0x000fe80000100800 */
[----:B------:R-:W3:Y:S01]  /*83de0*/  LDL.LU R10, [R1+0x1894] ;  /* 0x00189400010a7983 */ /* 0x000ee20000300800 */
[----:B------:R-:W-:Y:S01]  /*83df0*/  IADD3 R29, P6, R29, R9, RZ ;  /* 0x000000091d1d7210 */ /* 0x000fe20007fde0ff */
[----:B------:R-:W-:-:S04]  /*83e00*/  IMAD.X R28, R28, 0x1, R0, P1 ;  /* 0x000000011c1c7824 */ /* 0x000fc800008e0600 */
[----:B------:R-:W-:Y:S04]  /*83e10*/  STL [R1+0x1888], R29 ;  /* 0x0018881d01007387 */ /* 0x000fe80000100800 */
[----:B---3--:R0:W-:Y:S04]  /*83e20*/  STL [R1+0x295c], R10 ;  /* 0x00295c0a01007387 */ /* 0x0081e80000100800 */
[----:B------:R-:W-:Y:S04]  /*83e30*/  STL [R1+0x18ac], R28 ;  /* 0x0018ac1c01007387 */ /* 0x000fe80000100800 */
[----:B0-----:R-:W3:Y:S01]  /*83e40*/  LDL.LU R10, [R1+0x1870] ;  /* 0x00187000010a7983 */ /* 0x001ee20000300800 */
[----:B------:R-:W-:-:S05]  /*83e50*/  IADD3 R3, P1, R3, R9, RZ ;  /* 0x0000000903037210 */ /* 0x000fca0007f3e0ff */
[----:B------:R-:W-:Y:S04]  /*83e60*/  STL [R1+0x1880], R3 ;  /* 0x0018800301007387 */ /* 0x000fe80000100800 */
        /* <DEDUP_REMOVED lines=26> */
[----:B------:R-:W3:Y:S04]  /*84010*/  LDL.LU R17, [R1+0x1818] ;  /* 0x0018180001117983 */ /* 0x000ee80000300800 */
[----:B------:R-:W3:Y:S04]  /*84020*/  LDL.LU R18, [R1+0x183c] ;  /* 0x00183c0001127983 */ /* 0x000ee80000300800 */
[----:B------:R-:W3:Y:S04]  /*84030*/  LDL.LU R19, [R1+0x1810] ;  /* 0x0018100001137983 */ /* 0x000ee80000300800 */
[----:B------:R-:W3:Y:S04]  /*84040*/  LDL.LU R29, [R1+0x1834] ;  /* 0x00183400011d7983 */ /* 0x000ee80000300800 */
[----:B------:R-:W3:Y:S04]  /*84050*/  LDL.LU R28, [R1+0x1808] ;  /* 0x00180800011c7983 */ /* 0x000ee80000300800 */
        /* <DEDUP_REMOVED lines=23> */
[-C--:B------:R-:W-:Y:S02]  /*841d0*/  IADD3 R12, P5, R12, R9.reuse, RZ ;  /* 0x000000090c0c7210 */ /* 0x080fe40007fbe0ff */
[----:B------:R-:W-:Y:S02]  /*841e0*/  IADD3.X R14, R14, R0, RZ, P1, !PT ;  /* 0x000000000e0e7210 */ /* 0x000fe40000ffe4ff */
[-C--:B------:R-:W-:Y:S01]  /*841f0*/  IADD3 R15, P1, R15, R9.reuse, RZ ;  /* 0x000000090f0f7210 */ /* 0x080fe20007f3e0ff */
[--C-:B------:R-:W-:Y:S01]  /*84200*/  IMAD.X R16, R16, 0x1, R0.reuse, P2 ;  /* 0x0000000110107824 */ /* 0x100fe200010e0600 */
[-C--:B------:R-:W-:Y:S01]  /*84210*/  IADD3 R17, P2, R17, R9.reuse, RZ ;  /* 0x0000000911117210 */ /* 0x080fe20007f5e0ff */
[--C-:B------:R-:W-:Y:S01]  /*84220*/  IMAD.X R18, R18, 0x1, R0.reuse, P3 ;  /* 0x0000000112127824 */ /* 0x100fe200018e0600 */
        /* <DEDUP_REMOVED lines=24> */
[----:B------:R-:W-:Y:S04]  /*843b0*/  STL [R1+0x184c], R14 ;  /* 0x00184c0e01007387 */ /* 0x000fe80000100800 */
[----:B------:R-:W-:Y:S04]  /*843c0*/  STL [R1+0x1820], R15 ;  /* 0x0018200f01007387 */ /* 0x000fe80000100800 */
[----:B------:R-:W-:Y:S04]  /*843d0*/  STL [R1+0x1844], R16 ;  /* 0x0018441001007387 */ /* 0x000fe80000100800 */
[----:B------:R-:W-:Y:S04]  /*843e0*/  STL [R1+0x1818], R17 ;  /* 0x0018181101007387 */ /* 0x000fe80000100800 */
[----:B------:R-:W-:Y:S04]  /*843f0*/  STL [R1+0x183c], R18 ;  /* 0x00183c1201007387 */ /* 0x000fe80000100800 */
        /* <DEDUP_REMOVED lines=89> */
[----:B------:R-:W-:Y:S01]  /*84990*/  STL [R1+0x17c0], R7 ;  /* 0x0017c00701007387 */ /* 0x000fe20000100800 */
[----:B------:R-:W-:Y:S01]  /*849a0*/  IMAD.X R19, R19, 0x1, R0, P1 ;  /* 0x0000000113137824 */ /* 0x000fe200008e0600 */
[----:B------:R-:W-:-:S02]  /*849b0*/  IADD3 R29, P1, R29, R9, RZ ;  /* 0x000000091d1d7210 */ /* 0x000fc40007f3e0ff */
        /* <DEDUP_REMOVED lines=13> */
[----:B0-----:R-:W3:Y:S04]  /*84a90*/  LDL.LU R3, [R1+0x1780] ;  /* 0x0017800001037983 */ /* 0x001ee80000300800 */
[----:B------:R-:W-:Y:S04]  /*84aa0*/  STL [R1+0x17b4], R2 ;  /* 0x0017b40201007387 */ /* 0x000fe80000100800 */
[----:B------:R-:W4:Y:S04]  /*84ab0*/  LDL.LU R10, [R1+0x179c] ;  /* 0x00179c00010a7983 */ /* 0x000f280000300800 */
[----:B----4-:R0:W-:Y:S04]  /*84ac0*/  STL [R1+0x2948], R10 ;  /* 0x0029480a01007387 */ /* 0x0101e80000100800 */
[----:B0-----:R-:W4:Y:S01]  /*84ad0*/  LDL.LU R10, [R1+0x1778] ;  /* 0x00177800010a7983 */ /* 0x001f220000300800 */
[----:B--2---:R-:W-:-:S03]  /*84ae0*/  IMAD.X R28, R28, 0x1, R0, P3 ;  /* 0x000000011c1c7824 */ /* 0x004fc600018e0600 */
[----:B----4-:R0:W-:Y:S04]  /*84af0*/  STL [R1+0x294c], R10 ;  /* 0x00294c0a01007387 */ /* 0x0101e80000100800 */
        /* <DEDUP_REMOVED lines=22> */
[----:B------:R-:W4:Y:S01]  /*84c60*/  LDL.LU R17, [R1+0x1720] ;  /* 0x0017200001117983 */ /* 0x000f220000300800 */
[----:B---3--:R-:W-:-:S03]  /*84c70*/  IADD3 R3, P3, R3, R9, RZ ;  /* 0x0000000903037210 */ /* 0x008fc60007f7e0ff */
[----:B------:R-:W3:Y:S04]  /*84c80*/  LDL.LU R18, [R1+0x1744] ;  /* 0x0017440001127983 */ /* 0x000ee80000300800 */
[----:B------:R-:W3:Y:S04]  /*84c90*/  LDL.LU R19, [R1+0x1718] ;  /* 0x0017180001137983 */ /* 0x000ee80000300800 */
[----:B------:R-:W3:Y:S04]  /*84ca0*/  LDL.LU R29, [R1+0x173c] ;  /* 0x00173c00011d7983 */ /* 0x000ee80000300800 */
[----:B0-----:R-:W3:Y:S04]  /*84cb0*/  LDL.LU R28, [R1+0x1710] ;  /* 0x00171000011c7983 */ /* 0x001ee80000300800 */
[----:B------:R0:W-:Y:S04]  /*84cc0*/  STL [R1+0x1780], R3 ;  /* 0x0017800301007387 */ /* 0x0001e80000100800 */
[----:B0-----:R-:W3:Y:S01]  /*84cd0*/  LDL.LU R3, [R1+0x1734] ;  /* 0x0017340001037983 */ /* 0x001ee20000300800 */
[----:B--2---:R-:W-:-:S05]  /*84ce0*/  IMAD.X R10, R10, 0x1, R0, P4 ;  /* 0x000000010a0a7824 */ /* 0x004fca00020e0600 */
[----:B------:R0:W-:Y:S04]  /*84cf0*/  STL [R1+0x17a4], R10 ;  /* 0x0017a40a01007387 */ /* 0x0001e80000100800 */
[----:B0-----:R-:W2:Y:S02]  /*84d00*/  LDL.LU R10, [R1+0x294c] ;  /* 0x00294c00010a7983 */ /* 0x001ea40000300800 */
[----:B--2---:R-:W-:-:S05]  /*84d10*/  IADD3 R10, P4, R10, R9, RZ ;  /* 0x000000090a0a7210 */ /* 0x004fca0007f9e0ff */
[----:B------:R0:W-:Y:S04]  /*84d20*/  STL [R1+0x1778], R10 ;  /* 0x0017780a01007387 */ /* 0x0001e80000100800 */
[----:B0-----:R-:W2:Y:S01]  /*84d30*/  LDL.LU R10, [R1+0x2948] ;  /* 0x00294800010a7983 */ /* 0x001ea20000300800 */
[--C-:B----4-:R-:W-:Y:S01]  /*84d40*/  IMAD.X R8, R8, 0x1, R0.reuse, P6 ;  /* 0x0000000108087824 */ /* 0x110fe200030e0600 */
        /* <DEDUP_REMOVED lines=17> */
[--C-:B---3--:R-:W-:Y:S01]  /*84e60*/  IMAD.X R18, R18, 0x1, R0.reuse, P4 ;  /* 0x0000000112127824 */ /* 0x108fe200020e0600 */
        /* <DEDUP_REMOVED lines=11> */
[----:B------:R-:W-:Y:S04]  /*84f20*/  STL [R1+0x1758], R20 ;  /* 0x0017581401007387 */ /* 0x000fe80000100800 */
[----:B------:R-:W-:Y:S04]  /*84f30*/  STL [R1+0x177c], R21 ;  /* 0x00177c1501007387 */ /* 0x000fe80000100800 */
[----:B------:R-:W-:Y:S01]  /*84f40*/  STL [R1+0x1750], R22 ;  /* 0x0017501601007387 */ /* 0x000fe20000100800 */
[----:B------:R-:W-:-:S03]  /*84f50*/  IADD3 R7, P5, R7, R9, RZ ;  /* 0x0000000907077210 */ /* 0x000fc60007fbe0ff */
[----:B------:R0:W-:Y:S04]  /*84f60*/  STL [R1+0x176c], R2 ;  /* 0x00176c0201007387 */ /* 0x0001e80000100800 */
[----:B------:R-:W-:Y:S01]  /*84f70*/  STL [R1+0x1774], R23 ;  /* 0x0017741701007387 */ /* 0x000fe20000100800 */
[--C-:B------:R-:W-:Y:S01]  /*84f80*/  IMAD.X R29, R29, 0x1, R0.reuse, P5 ;  /* 0x000000011d1d7824 */ /* 0x100fe200028e0600 */
[----:B------:R-:W-:Y:S02]  /*84f90*/  IADD3 R28, P5, R28, R9, RZ ;  /* 0x000000091c1c7210 */ /* 0x000fe40007fbe0ff */
        /* <DEDUP_REMOVED lines=16> */
[----:B------:R-:W4:Y:S01]  /*850a0*/  LDL.LU R10, [R1+0x16f8] ;  /* 0x0016f800010a7983 */ /* 0x000f220000300800 */
[----:B------:R-:W-:-:S03]  /*850b0*/  IMAD.X R3, R3, 0x1, R0, P6 ;  /* 0x0000000103037824 */ /* 0x000fc600030e0600 */
[----:B----4-:R0:W-:Y:S04]  /*850c0*/  STL [R1+0x2940], R10 ;  /* 0x0029400a01007387 */ /* 0x0101e80000100800 */
[----:B0-----:R-:W4:Y:S04]  /*850d0*/  LDL.LU R10, [R1+0x1724] ;  /* 0x00172400010a7983 */ /* 0x001f280000300800 */
[----:B------:R-:W-:Y:S01]  /*850e0*/  STL [R1+0x1734], R3 ;  /* 0x0017340301007387 */ /* 0x000fe20000100800 */
[----:B--2---:R-:W-:-:S03]  /*850f0*/  IADD3 R2, P6, R2, R9, RZ ;  /* 0x0000000902027210 */ /* 0x004fc60007fde0ff */
        /* <DEDUP_REMOVED lines=24> */
[----:B---3--:R-:W-:-:S03]  /*85280*/  IMAD.X R28, R28, 0x1, R0, P1 ;  /* 0x000000011c1c7824 */ /* 0x008fc600008e0600 */
[----:B------:R-:W3:Y:S04]  /*85290*/  LDL.LU R18, [R1+0x16a0] ;  /* 0x0016a00001127983 */ /* 0x000ee80000300800 */
[----:B0-----:R-:W3:Y:S04]  /*852a0*/  LDL.LU R2, [R1+0x16c4] ;  /* 0x0016c40001027983 */ /* 0x001ee80000300800 */
        /* <DEDUP_REMOVED lines=9> */
[----:B0-----:R-:W2:Y:S01]  /*85340*/  LDL.LU R10, [R1+0x2940] ;  /* 0x00294000010a7983 */ /* 0x001ea20000300800 */
[--C-:B----4-:R-:W-:Y:S01]  /*85350*/  IMAD.X R6, R6, 0x1, R0.reuse, P3 ;  /* 0x0000000106067824 */ /* 0x110fe200018e0600 */
        /* <DEDUP_REMOVED lines=18> */
[----:B---3--:R-:W-:-:S02]  /*85480*/  IADD3 R18, P1, R18, R9, RZ ;  /* 0x0000000912127210 */ /* 0x008fc40007f3e0ff */
[----:B--2---:R-:W-:-:S05]  /*85490*/  IADD3 R10, P2, R10, R9, RZ ;  /* 0x000000090a0a7210 */ /* 0x004fca0007f5e0ff */
        /* <DEDUP_REMOVED lines=9> */
[----:B------:R0:W-:Y:S01]  /*85530*/  STL [R1+0x16d0], R3 ;  /* 0x0016d00301007387 */ /* 0x0001e20000100800 */
[----:B------:R-:W-:-:S03]  /*85540*/  IADD3 R11, P2, R11, R9, RZ ;  /* 0x000000090b0b7210 */ /* 0x000fc60007f5e0ff */
        /* <DEDUP_REMOVED lines=19> */
[----:B------:R-:W-:Y:S01]  /*85680*/  IADD3 R19, P2, R19, R9, RZ ;  /* 0x0000000913137210 */ /* 0x000fe20007f5e0ff */
[----:B------:R-:W-:-:S04]  /*85690*/  IMAD.X R29, R29, 0x1, R0, P3 ;  /* 0x000000011d1d7824 */ /* 0x000fc800018e0600 */
[----:B------:R-:W-:Y:S04]  /*856a0*/  STL [R1+0x1698], R19 ;  /* 0x0016981301007387 */ /* 0x000fe80000100800 */
[----:B----4-:R0:W-:Y:S04]  /*856b0*/  STL [R1+0x2938], R10 ;  /* 0x0029380a01007387 */ /* 0x0101e80000100800 */
[----:B------:R-:W-:Y:S04]  /*856c0*/  STL [R1+0x16bc], R29 ;  /* 0x0016bc1d01007387 */ /* 0x000fe80000100800 */
[----:B0-----:R-:W4:Y:S01]  /*856d0*/  LDL.LU R10, [R1+0x1680] ;  /* 0x00168000010a7983 */ /* 0x001f220000300800 */
[----:B------:R-:W-:-:S05]  /*856e0*/  IADD3 R28, P3, R28, R9, RZ ;  /* 0x000000091c1c7210 */ /* 0x000fca0007f7e0ff */
[----:B------:R-:W-:Y:S01]  /*856f0*/  STL [R1+0x1690], R28 ;  /* 0x0016901c01007387 */ /* 0x000fe20000100800 */
        /* <DEDUP_REMOVED lines=24> */
[----:B---3--:R-:W-:-:S03]  /*85880*/  IADD3 R2, P4, R2, R9, RZ ;  /* 0x0000000902027210 */ /* 0x008fc60007f9e0ff */
[----:B0-----:R-:W3:Y:S04]  /*85890*/  LDL.LU R3, [R1+0x1628] ;  /* 0x0016280001037983 */ /* 0x001ee80000300800 */
[----:B------:R-:W3:Y:S04]  /*858a0*/  LDL.LU R17, [R1+0x164c] ;  /* 0x00164c0001117983 */ /* 0x000ee80000300800 */
[----:B------:R-:W3:Y:S04]  /*858b0*/  LDL.LU R18, [R1+0x1620] ;  /* 0x0016200001127983 */ /* 0x000ee80000300800 */
[----:B------:R-:W3:Y:S04]  /*858c0*/  LDL.LU R19, [R1+0x1644] ;  /* 0x0016440001137983 */ /* 0x000ee80000300800 */
[----:B------:R0:W-:Y:S04]  /*858d0*/  STL [R1+0x1688], R2 ;  /* 0x0016880201007387 */ /* 0x0001e80000100800 */
[----:B------:R-:W3:Y:S04]  /*858e0*/  LDL.LU R29, [R1+0x1618] ;  /* 0x00161800011d7983 */ /* 0x000ee80000300800 */
        /* <DEDUP_REMOVED lines=11> */
[--C-:B------:R-:W-:Y:S02]  /*859a0*/  IMAD.X R28, R28, 0x1, R0.reuse, P4 ;  /* 0x000000011c1c7824 */ /* 0x100fe400020e0600 */
[----:B------:R-:W-:Y:S01]  /*859b0*/  IMAD.X R27, R27, 0x1, R0, P3 ;  /* 0x000000011b1b7824 */ /* 0x000fe200018e0600 */
[----:B------:R-:W-:-:S02]  /*859c0*/  IADD3 R20, P3, R20, R9, RZ ;  /* 0x0000000914147210 */ /* 0x000fc40007f7e0ff */
[-C--:B------:R-:W-:Y:S01]  /*859d0*/  IADD3 R21, P4, R21, R9.reuse, RZ ;  /* 0x0000000915157210 */ /* 0x080fe20007f9e0ff */
[--C-:B------:R-:W-:Y:S01]  /*859e0*/  IMAD.X R22, R22, 0x1, R0.reuse, P5 ;  /* 0x0000000116167824 */ /* 0x100fe200028e0600 */
[-C--:B------:R-:W-:Y:S01]  /*859f0*/  IADD3 R23, P5, R23, R9.reuse, RZ ;  /* 0x0000000917177210 */ /* 0x080fe20007fbe0ff */
[--C-:B------:R-:W-:Y:S01]  /*85a00*/  IMAD.X R5, R5, 0x1, R0.reuse, P1 ;  /* 0x0000000105057824 */ /* 0x100fe200008e0600 */
[-C--:B------:R-:W-:Y:S01]  /*85a10*/  IADD3 R4, P1, R4, R9.reuse, RZ ;  /* 0x0000000904047210 */ /* 0x080fe20007f3e0ff */
[--C-:B------:R-:W-:Y:S01]  /*85a20*/  IMAD.X R12, R12, 0x1, R0.reuse, P2 ;  /* 0x000000010c0c7824 */ /* 0x100fe200010e0600 */
[-C--:B------:R-:W-:Y:S01]  /*85a30*/  IADD3 R13, P2, R13, R9.reuse, RZ ;  /* 0x000000090d0d7210 */ /* 0x080fe20007f5e0ff */
[--C-:B------:R-:W-:Y:S02]  /*85a40*/  IMAD.X R14, R14, 0x1, R0.reuse, P3 ;  /* 0x000000010e0e7824 */ /* 0x100fe400018e0600 */
[----:B------:R-:W-:Y:S01]  /*85a50*/  IMAD.X R16, R16, 0x1, R0, P4 ;  /* 0x0000000110107824 */ /* 0x000fe200020e0600 */
[----:B---3--:R-:W-:-:S02]  /*85a60*/  IADD3 R3, P4, R3, R9, RZ ;  /* 0x0000000903037210 */ /* 0x008fc40007f9e0ff */
        /* <DEDUP_REMOVED lines=31> */
[----:B------:R-:W-:Y:S04]  /*85c60*/  STL [R1+0x164c], R17 ;  /* 0x00164c1101007387 */ /* 0x000fe80000100800 */
[----:B------:R-:W-:Y:S04]  /*85c70*/  STL [R1+0x1620], R18 ;  /* 0x0016201201007387 */ /* 0x000fe80000100800 */
[----:B------:R-:W4:Y:S01]  /*85c80*/  LDL.LU R10, [R1+0x1600] ;  /* 0x00160000010a7983 */ /* 0x000f220000300800 */
[----:B------:R-:W-:Y:S01]  /*85c90*/  IMAD.X R19, R19, 0x1, R0, P6 ;  /* 0x0000000113137824 */ /* 0x000fe200030e0600 */
[----:B------:R-:W-:-:S04]  /*85ca0*/  IADD3 R29, P6, R29, R9, RZ ;  /* 0x000000091d1d7210 */ /* 0x000fc80007fde0ff */
[----:B------:R-:W-:Y:S04]  /*85cb0*/  STL [R1+0x1644], R19 ;  /* 0x0016441301007387 */ /* 0x000fe80000100800 */
[----:B----4-:R0:W-:Y:S04]  /*85cc0*/  STL [R1+0x2930], R10 ;  /* 0x0029300a01007387 */ /* 0x0101e80000100800 */
[----:B------:R-:W-:Y:S04]  /*85cd0*/  STL [R1+0x1618], R29 ;  /* 0x0016181d01007387 */ /* 0x000fe80000100800 */
[----:B0-----:R-:W4:Y:S01]  /*85ce0*/  LDL.LU R10, [R1+0x162c] ;  /* 0x00162c00010a7983 */ /* 0x001f220000300800 */
[----:B------:R-:W-:-:S05]  /*85cf0*/  IMAD.X R2, R2, 0x1, R0, P1 ;  /* 0x0000000102027824 */ /* 0x000fca00008e0600 */
        /* <DEDUP_REMOVED lines=24> */
[----:B0-----:R-:W3:Y:S04]  /*85e80*/  LDL.LU R28, [R1+0x15dc] ;  /* 0x0015dc00011c7983 */ /* 0x001ee80000300800 */
[----:B------:R-:W3:Y:S04]  /*85e90*/  LDL.LU R15, [R1+0x15b0] ;  /* 0x0015b000010f7983 */ /* 0x000ee80000300800 */
[----:B------:R-:W3:Y:S04]  /*85ea0*/  LDL.LU R16, [R1+0x15d4] ;  /* 0x0015d40001107983 */ /* 0x000ee80000300800 */
[----:B------:R-:W3:Y:S04]  /*85eb0*/  LDL.LU R17, [R1+0x15a8] ;  /* 0x0015a80001117983 */ /* 0x000ee80000300800 */
[----:B------:R0:W-:Y:S04]  /*85ec0*/  STL [R1+0x1634], R3 ;  /* 0x0016340301007387 */ /* 0x0001e80000100800 */
        /* <DEDUP_REMOVED lines=19> */
[-C--:B------:R-:W-:Y:S02]  /*86000*/  IADD3 R22, P2, R22, R9.reuse, RZ ;  /* 0x0000000916167210 */ /* 0x080fe40007f5e0ff */
[----:B------:R-:W-:Y:S02]  /*86010*/  IADD3.X R7, R7, R0, RZ, P4, !PT ;  /* 0x0000000007077210 */ /* 0x000fe400027fe4ff */
[-C--:B------:R-:W-:Y:S01]  /*86020*/  IADD3 R5, P4, R5, R9.reuse, RZ ;  /* 0x0000000905057210 */ /* 0x080fe20007f9e0ff */
[--C-:B------:R-:W-:Y:S01]  /*86030*/  IMAD.X R4, R4, 0x1, R0.reuse, P5 ;  /* 0x0000000104047824 */ /* 0x100fe200028e0600 */
[----:B------:R-:W-:Y:S01]  /*86040*/  IADD3 R12, P5, R12, R9, RZ ;  /* 0x000000090c0c7210 */ /* 0x000fe20007fbe0ff */
[----:B---3--:R-:W-:-:S02]  /*86050*/  IMAD.X R28, R28, 0x1, R0, P1 ;  /* 0x000000011c1c7824 */ /* 0x008fc400008e0600 */
        /* <DEDUP_REMOVED lines=29> */
[----:B0-----:R-:W3:Y:S04]  /*86230*/  LDL.LU R28, [R1+0x1590] ;  /* 0x00159000011c7983 */ /* 0x001ee80000300800 */
[----:B------:R-:W-:Y:S04]  /*86240*/  STL [R1+0x15b8], R14 ;  /* 0x0015b80e01007387 */ /* 0x000fe80000100800 */
[----:B------:R-:W-:Y:S04]  /*86250*/  STL [R1+0x15b0], R15 ;  /* 0x0015b00f01007387 */ /* 0x000fe80000100800 */
[----:B------:R-:W-:Y:S04]  /*86260*/  STL [R1+0x15d4], R16 ;  /* 0x0015d41001007387 */ /* 0x000fe80000100800 */
[----:B------:R-:W-:Y:S04]  /*86270*/  STL [R1+0x15a8], R17 ;  /* 0x0015a81101007387 */ /* 0x000fe80000100800 */
        /* <DEDUP_REMOVED lines=48> */
[--C-:B----4-:R-:W-:Y:S02]  /*86580*/  IMAD.X R3, R3, 0x1, R0.reuse, P3 ;  /* 0x0000000103037824 */ /* 0x110fe400018e0600 */
        /* <DEDUP_REMOVED lines=11> */
[-C--:B---3--:R-:W-:Y:S02]  /*86640*/  IADD3 R2, P3, R2, R9.reuse, RZ ;  /* 0x0000000902027210 */ /* 0x088fe40007f7e0ff */
[-C--:B------:R-:W-:Y:S01]  /*86650*/  IADD3 R4, P2, R4, R9.reuse, RZ ;  /* 0x0000000904047210 */ /* 0x080fe20007f5e0ff */
[--C-:B------:R-:W-:Y:S01]  /*86660*/  IMAD.X R13, R13, 0x1, R0.reuse, P4 ;  /* 0x000000010d0d7824 */ /* 0x100fe200020e0600 */
        /* <DEDUP_REMOVED lines=31> */
[----:B------:R-:W-:Y:S04]  /*86860*/  STL [R1+0x155c], R15 ;  /* 0x00155c0f01007387 */ /* 0x000fe80000100800 */
        /* <DEDUP_REMOVED lines=12> */
[-C--:B--2---:R-:W-:Y:S01]  /*86930*/  IADD3 R3, P2, R3, R9.reuse, RZ ;  /* 0x0000000903037210 */ /* 0x084fe20007f5e0ff */
[----:B---3--:R-:W-:Y:S02]  /*86940*/  IMAD.X R2, R2, 0x1, R0, P3 ;  /* 0x0000000102027824 */ /* 0x008fe400018e0600 */
[----:B----4-:R0:W-:Y:S04]  /*86950*/  STL [R1+0x2924], R10 ;  /* 0x0029240a01007387 */ /* 0x0101e80000100800 */
[----:B0-----:R-:W2:Y:S04]  /*86960*/  LDL.LU R10, [R1+0x1510] ;  /* 0x00151000010a7983 */ /* 0x001ea80000300800 */
[----:B------:R-:W3:Y:S04]  /*86970*/  LDL.LU R6, [R1+0x152c] ;  /* 0x00152c0001067983 */ /* 0x000ee80000300800 */
        /* <DEDUP_REMOVED lines=37> */
[--C-:B------:R-:W-:Y:S02]  /*86bd0*/  IMAD.X R24, R24, 0x1, R0.reuse, P1 ;  /* 0x0000000118187824 */ /* 0x100fe400008e0600 */
[----:B------:R0:W-:Y:S01]  /*86be0*/  STL [R1+0x1500], R28 ;  /* 0x0015001c01007387 */ /* 0x0001e20000100800 */
        /* <DEDUP_REMOVED lines=19> */
[----:B0-----:R-:W2:Y:S04]  /*86d20*/  LDL.LU R28, [R1+0x14c4] ;  /* 0x0014c400011c7983 */ /* 0x001ea80000300800 */
        /* <DEDUP_REMOVED lines=27> */
[----:B------:R-:W4:Y:S04]  /*86ee0*/  LDL.LU R6, [R1+0x14bc] ;  /* 0x0014bc0001067983 */ /* 0x000f280000300800 */
[----:B------:R-:W-:Y:S04]  /*86ef0*/  STL [R1+0x14a8], R19 ;  /* 0x0014a81301007387 */ /* 0x000fe80000100800 */
[----:B------:R0:W-:Y:S04]  /*86f00*/  STL [R1+0x14a0], R2 ;  /* 0x0014a00201007387 */ /* 0x0001e80000100800 */
[----:B------:R-:W-:Y:S04]  /*86f10*/  STL [R1+0x14cc], R29 ;  /* 0x0014cc1d01007387 */ /* 0x000fe80000100800 */
[----:B0-----:R-:W2:Y:S04]  /*86f20*/  LDL.LU R2, [R1+0x14b4] ;  /* 0x0014b40001027983 */ /* 0x001ea80000300800 */
[----:B--2---:R0:W-:Y:S04]  /*86f30*/  STL [R1+0x291c], R2 ;  /* 0x00291c0201007387 */ /* 0x0041e80000100800 */
[----:B0-----:R-:W2:Y:S01]  /*86f40*/  LDL.LU R2, [R1+0x1490] ;  /* 0x0014900001027983 */ /* 0x001ea20000300800 */
[----:B------:R-:W-:-:S03]  /*86f50*/  IMAD.X R28, R28, 0x1, R0, P6 ;  /* 0x000000011c1c7824 */ /* 0x000fc600030e0600 */
[----:B------:R-:W2:Y:S04]  /*86f60*/  LDL.LU R10, [R1+0x1488] ;  /* 0x00148800010a7983 */ /* 0x000ea80000300800 */
[----:B------:R-:W2:Y:S04]  /*86f70*/  LDL.LU R8, [R1+0x14ac] ;  /* 0x0014ac0001087983 */ /* 0x000ea80000300800 */
[----:B------:R-:W2:Y:S04]  /*86f80*/  LDL.LU R25, [R1+0x1480] ;  /* 0x0014800001197983 */ /* 0x000ea80000300800 */
[----:B------:R-:W2:Y:S04]  /*86f90*/  LDL.LU R24, [R1+0x14a4] ;  /* 0x0014a40001187983 */ /* 0x000ea80000300800 */
[----:B------:R0:W-:Y:S04]  /*86fa0*/  STL [R1+0x14c4], R28 ;  /* 0x0014c41c01007387 */ /* 0x0001e80000100800 */
        /* <DEDUP_REMOVED lines=9> */
[----:B---3--:R-:W-:-:S03]  /*87040*/  IADD3 R3, P6, R3, R9, RZ ;  /* 0x0000000903037210 */ /* 0x008fc60007fde0ff */
        /* <DEDUP_REMOVED lines=8> */
[----:B------:R-:W3:Y:S01]  /*870d0*/  LDL.LU R18, [R1+0x1438] ;  /* 0x0014380001127983 */ /* 0x000ee20000300800 */
[----:B----4-:R-:W-:-:S03]  /*870e0*/  IMAD.X R6, R6, 0x1, R0, P1 ;  /* 0x0000000106067824 */ /* 0x010fc600008e0600 */
[----:B------:R-:W4:Y:S04]  /*870f0*/  LDL.LU R19, [R1+0x145c] ;  /* 0x00145c0001137983 */ /* 0x000f280000300800 */
[----:B------:R-:W4:Y:S04]  /*87100*/  LDL.LU R29, [R1+0x1430] ;  /* 0x00143000011d7983 */ /* 0x000f280000300800 */
[----:B0-----:R-:W4:Y:S04]  /*87110*/  LDL.LU R28, [R1+0x1454] ;  /* 0x00145400011c7983 */ /* 0x001f280000300800 */
[----:B-1----:R-:W4:Y:S04]  /*87120*/  LDL.LU R3, [R1+0x1428] ;  /* 0x0014280001037983 */ /* 0x002f280000300800 */
[----:B------:R0:W-:Y:S02]  /*87130*/  STL [R1+0x14bc], R6 ;  /* 0x0014bc0601007387 */ /* 0x0001e40000100800 */
[----:B0-----:R-:W0:Y:S01]  /*87140*/  LDC R6, c[0x0][0x23c] ;  /* 0x00008f00ff067b82 */ /* 0x001e220000000800 */
[----:B--2---:R-:W-:-:S05]  /*87150*/  IADD3 R2, P1, R2, R9, RZ ;  /* 0x0000000902027210 */ /* 0x004fca0007f3e0ff */
[----:B------:R1:W-:Y:S04]  /*87160*/  STL [R1+0x1490], R2 ;  /* 0x0014900201007387 */ /* 0x0003e80000100800 */
[----:B-1----:R-:W2:Y:S01]  /*87170*/  LDL.LU R2, [R1+0x291c] ;  /* 0x00291c0001027983 */ /* 0x002ea20000300800 */
[----:B0-----:R-:W-:Y:S02]  /*87180*/  IMAD.SHL.U32 R6, R6, 0x80, RZ ;  /* 0x0000008006067824 */ /* 0x001fe400078e00ff */
[--C-:B------:R-:W-:Y:S02]  /*87190*/  IMAD.X R8, R8, 0x1, R0.reuse, P3 ;  /* 0x0000000108087824 */ /* 0x100fe400018e0600 */
[----:B------:R-:W-:Y:S01]  /*871a0*/  IMAD.SHL.U32 R6, R6, 0x2, RZ ;  /* 0x0000000206067824 */ /* 0x000fe200078e00ff */
[----:B------:R-:W-:Y:S01]  /*871b0*/  IADD3 R25, P3, R25, R9, RZ ;  /* 0x0000000919197210 */ /* 0x000fe20007f7e0ff */
[----:B------:R-:W-:-:S02]  /*871c0*/  IMAD.X R24, R24, 0x1, R0, P4 ;  /* 0x0000000118187824 */ /* 0x000fc400020e0600 */
[----:B--2---:R-:W-:-:S05]  /*871d0*/  IMAD.X R2, R2, 0x1, R0, P2 ;  /* 0x0000000102027824 */ /* 0x004fca00010e0600 */
[----:B------:R0:W-:Y:S04]  /*871e0*/  STL [R1+0x14b4], R2 ;  /* 0x0014b40201007387 */ /* 0x0001e80000100800 */
[----:B0-----:R-:W2:Y:S01]  /*871f0*/  LDL.LU R2, [R1+0x2918] ;  /* 0x0029180001027983 */ /* 0x001ea20000300800 */
[----:B------:R-:W-:Y:S02]  /*87200*/  IADD3 R10, P2, R10, R9, RZ ;  /* 0x000000090a0a7210 */ /* 0x000fe40007f5e0ff */
[-C--:B------:R-:W-:Y:S01]  /*87210*/  IADD3 R26, P4, R26, R6.reuse, RZ ;  /* 0x000000061a1a7210 */ /* 0x080fe20007f9e0ff */
[--C-:B------:R-:W-:Y:S01]  /*87220*/  IMAD.X R27, R27, 0x1, R0.reuse, P5 ;  /* 0x000000011b1b7824 */ /* 0x100fe200028e0600 */
[----:B------:R-:W-:Y:S01]  /*87230*/  IADD3 R20, P5, R20, R6, RZ ;  /* 0x0000000614147210 */ /* 0x000fe20007fbe0ff */
[----:B------:R-:W-:Y:S04]  /*87240*/  STL [R1+0x1488], R10 ;  /* 0x0014880a01007387 */ /* 0x000fe80000100800 */
[----:B------:R-:W-:Y:S04]  /*87250*/  STL [R1+0x14ac], R8 ;  /* 0x0014ac0801007387 */ /* 0x000fe80000100800 */
[----:B------:R-:W-:Y:S01]  /*87260*/  STL [R1+0x1480], R25 ;  /* 0x0014801901007387 */ /* 0x000fe20000100800 */
[----:B------:R-:W-:-:S03]  /*87270*/  IMAD.X R21, R21, 0x1, R0, P6 ;  /* 0x0000000115157824 */ /* 0x000fc600030e0600 */
[----:B------:R-:W-:Y:S01]  /*87280*/  STL [R1+0x14a4], R24 ;  /* 0x0014a41801007387 */ /* 0x000fe20000100800 */
[----:B------:R-:W-:-:S03]  /*87290*/  IADD3 R22, P6, R22, R6, RZ ;  /* 0x0000000616167210 */ /* 0x000fc60007fde0ff */
[----:B------:R-:W-:Y:S01]  /*872a0*/  STL [R1+0x1478], R26 ;  /* 0x0014781a01007387 */ /* 0x000fe20000100800 */
[----:B------:R-:W-:-:S03]  /*872b0*/  IMAD.X R23, R23, 0x1, R0, P1 ;  /* 0x0000000117177824 */ /* 0x000fc600008e0600 */
[----:B------:R-:W-:Y:S01]  /*872c0*/  STL [R1+0x149c], R27 ;  /* 0x00149c1b01007387 */ /* 0x000fe20000100800 */
[----:B------:R-:W-:-:S03]  /*872d0*/  IADD3 R11, P1, R11, R6, RZ ;  /* 0x000000060b0b7210 */ /* 0x000fc60007f3e0ff */
[----:B------:R-:W-:Y:S04]  /*872e0*/  STL [R1+0x1470], R20 ;  /* 0x0014701401007387 */ /* 0x000fe80000100800 */
[----:B------:R-:W-:Y:S01]  /*872f0*/  STL [R1+0x1494], R21 ;  /* 0x0014941501007387 */ /* 0x000fe20000100800 */
[----:B------:R-:W-:-:S03]  /*87300*/  IMAD.X R7, R7, 0x1, R0, P2 ;  /* 0x0000000107077824 */ /* 0x000fc600010e0600 */
[----:B------:R-:W-:Y:S01]  /*87310*/  STL [R1+0x1468], R22 ;  /* 0x0014681601007387 */ /* 0x000fe20000100800 */
[----:B------:R-:W-:-:S03]  /*87320*/  IADD3 R5, P2, R5, R6, RZ ;  /* 0x0000000605057210 */ /* 0x000fc60007f5e0ff */
[----:B------:R-:W-:Y:S01]  /*87330*/  STL [R1+0x148c], R23 ;  /* 0x00148c1701007387 */ /* 0x000fe20000100800 */
[----:B---3--:R-:W-:-:S03]  /*87340*/  IMAD.X R4, R4, 0x1, R0, P3 ;  /* 0x0000000104047824 */ /* 0x008fc600018e0600 */
[----:B------:R-:W-:Y:S01]  /*87350*/  STL [R1+0x1460], R11 ;  /* 0x0014600b01007387 */ /* 0x000fe20000100800 */
[----:B------:R-:W-:-:S03]  /*87360*/  IADD3 R12, P3, R12, R6, RZ ;  /* 0x000000060c0c7210 */ /* 0x000fc60007f7e0ff */
[----:B------:R-:W-:Y:S04]  /*87370*/  STL [R1+0x2814], R0 ;  /* 0x0028140001007387 */ /* 0x000fe80000100800 */
[----:B------:R-:W-:Y:S04]  /*87380*/  STL [R1+0x1484], R7 ;  /* 0x0014840701007387 */ /* 0x000fe80000100800 */
[----:B------:R-:W-:Y:S04]  /*87390*/  STL [R1+0x1458], R5 ;  /* 0x0014580501007387 */ /* 0x000fe80000100800 */
[----:B------:R-:W-:Y:S04]  /*873a0*/  STL [R1+0x147c], R4 ;  /* 0x00147c0401007387 */ /* 0x000fe80000100800 */
[----:B------:R-:W-:Y:S01]  /*873b0*/  STL [R1+0x1450], R12 ;  /* 0x0014500c01007387 */ /* 0x000fe20000100800 */
[--C-:B--2---:R-:W-:Y:S01]  /*873c0*/  IMAD.X R13, R13, 0x1, R2.reuse, P4 ;  /* 0x000000010d0d7824 */ /* 0x104fe200020e0602 */
[-C--:B------:R-:W-:Y:S01]  /*873d0*/  IADD3 R14, P4, R14, R6.reuse, RZ ;  /* 0x000000060e0e7210 */ /* 0x080fe20007f9e0ff */
[--C-:B------:R-:W-:Y:S01]  /*873e0*/  IMAD.X R15, R15, 0x1, R2.reuse, P5 ;  /* 0x000000010f0f7824 */ /* 0x100fe200028e0602 */
[-C--:B------:R-:W-:Y:S01]  /*873f0*/  IADD3 R16, P5, R16, R6.reuse, RZ ;  /* 0x0000000610107210 */ /* 0x080fe20007fbe0ff */
[----:B------:R-:W-:Y:S01]  /*87400*/  IMAD.X R17, R17, 0x1, R2, P6 ;  /* 0x0000000111117824 */ /* 0x000fe200030e0602 */
[----:B------:R-:W-:Y:S01]  /*87410*/  STL [R1+0x1474], R13 ;  /* 0x0014740d01007387 */ /* 0x000fe20000100800 */
[----:B------:R-:W-:-:S03]  /*87420*/  IADD3 R18, P6, R18, R6, RZ ;  /* 0x0000000612127210 */ /* 0x000fc60007fde0ff */
[----:B------:R-:W-:Y:S01]  /*87430*/  STL [R1+0x1448], R14 ;  /* 0x0014480e01007387 */ /* 0x000fe20000100800 */
[----:B----4-:R-:W-:-:S03]  /*87440*/  IMAD.X R19, R19, 0x1, R2, P1 ;  /* 0x0000000113137824 */ /* 0x010fc600008e0602 */
[----:B------:R-:W-:Y:S04]  /*87450*/  STL [R1+0x146c], R15 ;  /* 0x00146c0f01007387 */ /* 0x000fe80000100800 */
[----:B------:R-:W-:Y:S01]  /*87460*/  STL [R1+0x1440], R16 ;  /* 0x0014401001007387 */ /* 0x000fe20000100800 */
[----:B------:R-:W-:-:S03]  /*87470*/  IADD3 R29, P1, R29, R6, RZ ;  /* 0x000000061d1d7210 */ /* 0x000fc60007f3e0ff */
[----:B------:R-:W-:Y:S01]  /*87480*/  STL [R1+0x1464], R17 ;  /* 0x0014641101007387 */ /* 0x000fe20000100800 */
[----:B------:R-:W-:-:S03]  /*87490*/  IMAD.X R28, R28, 0x1, R2, P2 ;  /* 0x000000011c1c7824 */ /* 0x000fc600010e0602 */
[----:B------:R-:W-:Y:S04]  /*874a0*/  STL [R1+0x1438], R18 ;  /* 0x0014381201007387 */ /* 0x000fe80000100800 */
[----:B------:R-:W-:Y:S04]  /*874b0*/  STL [R1+0x145c], R19 ;  /* 0x00145c1301007387 */ /* 0x000fe80000100800 */
[----:B------:R0:W-:Y:S01]  /*874c0*/  STL [R1+0x2914], R6 ;  /* 0x0029140601007387 */ /* 0x0001e20000100800 */
[----:B------:R-:W-:-:S03]  /*874d0*/  IADD3 R3, P2, R3, R6, RZ ;  /* 0x0000000603037210 */ /* 0x000fc60007f5e0ff */
        /* <DEDUP_REMOVED lines=152> */
[----:B------:R-:W-:Y:S01]  /*87e60*/  IMAD.X R9, R9, 0x1, R2, P4 ;  /* 0x0000000109097824 */ /* 0x000fe200020e0602 */
[----:B------:R-:W-:Y:S02]  /*87e70*/  IADD3 R25, P4, R25, R6, RZ ;  /* 0x0000000619197210 */ /* 0x000fe40007f9e0ff */
[----:B------:R-:W-:-:S02]  /*87e80*/  IADD3.X R24, R24, R2, RZ, P5, !PT ;  /* 0x0000000218187210 */ /* 0x000fc40002ffe4ff */
        /* <DEDUP_REMOVED lines=520> */
[----:B------:R-:W-:Y:S01]  /*89f10*/  IMAD.X R3, R3, 0x1, R2, P3 ;  /* 0x0000000103037824 */ /* 0x000fe200018e0602 */
[----:B--2---:R-:W-:-:S02]  /*89f20*/  IADD3.X R0, R0, R2, RZ, P2, !PT ;  /* 0x0000000200007210 */ /* 0x004fc400017fe4ff */
        /* <DEDUP_REMOVED lines=402> */
[----:B------:R-:W-:Y:S01]  /*8b850*/  IADD3.X R3, R3, R2, RZ, P5, !PT ;  /* 0x0000000203037210 */ /* 0x000fe20002ffe4ff */
        /* <DEDUP_REMOVED lines=490> */
[----:B--2---:R-:W-:-:S05]  /*8d700*/  IADD3 R0, P3, R0, R6, RZ ;  /* 0x0000000600007210 */ /* 0x004fca0007f7e0ff */
[----:B------:R0:W-:Y:S04]  /*8d710*/  STL [R1+0x2798], R0 ;  /* 0x0027980001007387 */ /* 0x0001e80000100800 */
[----:B0-----:R0:W5:Y:S04]  /*8d720*/  LDL.LU R0, [R1+0x2814] ;  /* 0x0028140001007983 */ /* 0x0011680000300800 */
[----:B------:R1:W-:Y:S04]  /*8d730*/  STL [R1+0x2764], R24 ;  /* 0x0027641801007387 */ /* 0x0003e80000100800 */
[----:B-1----:R0:W5:Y:S04]  /*8d740*/  LDL.LU R24, [R1+0x2810] ;  /* 0x0028100001187983 */ /* 0x0021680000300800 */
[----:B------:R1:W-:Y:S04]  /*8d750*/  STL [R1+0x27a0], R25 ;  /* 0x0027a01901007387 */ /* 0x0003e80000100800 */
[----:B-1----:R0:W5:Y:S04]  /*8d760*/  LDL.LU R25, [R1+0x280c] ;  /* 0x00280c0001197983 */ /* 0x0021680000300800 */
[----:B------:R1:W-:Y:S04]  /*8d770*/  STL [R1+0x276c], R11 ;  /* 0x00276c0b01007387 */ /* 0x0003e80000100800 */
[----:B-1----:R-:W2:Y:S04]  /*8d780*/  LDL.LU R11, [R1+0x2808] ;  /* 0x00280800010b7983 */ /* 0x002ea80000300800 */
[----:B------:R1:W-:Y:S04]  /*8d790*/  STL [R1+0x27a8], R7 ;  /* 0x0027a80701007387 */ /* 0x0003e80000100800 */
[----:B-1----:R-:W3:Y:S04]  /*8d7a0*/  LDL.LU R7, [R1+0x2804] ;  /* 0x0028040001077983 */ /* 0x002ee80000300800 */
[----:B------:R1:W-:Y:S04]  /*8d7b0*/  STL [R1+0x2774], R5 ;  /* 0x0027740501007387 */ /* 0x0003e80000100800 */
[----:B-1----:R-:W4:Y:S04]  /*8d7c0*/  LDL.LU R5, [R1+0x2800] ;  /* 0x0028000001057983 */ /* 0x002f280000300800 */
[----:B------:R1:W-:Y:S04]  /*8d7d0*/  STL [R1+0x27b0], R4 ;  /* 0x0027b00401007387 */ /* 0x0003e80000100800 */
[----:B-1----:R-:W2:Y:S01]  /*8d7e0*/  LDL.LU R4, [R1+0x27fc] ;  /* 0x0027fc0001047983 */ /* 0x002ea20000300800 */
[--C-:B------:R-:W-:Y:S01]  /*8d7f0*/  IMAD.X R29, R29, 0x1, R2.reuse, P1 ;  /* 0x000000011d1d7824 */ /* 0x100fe200008e0602 */
[-C--:B------:R-:W-:Y:S01]  /*8d800*/  IADD3 R28, P1, R28, R6.reuse, RZ ;  /* 0x000000061c1c7210 */ /* 0x080fe20007f3e0ff */
[--C-:B------:R-:W-:Y:S01]  /*8d810*/  IMAD.X R3, R3, 0x1, R2.reuse, P2 ;  /* 0x0000000103037824 */ /* 0x100fe200010e0602 */
[-C--:B------:R-:W-:Y:S01]  /*8d820*/  IADD3 R10, P2, R10, R6.reuse, RZ ;  /* 0x000000060a0a7210 */ /* 0x080fe20007f5e0ff */
[--C-:B------:R-:W-:Y:S01]  /*8d830*/  IMAD.X R8, R8, 0x1, R2.reuse, P3 ;  /* 0x0000000108087824 */ /* 0x100fe200018e0602 */
[----:B------:R1:W-:Y:S01]  /*8d840*/  STL [R1+0x277c], R29 ;  /* 0x00277c1d01007387 */ /* 0x0003e20000100800 */
[-C--:B------:R-:W-:Y:S01]  /*8d850*/  IADD3 R9, P3, R9, R6.reuse, RZ ;  /* 0x0000000609097210 */ /* 0x080fe20007f7e0ff */
[--C-:B------:R-:W-:Y:S01]  /*8d860*/  IMAD.X R26, R26, 0x1, R2.reuse, P4 ;  /* 0x000000011a1a7824 */ /* 0x100fe200020e0602 */
[-C--:B------:R-:W-:Y:S01]  /*8d870*/  IADD3 R27, P4, R27, R6.reuse, RZ ;  /* 0x000000061b1b7210 */ /* 0x080fe20007f9e0ff */
[--C-:B------:R-:W-:Y:S01]  /*8d880*/  IMAD.X R20, R20, 0x1, R2.reuse, P5 ;  /* 0x0000000114147824 */ /* 0x100fe200028e0602 */
[-C--:B------:R-:W-:Y:S01]  /*8d890*/  IADD3 R21, P5, R21, R6.reuse, RZ ;  /* 0x0000000615157210 */ /* 0x080fe20007fbe0ff */
[----:B-1----:R0:W5:Y:S04]  /*8d8a0*/  LDL.LU R29, [R1+0x27f8] ;  /* 0x0027f800011d7983 */ /* 0x0021680000300800 */
[----:B------:R1:W-:Y:S01]  /*8d8b0*/  STL [R1+0x27b8], R28 ;  /* 0x0027b81c01007387 */ /* 0x0003e20000100800 */
[----:B------:R-:W-:Y:S01]  /*8d8c0*/  IMAD.X R22, R22, 0x1, R2, P6 ;  /* 0x0000000116167824 */ /* 0x000fe200030e0602 */
[----:B------:R-:W-:-:S02]  /*8d8d0*/  IADD3 R23, P6, R23, R6, RZ ;  /* 0x0000000617177210 */ /* 0x000fc40007fde0ff */
[----:B------:R-:W-:Y:S01]  /*8d8e0*/  IADD3.X R12, R12, R2, RZ, P1, !PT ;  /* 0x000000020c0c7210 */ /* 0x000fe20000ffe4ff */
[----:B-1----:R0:W5:Y:S04]  /*8d8f0*/  LDL.LU R28, [R1+0x27f4] ;  /* 0x0027f400011c7983 */ /* 0x0021680000300800 */
[----:B------:R1:W-:Y:S04]  /*8d900*/  STL [R1+0x2784], R3 ;  /* 0x0027840301007387 */ /* 0x0003e80000100800 */
[----:B------:R0:W-:Y:S04]  /*8d910*/  STL [R1+0x27c0], R10 ;  /* 0x0027c00a01007387 */ /* 0x0001e80000100800 */
[----:B------:R0:W-:Y:S04]  /*8d920*/  STL [R1+0x278c], R8 ;  /* 0x00278c0801007387 */ /* 0x0001e80000100800 */
[----:B------:R0:W-:Y:S04]  /*8d930*/  STL [R1+0x27c8], R9 ;  /* 0x0027c80901007387 */ /* 0x0001e80000100800 */
[----:B------:R0:W-:Y:S04]  /*8d940*/  STL [R1+0x2794], R26 ;  /* 0x0027941a01007387 */ /* 0x0001e80000100800 */
[----:B------:R0:W-:Y:S04]  /*8d950*/  STL [R1+0x27d0], R27 ;  /* 0x0027d01b01007387 */ /* 0x0001e80000100800 */
[----:B------:R0:W-:Y:S01]  /*8d960*/  STL [R1+0x279c], R20 ;  /* 0x00279c1401007387 */ /* 0x0001e20000100800 */
[----:B-1----:R-:W1:Y:S01]  /*8d970*/  S2R R3, SR_TID.X ;  /* 0x0000000000037919 */ /* 0x002e620000002100 */
[----:B------:R-:W-:-:S02]  /*8d980*/  IADD3 R13, P1, R13, R6, RZ ;  /* 0x000000060d0d7210 */ /* 0x000fc40007f3e0ff */
[----:B------:R0:W-:Y:S01]  /*8d990*/  STL [R1+0x27d8], R21 ;  /* 0x0027d81501007387 */ /* 0x0001e20000100800 */
[----:B------:R-:W-:-:S03]  /*8d9a0*/  IMAD.X R14, R14, 0x1, R2, P2 ;  /* 0x000000010e0e7824 */ /* 0x000fc600010e0602 */
        /* <DEDUP_REMOVED lines=8> */
[----:B------:R0:W-:Y:S04]  /*8da30*/  STL [R1+0x27b4], R14 ;  /* 0x0027b40e01007387 */ /* 0x0001e80000100800 */
[----:B------:R0:W-:Y:S01]  /*8da40*/  STL [R1+0x27bc], R15 ;  /* 0x0027bc0f01007387 */ /* 0x0001e20000100800 */
[----:B------:R-:W-:-:S03]  /*8da50*/  IMAD.X R19, R19, 0x1, R2, P1 ;  /* 0x0000000113137824 */ /* 0x000fc600008e0602 */
[----:B------:R0:W-:Y:S04]  /*8da60*/  STL [R1+0x27c4], R16 ;  /* 0x0027c41001007387 */ /* 0x0001e80000100800 */
[----:B------:R0:W-:Y:S04]  /*8da70*/  STL [R1+0x27cc], R17 ;  /* 0x0027cc1101007387 */ /* 0x0001e80000100800 */
[----:B------:R0:W-:Y:S01]  /*8da80*/  STL [R1+0x27d4], R18 ;  /* 0x0027d41201007387 */ /* 0x0001e20000100800 */
[----:B-1----:R-:W-:-:S05]  /*8da90*/  LOP3.LUT R3, R3, 0x3f, RZ, 0xc0, !PT ;  /* 0x0000003f03037812 */ /* 0x002fca00078ec0ff */
[----:B------:R-:W-:Y:S02]  /*8daa0*/  IMAD.SHL.U32 R3, R3, 0x2, RZ ;  /* 0x0000000203037824 */ /* 0x000fe400078e00ff */
[----:B--2---:R-:W-:Y:S02]  /*8dab0*/  IMAD.MOV.U32 R6, RZ, RZ, R4 ;  /* 0x000000ffff067224 */ /* 0x004fe400078e0004 */
[----:B----4-:R-:W-:Y:S02]  /*8dac0*/  IMAD.MOV.U32 R4, RZ, RZ, R5 ;  /* 0x000000ffff047224 */ /* 0x010fe400078e0005 */
[----:B------:R-:W-:-:S05]  /*8dad0*/  IMAD.MOV.U32 R5, RZ, RZ, R11 ;  /* 0x000000ffff057224 */ /* 0x000fca00078e000b */
[----:B------:R0:W-:Y:S04]  /*8dae0*/  STL.64 [R1+0xdc0], R4 ;  /* 0x000dc00401007387 */ /* 0x0001e80000100a00 */
[----:B------:R0:W-:Y:S04]  /*8daf0*/  STL [R1+0x27dc], R19 ;  /* 0x0027dc1301007387 */ /* 0x0001e80000100800 */
[----:B---3--:R0:W-:Y:S01]  /*8db00*/  STL.64 [R1+0xdc8], R6 ;  /* 0x000dc80601007387 */ /* 0x0081e20000100a00 */
[----:B------:R-:W-:Y:S05]  /*8db10*/  @P0 BRA `(.L_x_1) ;  /* 0xfffff8e400240947 */ /* 0x000fea000383ffff */
[----:B-----5:R1:W-:Y:S04]  /*8db20*/  STL [R1+0x2c04], R25 ;  /* 0x002c041901007387 */ /* 0x0203e80000100800 */
[----:B-1----:R-:W2:Y:S04]  /*8db30*/  LDL.LU R25, [R1+0x7bc] ;  /* 0x0007bc0001197983 */ /* 0x002ea80000300800 */
[----:B------:R1:W-:Y:S04]  /*8db40*/  STL [R1+0x2c00], R24 ;  /* 0x002c001801007387 */ /* 0x0003e80000100800 */
[----:B-1----:R-:W3:Y:S04]  /*8db50*/  LDL.LU R24, [R1+0x8b4] ;  /* 0x0008b40001187983 */ /* 0x002ee80000300800 */
[----:B---3--:R1:W-:Y:S04]  /*8db60*/  STL [R1+0x2c08], R24 ;  /* 0x002c081801007387 */ /* 0x0083e80000100800 */
[----:B-1----:R-:W2:Y:S04]  /*8db70*/  LDL.LU R24, [R1+0x8bc] ;  /* 0x0008bc0001187983 */ /* 0x002ea80000300800 */
[----:B------:R-:W3:Y:S04]  /*8db80*/  LDL.LU R3, [R1+0x42c] ;  /* 0x00042c0001037983 */ /* 0x000ee80000300800 */
        /* <DEDUP_REMOVED lines=25> */
[----:B0-----:R-:W3:Y:S04]  /*8dd20*/  LDL.LU R28, [R1+0x37c] ;  /* 0x00037c00011c7983 */ /* 0x001ee80000300800 */
[----:B------:R0:W-:Y:S04]  /*8dd30*/  STL [R1+0x27f4], R29 ;  /* 0x0027f41d01007387 */ /* 0x0001e80000100800 */
[----:B0-----:R-:W4:Y:S01]  /*8dd40*/  LDL.LU R29, [R1+0x7b4] ;  /* 0x0007b400011d7983 */ /* 0x001f220000300800 */
[----:B--2---:R-:W-:-:S03]  /*8dd50*/  F2FP.BF16.F32.PACK_AB R25, R24, R25 ;  /* 0x000000191819723e */ /* 0x004fc600000010ff */
[----:B------:R-:W4:Y:S04]  /*8dd60*/  LDL.LU R24, [R1+0x2c08] ;  /* 0x002c080001187983 */ /* 0x000f280000300800 */
[----:B------:R0:W-:Y:S04]  /*8dd70*/  STL [R1+0x47c], R25 ;  /* 0x00047c1901007387 */ /* 0x0001e80000100800 */
[----:B0-----:R-:W2:Y:S01]  /*8dd80*/  LDL.LU R25, [R1+0x2c04] ;  /* 0x002c040001197983 */ /* 0x001ea20000300800 */
[----:B----4-:R-:W-:-:S03]  /*8dd90*/  F2FP.BF16.F32.PACK_AB R29, R24, R29 ;  /* 0x0000001d181d723e */ /* 0x010fc600000010ff */
[----:B------:R-:W4:Y:S01]  /*8dda0*/  LDL.LU R24, [R1+0x2c00] ;  /* 0x002c000001187983 */ /* 0x000f220000300800 */
[----:B---3--:R-:W-:Y:S02]  /*8ddb0*/  F2FP.BF16.F32.PACK_AB R28, R28, R3 ;  /* 0x000000031c1c723e */ /* 0x008fe400000010ff */
[----:B------:R-:W-:Y:S01]  /*8ddc0*/  F2FP.BF16.F32.PACK_AB R0, R2, R0 ;  /* 0x000000000200723e */ /* 0x000fe200000010ff */
[----:B------:R-:W-:Y:S01]  /*8ddd0*/  STL [R1+0x478], R29 ;  /* 0x0004781d01007387 */ /* 0x000fe20000100800 */
[----:B------:R-:W-:Y:S02]  /*8dde0*/  F2FP.BF16.F32.PACK_AB R3, R5, R11 ;  /* 0x0000000b0503723e */ /* 0x000fe400000010ff */
[----:B------:R-:W-:Y:S01]  /*8ddf0*/  F2FP.BF16.F32.PACK_AB R2, R4, R7 ;  /* 0x000000070402723e */ /* 0x000fe200000010ff */
[----:B------:R-:W-:Y:S04]  /*8de00*/  STL [R1+0x474], R28 ;  /* 0x0004741c01007387 */ /* 0x000fe80000100800 */
[----:B------:R0:W-:Y:S04]  /*8de10*/  STL [R1+0x470], R0 ;  /* 0x0004700001007387 */ /* 0x0001e80000100800 */
[----:B------:R1:W-:Y:S04]  /*8de20*/  STL [R1+0x48c], R3 ;  /* 0x00048c0301007387 */ /* 0x0003e80000100800 */
[----:B------:R2:W-:Y:S01]  /*8de30*/  STL [R1+0x488], R2 ;  /* 0x0004880201007387 */ /* 0x0005e20000100800 */
[----:B0-----:R-:W-:-:S02]  /*8de40*/  F2FP.BF16.F32.PACK_AB R0, R10, R6 ;  /* 0x000000060a00723e */ /* 0x001fc400000010ff */
[----:B-1----:R-:W-:-:S03]  /*8de50*/  F2FP.BF16.F32.PACK_AB R3, R8, R9 ;  /* 0x000000090803723e */ /* 0x002fc600000010ff */
[----:B------:R-:W-:Y:S01]  /*8de60*/  STL [R1+0x484], R0 ;  /* 0x0004840001007387 */ /* 0x000fe20000100800 */
[----:B--2---:R-:W-:-:S03]  /*8de70*/  F2FP.BF16.F32.PACK_AB R2, R25, R26 ;  /* 0x0000001a1902723e */ /* 0x004fc600000010ff */
[----:B------:R0:W-:Y:S04]  /*8de80*/  STL [R1+0x480], R3 ;  /* 0x0004800301007387 */ /* 0x0001e80000100800 */
[----:B------:R1:W-:Y:S01]  /*8de90*/  STL [R1+0x46c], R2 ;  /* 0x00046c0201007387 */ /* 0x0003e20000100800 */
[----:B0-----:R-:W-:Y:S02]  /*8dea0*/  F2FP.BF16.F32.PACK_AB R3, R20, R21 ;  /* 0x000000151403723e */ /* 0x001fe400000010ff */
[----:B-1----:R-:W-:Y:S02]  /*8deb0*/  F2FP.BF16.F32.PACK_AB R2, R22, R23 ;  /* 0x000000171602723e */ /* 0x002fe400000010ff */
[----:B----4-:R-:W-:-:S05]  /*8dec0*/  F2FP.BF16.F32.PACK_AB R0, R24, R27 ;  /* 0x0000001b1800723e */ /* 0x010fca00000010ff */
[----:B------:R0:W-:Y:S04]  /*8ded0*/  STL [R1+0x468], R0 ;  /* 0x0004680001007387 */ /* 0x0001e80000100800 */
[----:B------:R1:W-:Y:S04]  /*8dee0*/  STL [R1+0x464], R3 ;  /* 0x0004640301007387 */ /* 0x0003e80000100800 */
[----:B------:R2:W-:Y:S01]  /*8def0*/  STL [R1+0x460], R2 ;  /* 0x0004600201007387 */ /* 0x0005e20000100800 */
[----:B0-----:R-:W-:Y:S02]  /*8df00*/  F2FP.BF16.F32.PACK_AB R0, R12, R13 ;  /* 0x0000000d0c00723e */ /* 0x001fe400000010ff */
[----:B-1----:R-:W-:-:S03]  /*8df10*/  F2FP.BF16.F32.PACK_AB R3, R14, R15 ;  /* 0x0000000f0e03723e */ /* 0x002fc600000010ff */
[----:B------:R0:W-:Y:S01]  /*8df20*/  STL [R1+0x37c], R0 ;  /* 0x00037c0001007387 */ /* 0x0001e20000100800 */
[----:B--2---:R-:W-:-:S03]  /*8df30*/  F2FP.BF16.F32.PACK_AB R2, R16, R17 ;  /* 0x000000111002723e */ /* 0x004fc600000010ff */
[----:B------:R-:W-:Y:S04]  /*8df40*/  STL [R1+0x378], R3 ;  /* 0x0003780301007387 */ /* 0x000fe80000100800 */
[----:B------:R-:W2:Y:S01]  /*8df50*/  LDL.LU R27, [R1+0x7cc] ;  /* 0x0007cc00011b7983 */ /* 0x000ea20000300800 */
[----:B0-----:R-:W-:-:S03]  /*8df60*/  F2FP.BF16.F32.PACK_AB R0, R18, R19 ;  /* 0x000000131200723e */ /* 0x001fc600000010ff */
[----:B------:R-:W-:Y:S04]  /*8df70*/  STL [R1+0x374], R2 ;  /* 0x0003740201007387 */ /* 0x000fe80000100800 */
[----:B------:R-:W3:Y:S04]  /*8df80*/  LDL.LU R26, [R1+0x7c4] ;  /* 0x0007c400011a7983 */ /* 0x000ee80000300800 */
[----:B------:R-:W-:Y:S04]  /*8df90*/  STL [R1+0x370], R0 ;  /* 0x0003700001007387 */ /* 0x000fe80000100800 */
[----:B---3--:R0:W-:Y:S04]  /*8dfa0*/  STL [R1+0x2bfc], R26 ;  /* 0x002bfc1a01007387 */ /* 0x0081e80000100800 */
[----:B0-----:R-:W2:Y:S04]  /*8dfb0*/  LDL.LU R26, [R1+0x8cc] ;  /* 0x0008cc00011a7983 */ /* 0x001ea80000300800 */
[----:B------:R-:W3:Y:S04]  /*8dfc0*/  LDL.LU R25, [R1+0x43c] ;  /* 0x00043c0001197983 */ /* 0x000ee80000300800 */
[----:B---3--:R0:W-:Y:S04]  /*8dfd0*/  STL [R1+0x2bf8], R25 ;  /* 0x002bf81901007387 */ /* 0x0081e80000100800 */
[----:B0-----:R-:W3:Y:S04]  /*8dfe0*/  LDL.LU R25, [R1+0x8c4] ;  /* 0x0008c40001197983 */ /* 0x001ee80000300800 */
[----:B------:R-:W4:Y:S04]  /*8dff0*/  LDL.LU R24, [R1+0x434] ;  /* 0x0004340001187983 */ /* 0x000f280000300800 */
[----:B----4-:R0:W-:Y:S04]  /*8e000*/  STL [R1+0x2bf4], R24 ;  /* 0x002bf41801007387 */ /* 0x0101e80000100800 */
[----:B0-----:R-:W4:Y:S04]  /*8e010*/  LDL.LU R24, [R1+0x38c] ;  /* 0x00038c0001187983 */ /* 0x001f280000300800 */
[----:B------:R-:W2:Y:S04]  /*8e020*/  LDL.LU R23, [R1+0xafc] ;  /* 0x000afc0001177983 */ /* 0x000ea80000300800 */
[----:B--2---:R0:W-:Y:S04]  /*8e030*/  STL [R1+0x2bf0], R23 ;  /* 0x002bf01701007387 */ /* 0x0041e80000100800 */
[----:B0-----:R-:W2:Y:S04]  /*8e040*/  LDL.LU R23, [R1+0x384] ;  /* 0x0003840001177983 */ /* 0x001ea80000300800 */
[----:B------:R-:W3:Y:S04]  /*8e050*/  LDL.LU R22, [R1+0xaf4] ;  /* 0x000af40001167983 */ /* 0x000ee80000300800 */
[----:B---3--:R0:W-:Y:S04]  /*8e060*/  STL [R1+0x2bec], R22 ;  /* 0x002bec1601007387 */ /* 0x0081e80000100800 */
[----:B0-----:R-:W3:Y:S04]  /*8e070*/  LDL.LU R22, [R1+0x9cc] ;  /* 0x0009cc0001167983 */ /* 0x001ee80000300800 */
[----:B------:R-:W4:Y:S01]  /*8e080*/  LDL.LU R21, [R1+0x83c] ;  /* 0x00083c0001157983 */ /* 0x000f220000300800 */
[----:B------:R-:W-:-:S03]  /*8e090*/  F2FP.BF16.F32.PACK_AB R27, R26, R27 ;  /* 0x0000001b1a1b723e */ /* 0x000fc600000010ff */
[----:B----4-:R0:W-:Y:S04]  /*8e0a0*/  STL [R1+0x2be8], R21 ;  /* 0x002be81501007387 */ /* 0x0101e80000100800 */
        /* <DEDUP_REMOVED lines=23> */
[----:B------:R-:W2:Y:S04]  /*8e220*/  LDL.LU R26, [R1+0x2bfc] ;  /* 0x002bfc00011a7983 */ /* 0x000ea80000300800 */
[----:B------:R0:W-:Y:S04]  /*8e230*/  STL [R1+0x27fc], R27 ;  /* 0x0027fc1b01007387 */ /* 0x0001e80000100800 */
[----:B0-----:R-:W4:Y:S01]  /*8e240*/  LDL.LU R27, [R1+0x388] ;  /* 0x00038800011b7983 */ /* 0x001f220000300800 */
[----:B--2---:R-:W-:-:S03]  /*8e250*/  F2FP.BF16.F32.PACK_AB R26, R25, R26 ;  /* 0x0000001a191a723e */ /* 0x004fc600000010ff */
        /* <DEDUP_REMOVED lines=8> */
[----:B------:R-:W3:Y:S04]  /*8e2e0*/  LDL.LU R23, [R1+0x2bf0] ;  /* 0x002bf00001177983 */ /* 0x000ee80000300800 */
[----:B------:R0:W-:Y:S04]  /*8e2f0*/  STL [R1+0x2808], R24 ;  /* 0x0028081801007387 */ /* 0x0001e80000100800 */
[----:B0-----:R-:W2:Y:S01]  /*8e300*/  LDL.LU R24, [R1+0x6d4] ;  /* 0x0006d40001187983 */ /* 0x001ea20000300800 */
[----:B---3--:R-:W-:-:S03]  /*8e310*/  F2FP.BF16.F32.PACK_AB R23, R22, R23 ;  /* 0x000000171617723e */ /* 0x008fc600000010ff */
[----:B------:R-:W4:Y:S04]  /*8e320*/  LDL.LU R22, [R1+0x2bec] ;  /* 0x002bec0001167983 */ /* 0x000f280000300800 */
[----:B------:R0:W-:Y:S04]  /*8e330*/  STL [R1+0x280c], R23 ;  /* 0x00280c1701007387 */ /* 0x0001e80000100800 */
[----:B0-----:R-:W3:Y:S01]  /*8e340*/  LDL.LU R23, [R1+0x6dc] ;  /* 0x0006dc0001177983 */ /* 0x001ee20000300800 */
[----:B----4-:R-:W-:-:S03]  /*8e350*/  F2FP.BF16.F32.PACK_AB R22, R21, R22 ;  /* 0x000000161516723e */ /* 0x010fc600000010ff */
[----:B------:R-:W3:Y:S01]  /*8e360*/  LDL.LU R21, [R1+0x2be8] ;  /* 0x002be80001157983 */ /* 0x000ee20000300800 */
[----:B--2---:R-:W-:Y:S02]  /*8e370*/  F2FP.BF16.F32.PACK_AB R20, R24, R20 ;  /* 0x000000141814723e */ /* 0x004fe400000010ff */
[----:B------:R-:W-:Y:S01]  /*8e380*/  F2FP.BF16.F32.PACK_AB R19, R25, R19 ;  /* 0x000000131913723e */ /* 0x000fe200000010ff */
[----:B------:R-:W-:Y:S01]  /*8e390*/  STL [R1+0x2810], R22 ;  /* 0x0028101601007387 */ /* 0x000fe20000100800 */
[----:B------:R-:W-:Y:S02]  /*8e3a0*/  F2FP.BF16.F32.PACK_AB R18, R26, R18 ;  /* 0x000000121a12723e */ /* 0x000fe400000010ff */
[----:B------:R-:W-:Y:S02]  /*8e3b0*/  F2FP.BF16.F32.PACK_AB R17, R27, R17 ;  /* 0x000000111b11723e */ /* 0x000fe400000010ff */
[----:B------:R-:W-:Y:S02]  /*8e3c0*/  F2FP.BF16.F32.PACK_AB R16, R29, R16 ;  /* 0x000000101d10723e */ /* 0x000fe400000010ff */
[----:B------:R-:W-:-:S02]  /*8e3d0*/  F2FP.BF16.F32.PACK_AB R0, R2, R0 ;  /* 0x000000000200723e */ /* 0x000fc400000010ff */
[----:B------:R-:W-:Y:S02]  /*8e3e0*/  F2FP.BF16.F32.PACK_AB R2, R4, R7 ;  /* 0x000000070402723e */ /* 0x000fe400000010ff */
[----:B---3--:R-:W-:-:S05]  /*8e3f0*/  F2FP.BF16.F32.PACK_AB R21, R23, R21 ;  /* 0x000000151715723e */ /* 0x008fca00000010ff */
[----:B------:R-:W-:Y:S04]  /*8e400*/  STL [R1+0x2814], R21 ;  /* 0x0028141501007387 */ /* 0x000fe80000100800 */
[----:B------:R-:W-:Y:S04]  /*8e410*/  STL [R1+0x2818], R20 ;  /* 0x0028181401007387 */ /* 0x000fe80000100800 */
[----:B------:R-:W-:Y:S04]  /*8e420*/  STL [R1+0x281c], R19 ;  /* 0x00281c1301007387 */ /* 0x000fe80000100800 */
[----:B------:R-:W-:Y:S04]  /*8e430*/  STL [R1+0x2820], R18 ;  /* 0x0028201201007387 */ /* 0x000fe80000100800 */
[----:B------:R-:W-:Y:S04]  /*8e440*/  STL [R1+0x2824], R17 ;  /* 0x0028241101007387 */ /* 0x000fe80000100800 */
[----:B------:R0:W-:Y:S02]  /*8e450*/  STL [R1+0x2828], R16 ;  /* 0x0028281001007387 */ /* 0x0001e40000100800 */
[----:B0-----:R-:W-:-:S02]  /*8e460*/  F2FP.BF16.F32.PACK_AB R16, R28, R3 ;  /* 0x000000031c10723e */ /* 0x001fc400000010ff */
[----:B------:R-:W-:-:S03]  /*8e470*/  F2FP.BF16.F32.PACK_AB R3, R5, R11 ;  /* 0x0000000b0503723e */ /* 0x000fc600000010ff */
[----:B------:R-:W-:Y:S04]  /*8e480*/  STL [R1+0xec], R16 ;  /* 0x0000ec1001007387 */ /* 0x000fe80000100800 */
[----:B------:R0:W-:Y:S04]  /*8e490*/  STL [R1+0xe8], R0 ;  /* 0x0000e80001007387 */ /* 0x0001e80000100800 */
[----:B------:R1:W-:Y:S01]  /*8e4a0*/  STL [R1+0xe4], R3 ;  /* 0x0000e40301007387 */ /* 0x0003e20000100800 */
[----:B0-----:R-:W-:-:S03]  /*8e4b0*/  F2FP.BF16.F32.PACK_AB R0, R10, R6 ;  /* 0x000000060a00723e */ /* 0x001fc600000010ff */
[----:B------:R0:W-:Y:S01]  /*8e4c0*/  STL [R1+0xe0], R2 ;  /* 0x0000e00201007387 */ /* 0x0001e20000100800 */
[----:B-1----:R-:W-:-:S03]  /*8e4d0*/  F2FP.BF16.F32.PACK_AB R3, R8, R9 ;  /* 0x000000090803723e */ /* 0x002fc600000010ff */
[----:B------:R1:W-:Y:S04]  /*8e4e0*/  STL [R1+0xfc], R0 ;  /* 0x0000fc0001007387 */ /* 0x0003e80000100800 */
[----:B------:R-:W-:Y:S04]  /*8e4f0*/  STL [R1+0xf8], R3 ;  /* 0x0000f80301007387 */ /* 0x000fe80000100800 */
[----:B------:R-:W2:Y:S01]  /*8e500*/  LDL.LU R16, [R1+0xb84] ;  /* 0x000b840001107983 */ /* 0x000ea20000300800 */
[----:B0-----:R-:W-:Y:S02]  /*8e510*/  F2FP.BF16.F32.PACK_AB R2, R12, R13 ;  /* 0x0000000d0c02723e */ /* 0x001fe400000010ff */
[----:B-1----:R-:W-:-:S03]  /*8e520*/  F2FP.BF16.F32.PACK_AB R0, R14, R15 ;  /* 0x0000000f0e00723e */ /* 0x002fc600000010ff */
[----:B------:R-:W-:Y:S04]  /*8e530*/  STL [R1+0xf4], R2 ;  /* 0x0000f40201007387 */ /* 0x000fe80000100800 */
[----:B--2---:R0:W-:Y:S04]  /*8e540*/  STL [R1+0x2b60], R16 ;  /* 0x002b601001007387 */ /* 0x0041e80000100800 */
[----:B------:R-:W-:Y:S04]  /*8e550*/  STL [R1+0xf0], R0 ;  /* 0x0000f00001007387 */ /* 0x000fe80000100800 */
[----:B0-----:R-:W2:Y:S04]  /*8e560*/  LDL.LU R16, [R1+0xb8c] ;  /* 0x000b8c0001107983 */ /* 0x001ea80000300800 */
[----:B--2---:R0:W-:Y:S04]  /*8e570*/  STL [R1+0x2b68], R16 ;  /* 0x002b681001007387 */ /* 0x0041e80000100800 */
        /* <DEDUP_REMOVED lines=31> */
[----:B------:R-:W3:Y:S04]  /*8e770*/  LDL.LU R17, [R1+0x6fc] ;  /* 0x0006fc0001117983 */ /* 0x000ee80000300800 */
[----:B---3--:R0:W-:Y:S04]  /*8e780*/  STL [R1+0x2b5c], R17 ;  /* 0x002b5c1101007387 */ /* 0x0081e80000100800 */
[----:B0-----:R-:W3:Y:S04]  /*8e790*/  LDL.LU R17, [R1+0xa54] ;  /* 0x000a540001117983 */ /* 0x001ee80000300800 */
        /* <DEDUP_REMOVED lines=61> */
[----:B--2---:R-:W-:-:S03]  /*8eb70*/  F2FP.BF16.F32.PACK_AB R16, R17, R16 ;  /* 0x000000101110723e */ /* 0x004fc600000010ff */
[----:B------:R-:W2:Y:S04]  /*8eb80*/  LDL.LU R17, [R1+0x2be4] ;  /* 0x002be40001117983 */ /* 0x000ea80000300800 */
[----:B------:R0:W-:Y:S04]  /*8eb90*/  STL [R1+0x10c], R16 ;  /* 0x00010c1001007387 */ /* 0x0001e80000100800 */
[----:B0-----:R-:W2:Y:S02]  /*8eba0*/  LDL.LU R16, [R1+0x2be0] ;  /* 0x002be00001107983 */ /* 0x001ea40000300800 */
[----:B--2---:R-:W-:-:S02]  /*8ebb0*/  F2FP.BF16.F32.PACK_AB R16, R17, R16 ;  /* 0x000000101110723e */ /* 0x004fc400000010ff */
        /* <DEDUP_REMOVED lines=65> */
[----:B------:R2:W-:Y:S01]  /*8efd0*/  STL [R1+0x148], R16 ;  /* 0x0001481001007387 */ /* 0x0005e20000100800 */
[----:B---3--:R-:W-:Y:S02]  /*8efe0*/  F2FP.BF16.F32.PACK_AB R0, R2, R0 ;  /* 0x000000000200723e */ /* 0x008fe400000010ff */
[----:B----4-:R-:W-:Y:S02]  /*8eff0*/  F2FP.BF16.F32.PACK_AB R2, R4, R7 ;  /* 0x000000070402723e */ /* 0x010fe400000010ff */
[----:B--2---:R-:W-:Y:S02]  /*8f000*/  F2FP.BF16.F32.PACK_AB R16, R17, R18 ;  /* 0x000000121110723e */ /* 0x004fe400000010ff */
[----:B------:R-:W-:-:S02]  /*8f010*/  F2FP.BF16.F32.PACK_AB R18, R19, R20 ;  /* 0x000000141312723e */ /* 0x000fc400000010ff */
[----:B------:R-:W-:Y:S01]  /*8f020*/  F2FP.BF16.F32.PACK_AB R17, R21, R22 ;  /* 0x000000161511723e */ /* 0x000fe200000010ff */
[----:B------:R0:W-:Y:S04]  /*8f030*/  STL [R1+0x144], R16 ;  /* 0x0001441001007387 */ /* 0x0001e80000100800 */
[----:B------:R1:W-:Y:S01]  /*8f040*/  STL [R1+0x140], R18 ;  /* 0x0001401201007387 */ /* 0x0003e20000100800 */
[----:B0-----:R-:W-:-:S03]  /*8f050*/  F2FP.BF16.F32.PACK_AB R16, R23, R24 ;  /* 0x000000181710723e */ /* 0x001fc600000010ff */
[----:B------:R0:W-:Y:S01]  /*8f060*/  STL [R1+0x15c], R17 ;  /* 0x00015c1101007387 */ /* 0x0001e20000100800 */
[----:B-1----:R-:W-:-:S03]  /*8f070*/  F2FP.BF16.F32.PACK_AB R18, R25, R26 ;  /* 0x0000001a1912723e */ /* 0x002fc600000010ff */
[----:B------:R1:W-:Y:S01]  /*8f080*/  STL [R1+0x158], R16 ;  /* 0x0001581001007387 */ /* 0x0003e20000100800 */
[----:B0-----:R-:W-:-:S03]  /*8f090*/  F2FP.BF16.F32.PACK_AB R17, R27, R29 ;  /* 0x0000001d1b11723e */ /* 0x001fc600000010ff */
[----:B------:R-:W-:Y:S01]  /*8f0a0*/  STL [R1+0x154], R18 ;  /* 0x0001541201007387 */ /* 0x000fe20000100800 */
[----:B-1----:R-:W-:Y:S02]  /*8f0b0*/  F2FP.BF16.F32.PACK_AB R16, R28, R3 ;  /* 0x000000031c10723e */ /* 0x002fe400000010ff */
[----:B------:R-:W-:Y:S01]  /*8f0c0*/  F2FP.BF16.F32.PACK_AB R3, R5, R11 ;  /* 0x0000000b0503723e */ /* 0x000fe200000010ff */
[----:B------:R-:W-:Y:S04]  /*8f0d0*/  STL [R1+0x150], R17 ;  /* 0x0001501101007387 */ /* 0x000fe80000100800 */
        /* <DEDUP_REMOVED lines=746> */
[----:B------:R-:W-:Y:S02]  /*91f80*/  F2FP.BF16.F32.PACK_AB R13, R8, R13 ;  /* 0x0000000d080d723e */ /* 0x000fe400000010ff */
[----:B--2---:R-:W-:-:S02]  /*91f90*/  F2FP.BF16.F32.PACK_AB R16, R17, R18 ;  /* 0x000000121110723e */ /* 0x004fc400000010ff */
[----:B------:R-:W-:Y:S02]  /*91fa0*/  F2FP.BF16.F32.PACK_AB R18, R19, R20 ;  /* 0x000000141312723e */ /* 0x000fe400000010ff */
        /* <DEDUP_REMOVED lines=10> */
[----:B------:R-:W-:Y:S02]  /*92050*/  F2FP.BF16.F32.PACK_AB R3, R2, R0 ;  /* 0x000000000203723e */ /* 0x000fe400000010ff */
[----:B------:R-:W-:Y:S01]  /*92060*/  F2FP.BF16.F32.PACK_AB R2, R5, R11 ;  /* 0x0000000b0502723e */ /* 0x000fe200000010ff */
[----:B------:R-:W-:Y:S01]  /*92070*/  STL [R1+0x340], R17 ;  /* 0x0003401101007387 */ /* 0x000fe20000100800 */
[----:B------:R-:W-:-:S03]  /*92080*/  F2FP.BF16.F32.PACK_AB R0, R4, R7 ;  /* 0x000000070400723e */ /* 0x000fc600000010ff */
[----:B------:R-:W-:Y:S04]  /*92090*/  STL [R1+0x35c], R16 ;  /* 0x00035c1001007387 */ /* 0x000fe80000100800 */
[----:B------:R-:W-:Y:S04]  /*920a0*/  STL [R1+0x358], R3 ;  /* 0x0003580301007387 */ /* 0x000fe80000100800 */
[----:B------:R-:W-:Y:S04]  /*920b0*/  STL [R1+0x354], R2 ;  /* 0x0003540201007387 */ /* 0x000fe80000100800 */
[----:B------:R-:W-:Y:S04]  /*920c0*/  STL [R1+0x282c], R15 ;  /* 0x00282c0f01007387 */ /* 0x000fe80000100800 */
[----:B------:R-:W-:Y:S04]  /*920d0*/  STL [R1+0x350], R0 ;  /* 0x0003500001007387 */ /* 0x000fe80000100800 */
[----:B------:R-:W-:Y:S04]  /*920e0*/  STL [R1+0x2830], R14 ;  /* 0x0028300e01007387 */ /* 0x000fe80000100800 */
[----:B------:R-:W-:Y:S04]  /*920f0*/  STL [R1+0x2834], R13 ;  /* 0x0028340d01007387 */ /* 0x000fe80000100800 */
[----:B------:R-:W2:Y:S04]  /*92100*/  LDL.LU R11, [R1+0xb9c] ;  /* 0x000b9c00010b7983 */ /* 0x000ea80000300800 */
[----:B------:R-:W3:Y:S01]  /*92110*/  LDL.LU R10, [R1+0xb94] ;  /* 0x000b9400010a7983 */ /* 0x000ee20000300800 */
[----:B------:R-:W-:-:S03]  /*92120*/  F2FP.BF16.F32.PACK_AB R12, R9, R12 ;  /* 0x0000000c090c723e */ /* 0x000fc600000010ff */
        /* <DEDUP_REMOVED lines=43> */
[----:B------:R-:W4:Y:S04]  /*923e0*/  LDL.LU R14, [R1+0xadc] ;  /* 0x000adc00010e7983 */ /* 0x000f280000300800 */
[----:B----4-:R0:W-:Y:S04]  /*923f0*/  STL [R1+0x28e8], R14 ;  /* 0x0028e80e01007387 */ /* 0x0101e80000100800 */
[----:B0-----:R-:W4:Y:S04]  /*92400*/  LDL.LU R14, [R1+0xa6c] ;  /* 0x000a6c00010e7983 */ /* 0x001f280000300800 */
        /* <DEDUP_REMOVED lines=13> */
[----:B0-----:R-:W4:Y:S01]  /*924e0*/  LDL.LU R14, [R1+0xa10] ;  /* 0x000a1000010e7983 */ /* 0x001f220000300800 */
        /* <DEDUP_REMOVED lines=22> */
[----:B0-----:R-:W4:Y:S04]  /*92650*/  LDL.LU R12, [R1+0xce4] ;  /* 0x000ce400010c7983 */ /* 0x001f280000300800 */
        /* <DEDUP_REMOVED lines=32> */
[----:B------:R-:W4:Y:S04]  /*92860*/  LDL.LU R14, [R1+0x2928] ;  /* 0x00292800010e7983 */ /* 0x000f280000300800 */
[----:B------:R0:W-:Y:S04]  /*92870*/  STL [R1+0x1c], R13 ;  /* 0x00001c0d01007387 */ /* 0x0001e80000100800 */
[----:B0-----:R-:W4:Y:S02]  /*92880*/  LDL.LU R13, [R1+0x2924] ;  /* 0x00292400010d7983 */ /* 0x001f240000300800 */
[----:B----4-:R-:W-:-:S02]  /*92890*/  F2FP.BF16.F32.PACK_AB R13, R14, R13 ;  /* 0x0000000d0e0d723e */ /* 0x010fc400000010ff */
        /* <DEDUP_REMOVED lines=30> */
[----:B0-----:R-:W3:Y:S01]  /*92a80*/  LDL.LU R13, [R1+0x28e4] ;  /* 0x0028e400010d7983 */ /* 0x001ee20000300800 */
[----:B--2---:R-:W-:Y:S02]  /*92a90*/  F2FP.BF16.F32.PACK_AB R6, R5, R6 ;  /* 0x000000060506723e */ /* 0x004fe400000010ff */
[----:B------:R-:W-:-:S02]  /*92aa0*/  F2FP.BF16.F32.PACK_AB R5, R7, R8 ;  /* 0x000000080705723e */ /* 0x000fc400000010ff */
[----:B---3--:R-:W-:Y:S02]  /*92ab0*/  F2FP.BF16.F32.PACK_AB R4, R13, R4 ;  /* 0x000000040d04723e */ /* 0x008fe400000010ff */
[----:B------:R-:W4:Y:S04]  /*92ac0*/  LDL.LU R13, [R1+0x28e0] ;  /* 0x0028e000010d7983 */ /* 0x000f280000300800 */
[----:B------:R0:W-:Y:S04]  /*92ad0*/  STL [R1+0x38], R4 ;  /* 0x0000380401007387 */ /* 0x0001e80000100800 */
[----:B------:R1:W-:Y:S01]  /*92ae0*/  STL [R1+0x34], R6 ;  /* 0x0000340601007387 */ /* 0x0003e20000100800 */
[----:B0-----:R-:W-:-:S03]  /*92af0*/  F2FP.BF16.F32.PACK_AB R4, R9, R10 ;  /* 0x0000000a0904723e */ /* 0x001fc600000010ff */
[----:B------:R-:W-:Y:S01]  /*92b00*/  STL [R1+0x30], R5 ;  /* 0x0000300501007387 */ /* 0x000fe20000100800 */
[----:B-1----:R-:W-:-:S03]  /*92b10*/  F2FP.BF16.F32.PACK_AB R6, R11, R12 ;  /* 0x0000000c0b06723e */ /* 0x002fc600000010ff */
[----:B------:R0:W-:Y:S04]  /*92b20*/  STL [R1+0x4c], R4 ;  /* 0x00004c0401007387 */ /* 0x0001e80000100800 */
[----:B------:R1:W-:Y:S01]  /*92b30*/  STL [R1+0x48], R6 ;  /* 0x0000480601007387 */ /* 0x0003e20000100800 */
[----:B0-----:R-:W-:Y:S02]  /*92b40*/  F2FP.BF16.F32.PACK_AB R4, R15, R16 ;  /* 0x000000100f04723e */ /* 0x001fe400000010ff */
[----:B-1----:R-:W-:Y:S02]  /*92b50*/  F2FP.BF16.F32.PACK_AB R6, R17, R18 ;  /* 0x000000121106723e */ /* 0x002fe400000010ff */
[----:B----4-:R-:W-:-:S05]  /*92b60*/  F2FP.BF16.F32.PACK_AB R5, R13, R14 ;  /* 0x0000000e0d05723e */ /* 0x010fca00000010ff */
[----:B------:R0:W-:Y:S04]  /*92b70*/  STL [R1+0x44], R5 ;  /* 0x0000440501007387 */ /* 0x0001e80000100800 */
[----:B------:R1:W-:Y:S01]  /*92b80*/  STL [R1+0x40], R4 ;  /* 0x0000400401007387 */ /* 0x0003e20000100800 */
[----:B0-----:R-:W-:-:S03]  /*92b90*/  F2FP.BF16.F32.PACK_AB R5, R19, R20 ;  /* 0x000000141305723e */ /* 0x001fc600000010ff */
[----:B------:R0:W-:Y:S01]  /*92ba0*/  STL [R1+0x5c], R6 ;  /* 0x00005c0601007387 */ /* 0x0001e20000100800 */
[----:B-1----:R-:W-:-:S03]  /*92bb0*/  F2FP.BF16.F32.PACK_AB R4, R21, R22 ;  /* 0x000000161504723e */ /* 0x002fc600000010ff */
[----:B------:R1:W-:Y:S04]  /*92bc0*/  STL [R1+0x58], R5 ;  /* 0x0000580501007387 */ /* 0x0003e80000100800 */
[----:B------:R2:W-:Y:S01]  /*92bd0*/  STL [R1+0x54], R4 ;  /* 0x0000540401007387 */ /* 0x0005e20000100800 */
[----:B0-----:R-:W-:Y:S02]  /*92be0*/  F2FP.BF16.F32.PACK_AB R6, R23, R24 ;  /* 0x000000181706723e */ /* 0x001fe400000010ff */
[----:B-1----:R-:W-:-:S03]  /*92bf0*/  F2FP.BF16.F32.PACK_AB R5, R25, R26 ;  /* 0x0000001a1905723e */ /* 0x002fc600000010ff */
[----:B------:R-:W-:Y:S01]  /*92c00*/  STL [R1+0x50], R6 ;  /* 0x0000500601007387 */ /* 0x000fe20000100800 */
[----:B--2---:R-:W-:-:S03]  /*92c10*/  F2FP.BF16.F32.PACK_AB R4, R27, R29 ;  /* 0x0000001d1b04723e */ /* 0x004fc600000010ff */
[----:B------:R-:W-:Y:S04]  /*92c20*/  STL [R1+0x6c], R5 ;  /* 0x00006c0501007387 */ /* 0x000fe80000100800 */
[----:B------:R0:W-:Y:S04]  /*92c30*/  STL [R1+0x68], R4 ;  /* 0x0000680401007387 */ /* 0x0001e80000100800 */
[----:B0-----:R-:W2:Y:S01]  /*92c40*/  LDL.LU R4, [R1+0xc1c] ;  /* 0x000c1c0001047983 */ /* 0x001ea20000300800 */
[----:B------:R-:W-:Y:S02]  /*92c50*/  F2FP.BF16.F32.PACK_AB R3, R28, R3 ;  /* 0x000000031c03723e */ /* 0x000fe400000010ff */
[----:B------:R-:W-:-:S03]  /*92c60*/  F2FP.BF16.F32.PACK_AB R0, R2, R0 ;  /* 0x000000000200723e */ /* 0x000fc600000010ff */
        /* <DEDUP_REMOVED lines=163> */
[----:B----4-:R-:W-:Y:S02]  /*936a0*/  F2FP.BF16.F32.PACK_AB R8, R7, R8 ;  /* 0x000000080708723e */ /* 0x010fe400000010ff */
[----:B---3--:R-:W-:Y:S02]  /*936b0*/  F2FP.BF16.F32.PACK_AB R10, R9, R10 ;  /* 0x0000000a090a723e */ /* 0x008fe400000010ff */
[----:B------:R-:W-:Y:S01]  /*936c0*/  F2FP.BF16.F32.PACK_AB R12, R11, R12 ;  /* 0x0000000c0b0c723e */ /* 0x000fe200000010ff */
[----:B0-----:R1:W5:Y:S01]  /*936d0*/  LDL.LU R4, [R1+0x2858] ;  /* 0x0028580001047983 */ /* 0x0013620000300800 */
[----:B------:R-:W-:-:S02]  /*936e0*/  F2FP.BF16.F32.PACK_AB R14, R13, R14 ;  /* 0x0000000e0d0e723e */ /* 0x000fc400000010ff */
[----:B------:R-:W-:Y:S02]  /*936f0*/  F2FP.BF16.F32.PACK_AB R16, R15, R16 ;  /* 0x000000100f10723e */ /* 0x000fe400000010ff */
[----:B------:R-:W-:Y:S02]  /*93700*/  F2FP.BF16.F32.PACK_AB R18, R17, R18 ;  /* 0x000000121112723e */ /* 0x000fe400000010ff */
[----:B------:R-:W-:Y:S02]  /*93710*/  F2FP.BF16.F32.PACK_AB R20, R19, R20 ;  /* 0x000000141314723e */ /* 0x000fe400000010ff */
[----:B------:R-:W-:Y:S02]  /*93720*/  F2FP.BF16.F32.PACK_AB R22, R21, R22 ;  /* 0x000000161516723e */ /* 0x000fe400000010ff */
[----:B------:R-:W-:Y:S02]  /*93730*/  F2FP.BF16.F32.PACK_AB R24, R23, R24 ;  /* 0x000000181718723e */ /* 0x000fe400000010ff */
[----:B------:R-:W-:-:S02]  /*93740*/  F2FP.BF16.F32.PACK_AB R26, R25, R26 ;  /* 0x0000001a191a723e */ /* 0x000fc400000010ff */
[----:B------:R-:W-:Y:S02]  /*93750*/  F2FP.BF16.F32.PACK_AB R28, R27, R28 ;  /* 0x0000001c1b1c723e */ /* 0x000fe400000010ff */
[----:B------:R-:W-:Y:S02]  /*93760*/  F2FP.BF16.F32.PACK_AB R3, R29, R3 ;  /* 0x000000031d03723e */ /* 0x000fe400000010ff */
[----:B--2---:R-:W-:Y:S02]  /*93770*/  F2FP.BF16.F32.PACK_AB R6, R5, R6 ;  /* 0x000000060506723e */ /* 0x004fe400000010ff */
[----:B------:R1:W5:Y:S04]  /*93780*/  LDL.LU R5, [R1+0x2854] ;  /* 0x0028540001057983 */ /* 0x0003680000300800 */
[----:B------:R0:W-:Y:S04]  /*93790*/  STL [R1+0xb8], R6 ;  /* 0x0000b80601007387 */ /* 0x0001e80000100800 */
[----:B0-----:R1:W5:Y:S04]  /*937a0*/  LDL.LU R6, [R1+0x2850] ;  /* 0x0028500001067983 */ /* 0x0013680000300800 */
        /* <DEDUP_REMOVED lines=32> */
[----:B0-----:R-:W2:Y:S04]  /*939b0*/  LDL.LU R28, [R1+0x27f8] ;  /* 0x0027f800011c7983 */ /* 0x001ea80000300800 */
[----:B------:R-:W2:Y:S01]  /*939c0*/  LDL.LU R29, [R1+0x27f4] ;  /* 0x0027f400011d7983 */ /* 0x000ea20000300800 */
[----:B------:R-:W-:-:S03]  /*939d0*/  F2FP.BF16.F32.PACK_AB R2, R2, R0 ;  /* 0x000000000202723e */ /* 0x000fc600000010ff */
[----:B------:R1:W-:Y:S01]  /*939e0*/  STL [R1+0x8], R3 ;  /* 0x0000080301007387 */ /* 0x0003e20000100800 */
[----:B--2---:R-:W-:-:S05]  /*939f0*/  F2FP.BF16.F32.PACK_AB R0, R29, R28 ;  /* 0x0000001c1d00723e */ /* 0x004fca00000010ff */
[----:B------:R1:W-:Y:S04]  /*93a00*/  STL [R1], R0 ;  /* 0x0000000001007387 */ /* 0x0003e80000100800 */
[----:B------:R1:W-:Y:S02]  /*93a10*/  STL [R1+0x4], R2 ;  /* 0x0000040201007387 */ /* 0x0003e40000100800 */
.L_x_0:
[----:B-1---5:R-:W2:Y:S01]  /*93a20*/  LDL.LU R3, [R1] ;  /* 0x0000000001037983 */ /* 0x022ea20000300800 */
[----:B------:R-:W1:Y:S01]  /*93a30*/  S2UR UR5, SR_CgaCtaId ;  /* 0x00000000000579c3 */ /* 0x000e620000008800 */
[----:B------:R-:W-:Y:S01]  /*93a40*/  ULDC.64 UR26, c[0x0][0x228] ;  /* 0x00008a00001a7ab9 */ /* 0x000fe20000000a00 */
[----:B------:R-:W-:Y:S01]  /*93a50*/  UMOV UR4, 0x400 ;  /* 0x0000040000047882 */ /* 0x000fe20000000000 */
[----:B------:R-:W3:Y:S01]  /*93a60*/  LDL.LU R29, [R1+0xa4] ;  /* 0x0000a400011d7983 */ /* 0x000ee20000300800 */
[----:B------:R-:W-:Y:S01]  /*93a70*/  ULDC.64 UR10, c[0x0][0x220] ;  /* 0x00008800000a7ab9 */ /* 0x000fe20000000a00 */
[----:B------:R-:W-:Y:S01]  /*93a80*/  ULDC.64 UR28, c[0x0][0x228] ;  /* 0x00008a00001c7ab9 */ /* 0x000fe20000000a00 */
[----:B------:R-:W-:Y:S01]  /*93a90*/  ULDC UR24, c[0x0][0x248] ;  /* 0x0000920000187ab9 */ /* 0x000fe20000000800 */
[----:B------:R-:W4:Y:S01]  /*93aa0*/  LDL.LU R28, [R1+0xa8] ;  /* 0x0000a800011c7983 */ /* 0x000f220000300800 */
[----:B------:R-:W-:Y:S01]  /*93ab0*/  ULDC.64 UR12, c[0x0][0x228] ;  /* 0x00008a00000c7ab9 */ /* 0x000fe20000000a00 */
[----:B------:R-:W-:Y:S01]  /*93ac0*/  ULDC.64 UR30, c[0x0][0x228] ;  /* 0x00008a00001e7ab9 */ /* 0x000fe20000000a00 */
[----:B------:R-:W-:Y:S01]  /*93ad0*/  ULDC.64 UR8, c[0x0][0x228] ;  /* 0x00008a0000087ab9 */ /* 0x000fe20000000a00 */
[----:B------:R-:W3:Y:S01]  /*93ae0*/  LDL.LU R2, [R1+0xac] ;  /* 0x0000ac0001027983 */ /* 0x000ee20000300800 */
[----:B------:R-:W-:Y:S01]  /*93af0*/  ULDC.64 UR22, c[0x0][0x228] ;  /* 0x00008a0000167ab9 */ /* 0x000fe20000000a00 */
[----:B------:R-:W-:Y:S01]  /*93b00*/  ULDC.64 UR20, c[0x0][0x228] ;  /* 0x00008a0000147ab9 */ /* 0x000fe20000000a00 */
[----:B------:R-:W-:Y:S01]  /*93b10*/  ULDC.64 UR18, c[0x0][0x228] ;  /* 0x00008a0000127ab9 */ /* 0x000fe20000000a00 */
[----:B------:R-:W-:Y:S01]  /*93b20*/  STL.64 [R1+0x2968], R6 ;  /* 0x0029680601007387 */ /* 0x000fe20000100a00 */
[----:B------:R-:W-:Y:S01]  /*93b30*/  ULDC.64 UR16, c[0x0][0x228] ;  /* 0x00008a0000107ab9 */ /* 0x000fe20000000a00 */
[----:B------:R-:W-:-:S02]  /*93b40*/  ULDC.64 UR14, c[0x0][0x228] ;  /* 0x00008a00000e7ab9 */ /* 0x000fc40000000a00 */
[----:B------:R-:W-:Y:S04]  /*93b50*/  STL.64 [R1+0x2960], R4 ;  /* 0x0029600401007387 */ /* 0x000fe80000100a00 */
[----:B------:R0:W-:Y:S04]  /*93b60*/  STL.64 [R1+0x2958], R10 ;  /* 0x0029580a01007387 */ /* 0x0001e80000100a00 */
[----:B0-----:R-:W3:Y:S04]  /*93b70*/  LDL.LU R11, [R1+0xa0] ;  /* 0x0000a000010b7983 */ /* 0x001ee80000300800 */
[----:B------:R-:W3:Y:S04]  /*93b80*/  LDL.LU R4, [R1+0x90] ;  /* 0x0000900001047983 */ /* 0x000ee80000300800 */
[----:B------:R-:W3:Y:S04]  /*93b90*/  LDL.LU R5, [R1+0x94] ;  /* 0x0000940001057983 */ /* 0x000ee80000300800 */
[----:B------:R-:W3:Y:S04]  /*93ba0*/  LDL.LU R6, [R1+0x98] ;  /* 0x0000980001067983 */ /* 0x000ee80000300800 */
[----:B------:R-:W3:Y:S04]  /*93bb0*/  LDL.LU R7, [R1+0x9c] ;  /* 0x00009c0001077983 */ /* 0x000ee80000300800 */
[----:B------:R-:W4:Y:S04]  /*93bc0*/  LDL.LU R10, [R1+0xbc] ;  /* 0x0000bc00010a7983 */ /* 0x000f280000300800 */
[----:B------:R0:W-:Y:S04]  /*93bd0*/  STL.64 [R1+0x2950], R8 ;  /* 0x0029500801007387 */ /* 0x0001e80000100a00 */
[----:B0-----:R-:W3:Y:S04]  /*93be0*/  LDL.LU R8, [R1+0xb4] ;  /* 0x0000b40001087983 */ /* 0x001ee80000300800 */
[----:B------:R-:W3:Y:S04]  /*93bf0*/  LDL.LU R9, [R1+0xb8] ;  /* 0x0000b80001097983 */ /* 0x000ee80000300800 */
[----:B------:R0:W-:Y:S04]  /*93c00*/  STL.64 [R1+0x2948], R14 ;  /* 0x0029480e01007387 */ /* 0x0001e80000100a00 */
[----:B0-----:R-:W3:Y:S04]  /*93c10*/  LDL.LU R14, [R1+0xcc] ;  /* 0x0000cc00010e7983 */ /* 0x001ee80000300800 */
[----:B------:R-:W4:Y:S04]  /*93c20*/  LDL.LU R15, [R1+0xb0] ;  /* 0x0000b000010f7983 */ /* 0x000f280000300800 */
[----:B------:R-:W3:Y:S04]  /*93c30*/  LDL R0, [R1+0xde0] ;  /* 0x000de00001007983 */ /* 0x000ee80000100800 */
[----:B------:R0:W-:Y:S04]  /*93c40*/  STL.64 [R1+0x2940], R12 ;  /* 0x0029400c01007387 */ /* 0x0001e80000100a00 */
[----:B0-----:R-:W4:Y:S04]  /*93c50*/  LDL.LU R12, [R1+0xc4] ;  /* 0x0000c400010c7983 */ /* 0x001f280000300800 */
[----:B------:R-:W4:Y:S04]  /*93c60*/  LDL.LU R13, [R1+0xc8] ;  /* 0x0000c800010d7983 */ /* 0x000f280000300800 */
        /* <DEDUP_REMOVED lines=11> */
[----:B------:R-:W4:Y:S01]  /*93d20*/  LDL.LU R21, [R1+0x8] ;  /* 0x0000080001157983 */ /* 0x000f220000300800 */
[----:B-1----:R-:W-:-:S03]  /*93d30*/  ULEA UR4, UR5, UR4, 0x18 ;  /* 0x0000000405047291 */ /* 0x002fc6000f8ec03f */
[----:B------:R2:W-:Y:S04]  /*93d40*/  STL.64 [R1+0x2848], R26 ;  /* 0x0028481a01007387 */ /* 0x0005e80000100a00 */
[----:B------:R0:W-:Y:S01]  /*93d50*/  STL.64 [R1+0x2840], R24 ;  /* 0x0028401801007387 */ /* 0x0001e20000100a00 */
[----:B--2---:R-:W-:Y:S02]  /*93d60*/  IMAD.MOV.U32 R27, RZ, RZ, R3 ;  /* 0x000000ffff1b7224 */ /* 0x004fe400078e0003 */
[----:B------:R-:W1:Y:S02]  /*93d70*/  S2R R3, SR_TID.X ;  /* 0x0000000000037919 */ /* 0x000e640000002100 */
[----:B0-----:R-:W-:Y:S02]  /*93d80*/  IMAD.MOV.U32 R24, RZ, RZ, R27 ;  /* 0x000000ffff187224 */ /* 0x001fe400078e001b */
[----:B---3--:R-:W-:Y:S01]  /*93d90*/  VIADD R0, R0, 0x7f ;  /* 0x0000007f00007836 */ /* 0x008fe20000000000 */
[----:B------:R-:W-:Y:S04]  /*93da0*/  BAR.SYNC.DEFER_BLOCKING 0x0 ;  /* 0x0000000000007b1d */ /* 0x000fe80000010000 */
[----:B------:R-:W-:Y:S01]  /*93db0*/  ISETP.GE.AND P1, PT, R0, UR27, PT ;  /* 0x0000001b00007c0c */ /* 0x000fe2000bf26270 */
[----:B-1----:R-:W-:-:S05]  /*93dc0*/  IMAD.SHL.U32 R0, R3, 0x20, RZ ;  /* 0x0000002003007824 */ /* 0x002fca00078e00ff */
[----:B------:R-:W-:Y:S01]  /*93dd0*/  LOP3.LUT R0, R0, 0x200, RZ, 0xc0, !PT ;  /* 0x0000020000007812 */ /* 0x000fe200078ec0ff */
[----:B----4-:R-:W-:Y:S02]  /*93de0*/  IMAD.MOV.U32 R27, RZ, RZ, R22 ;  /* 0x000000ffff1b7224 */ /* 0x010fe400078e0016 */
[----:B------:R-:W-:Y:S02]  /*93df0*/  IMAD.MOV.U32 R22, RZ, RZ, R17 ;  /* 0x000000ffff167224 */ /* 0x000fe400078e0011 */
[----:B------:R-:W-:Y:S02]  /*93e00*/  IMAD.MOV.U32 R17, RZ, RZ, R12 ;  /* 0x000000ffff117224 */ /* 0x000fe400078e000c */
[----:B------:R-:W-:Y:S02]  /*93e10*/  IMAD.MOV.U32 R12, RZ, RZ, R15 ;  /* 0x000000ffff0c7224 */ /* 0x000fe400078e000f */
[----:B------:R-:W-:Y:S02]  /*93e20*/  IMAD.MOV.U32 R15, RZ, RZ, R10 ;  /* 0x000000ffff0f7224 */ /* 0x000fe400078e000a */
[----:B------:R-:W-:-:S02]  /*93e30*/  IMAD.MOV.U32 R10, RZ, RZ, R28 ;  /* 0x000000ffff0a7224 */ /* 0x000fc400078e001c */
[----:B------:R-:W0:Y:S01]  /*93e40*/  S2R R28, SR_TID.X ;  /* 0x00000000001c7919 */ /* 0x000e220000002100 */
[----:B------:R-:W-:Y:S02]  /*93e50*/  IMAD.MOV.U32 R25, RZ, RZ, R20 ;  /* 0x000000ffff197224 */ /* 0x000fe400078e0014 */
[----:B------:R-:W-:Y:S02]  /*93e60*/  IMAD.MOV.U32 R20, RZ, RZ, R23 ;  /* 0x000000ffff147224 */ /* 0x000fe400078e0017 */
[----:B------:R-:W-:Y:S02]  /*93e70*/  IMAD.MOV.U32 R23, RZ, RZ, R18 ;  /* 0x000000ffff177224 */ /* 0x000fe400078e0012 */
[----:B------:R-:W-:Y:S02]  /*93e80*/  IMAD.MOV.U32 R18, RZ, RZ, R13 ;  /* 0x000000ffff127224 */ /* 0x000fe400078e000d */
[----:B------:R-:W-:Y:S02]  /*93e90*/  IMAD.MOV.U32 R13, RZ, RZ, R8 ;  /* 0x000000ffff0d7224 */ /* 0x000fe400078e0008 */
[----:B------:R-:W-:-:S02]  /*93ea0*/  IMAD.MOV.U32 R8, RZ, RZ, R11 ;  /* 0x000000ffff087224 */ /* 0x000fc400078e000b */
[----:B------:R-:W-:Y:S02]  /*93eb0*/  IMAD.MOV.U32 R11, RZ, RZ, R2 ;  /* 0x000000ffff0b7224 */ /* 0x000fe400078e0002 */
[C---:B------:R-:W-:Y:S02]  /*93ec0*/  IMAD.SHL.U32 R2, R3.reuse, 0x10, RZ ;  /* 0x0000001003027824 */ /* 0x040fe400078e00ff */
[----:B------:R-:W-:Y:S02]  /*93ed0*/  IMAD.SHL.U32 R3, R3, 0x8, RZ ;  /* 0x0000000803037824 */ /* 0x000fe400078e00ff */
[----:B------:R-:W-:Y:S01]  /*93ee0*/  IMAD.MOV.U32 R26, RZ, RZ, R21 ;  /* 0x000000ffff1a7224 */ /* 0x000fe200078e0015 */
[----:B------:R-:W-:Y:S01]  /*93ef0*/  LOP3.LUT R2, R2, 0xf0, RZ, 0xc0, !PT ;  /* 0x000000f002027812 */ /* 0x000fe200078ec0ff */
[----:B------:R-:W-:Y:S02]  /*93f00*/  IMAD.MOV.U32 R21, RZ, RZ, R16 ;  /* 0x000000ffff157224 */ /* 0x000fe400078e0010 */
[----:B------:R-:W-:Y:S01]  /*93f10*/  IMAD.MOV.U32 R16, RZ, RZ, R19 ;  /* 0x000000ffff107224 */ /* 0x000fe200078e0013 */
[----:B------:R-:W-:Y:S01]  /*93f20*/  IADD3 R0, R0, UR4, R2 ;  /* 0x0000000400007c10 */ /* 0x000fe2000fffe002 */
[----:B------:R-:W-:Y:S01]  /*93f30*/  IMAD.MOV.U32 R19, RZ, RZ, R14 ;  /* 0x000000ffff137224 */ /* 0x000fe200078e000e */
[----:B------:R-:W-:Y:S01]  /*93f40*/  LOP3.LUT R2, R3, 0x100, RZ, 0xc0, !PT ;  /* 0x0000010003027812 */ /* 0x000fe200078ec0ff */
[----:B------:R-:W-:Y:S01]  /*93f50*/  IMAD.MOV.U32 R14, RZ, RZ, R9 ;  /* 0x000000ffff0e7224 */ /* 0x000fe200078e0009 */
[----:B0-----:R-:W-:Y:S01]  /*93f60*/  LOP3.LUT R28, R28, 0x3f, RZ, 0xc0, !PT ;  /* 0x0000003f1c1c7812 */ /* 0x001fe200078ec0ff */
[----:B------:R-:W-:-:S02]  /*93f70*/  IMAD.MOV.U32 R9, RZ, RZ, R29 ;  /* 0x000000ffff097224 */ /* 0x000fc400078e001d */
[----:B------:R-:W-:Y:S01]  /*93f80*/  IMAD.IADD R0, R0, 0x1, R2 ;  /* 0x0000000100007824 */ /* 0x000fe200078e0202 */
[----:B------:R-:W-:Y:S01]  /*93f90*/  LEA R2, R28, UR4, 0x4 ;  /* 0x000000041c027c11 */ /* 0x000fe2000f8e20ff */
[----:B------:R-:W-:-:S03]  /*93fa0*/  ULDC.64 UR4, c[0x0][0x228] ;  /* 0x00008a0000047ab9 */ /* 0x000fc60000000a00 */
[----:B------:R-:W-:Y:S01]  /*93fb0*/  STSM.16.M88.4 [R0], R24 ;  /* 0x0000001800007844 */ /* 0x000fe20000000200 */
[----:B------:R-:W-:Y:S06]  /*93fc0*/  BAR.SYNC.DEFER_BLOCKING 0x0 ;  /* 0x0000000000007b1d */ /* 0x000fec0000010000 */
[----:B------:R-:W0:Y:S02]  /*93fd0*/  LDS.128 R24, [R2] ;  /* 0x0000000002187984 */ /* 0x000e240000000c00 */
[----:B------:R-:W-:Y:S06]  /*93fe0*/  BAR.SYNC.DEFER_BLOCKING 0x0 ;  /* 0x0000000000007b1d */ /* 0x000fec0000010000 */
[----:B------:R-:W-:Y:S02]  /*93ff0*/  STSM.16.M88.4 [R0], R20 ;  /* 0x0000001400007844 */ /* 0x000fe40000000200 */
[----:B------:R-:W-:Y:S06]  /*94000*/  BAR.SYNC.DEFER_BLOCKING 0x0 ;  /* 0x0000000000007b1d */ /* 0x000fec0000010000 */
[----:B0-----:R-:W-:Y:S04]  /*94010*/  STL.64 [R1+0x360], R24 ;  /* 0x0003601801007387 */ /* 0x001fe80000100a00 */
[----:B------:R-:W-:Y:S04]  /*94020*/  STL.64 [R1+0x368], R26 ;  /* 0x0003681a01007387 */ /* 0x000fe80000100a00 */
[----:B------:R-:W0:Y:S01]  /*94030*/  LDS.128 R20, [R2] ;  /* 0x0000000002147984 */ /* 0x000e220000000c00 */
        /* <DEDUP_REMOVED lines=11> */
[----:B------:R-:W2:Y:S04]  /*940f0*/  LDL.LU R24, [R1+0x80] ;  /* 0x0000800001187983 */ /* 0x000ea80000300800 */
[----:B------:R-:W0:Y:S01]  /*94100*/  LDS.128 R12, [R2] ;  /* 0x00000000020c7984 */ /* 0x000e220000000c00 */
[----:B------:R-:W-:Y:S06]  /*94110*/  BAR.SYNC.DEFER_BLOCKING 0x0 ;  /* 0x0000000000007b1d */ /* 0x000fec0000010000 */
[----:B------:R-:W-:Y:S02]  /*94120*/  STSM.16.M88.4 [R0], R8 ;  /* 0x0000000800007844 */ /* 0x000fe40000000200 */
[----:B------:R-:W-:Y:S06]  /*94130*/  BAR.SYNC.DEFER_BLOCKING 0x0 ;  /* 0x0000000000007b1d */ /* 0x000fec0000010000 */
[----:B------:R-:W1:Y:S02]  /*94140*/  LDS.128 R8, [R2] ;  /* 0x0000000002087984 */ /* 0x000e640000000c00 */
[----:B------:R-:W-:Y:S06]  /*94150*/  BAR.SYNC.DEFER_BLOCKING 0x0 ;  /* 0x0000000000007b1d */ /* 0x000fec0000010000 */
[----:B0-----:R0:W-:Y:S04]  /*94160*/  STL.64 [R1+0xb0], R12 ;  /* 0x0000b00c01007387 */ /* 0x0011e80000100a00 */
[----:B------:R3:W-:Y:S04]  /*94170*/  STL.64 [R1+0xb8], R14 ;  /* 0x0000b80e01007387 */ /* 0x0007e80000100a00 */
[----:B------:R-:W2:Y:S04]  /*94180*/  LDL.LU R25, [R1+0x84] ;  /* 0x0000840001197983 */ /* 0x000ea80000300800 */
[----:B------:R-:W2:Y:S04]  /*94190*/  LDL.LU R26, [R1+0x88] ;  /* 0x00008800011a7983 */ /* 0x000ea80000300800 */
[----:B------:R-:W2:Y:S04]  /*941a0*/  LDL.LU R27, [R1+0x8c] ;  /* 0x00008c00011b7983 */ /* 0x000ea80000300800 */
[----:B0-----:R-:W4:Y:S04]  /*941b0*/  LDL.LU R12, [R1+0x70] ;  /* 0x00007000010c7983 */ /* 0x001f280000300800 */
[----:B------:R-:W4:Y:S04]  /*941c0*/  LDL.LU R13, [R1+0x74] ;  /* 0x00007400010d7983 */ /* 0x000f280000300800 */
[----:B---3--:R-:W4:Y:S04]  /*941d0*/  LDL.LU R14, [R1+0x78] ;  /* 0x00007800010e7983 */ /* 0x008f280000300800 */
[----:B------:R-:W4:Y:S04]  /*941e0*/  LDL.LU R15, [R1+0x7c] ;  /* 0x00007c00010f7983 */ /* 0x000f280000300800 */
[----:B-1----:R-:W-:Y:S04]  /*941f0*/  STL.64 [R1+0xa0], R8 ;  /* 0x0000a00801007387 */ /* 0x002fe80000100a00 */
[----:B------:R0:W-:Y:S04]  /*94200*/  STSM.16.M88.4 [R0], R4 ;  /* 0x0000000400007844 */ /* 0x0001e80000000200 */
[----:B------:R1:W-:Y:S04]  /*94210*/  STL.64 [R1+0xa8], R10 ;  /* 0x0000a80a01007387 */ /* 0x0003e80000100a00 */
[----:B0-----:R-:W3:Y:S04]  /*94220*/  LDL.LU R4, [R1+0x60] ;  /* 0x0000600001047983 */ /* 0x001ee80000300800 */
[----:B------:R-:W3:Y:S04]  /*94230*/  LDL.LU R5, [R1+0x64] ;  /* 0x0000640001057983 */ /* 0x000ee80000300800 */
[----:B------:R-:W2:Y:S04]  /*94240*/  LDL.LU R6, [R1+0x68] ;  /* 0x0000680001067983 */ /* 0x000ea80000300800 */
[----:B------:R-:W2:Y:S01]  /*94250*/  LDL.LU R7, [R1+0x6c] ;  /* 0x00006c0001077983 */ /* 0x000ea20000300800 */
[----:B------:R-:W-:Y:S06]  /*94260*/  BAR.SYNC.DEFER_BLOCKING 0x0 ;  /* 0x0000000000007b1d */ /* 0x000fec0000010000 */
[----:B--2---:R-:W-:Y:S04]  /*94270*/  STL.64 [R1+0x2978], R6 ;  /* 0x0029780601007387 */ /* 0x004fe80000100a00 */
[----:B---3--:R-:W-:Y:S04]  /*94280*/  STL.64 [R1+0x2970], R4 ;  /* 0x0029700401007387 */ /* 0x008fe80000100a00 */
[----:B------:R-:W0:Y:S01]  /*94290*/  LDS.128 R4, [R2] ;  /* 0x0000000002047984 */ /* 0x000e220000000c00 */
[----:B------:R-:W-:Y:S06]  /*942a0*/  BAR.SYNC.DEFER_BLOCKING 0x0 ;  /* 0x0000000000007b1d */ /* 0x000fec0000010000 */
[----:B------:R-:W2:Y:S04]  /*942b0*/  LDL.LU R20, [R1+0x50] ;  /* 0x0000500001147983 */ /* 0x000ea80000300800 */
[----:B------:R-:W2:Y:S04]  /*942c0*/  LDL.LU R21, [R1+0x54] ;  /* 0x0000540001157983 */ /* 0x000ea80000300800 */
[----:B------:R-:W2:Y:S04]  /*942d0*/  LDL.LU R22, [R1+0x58] ;  /* 0x0000580001167983 */ /* 0x000ea80000300800 */
[----:B------:R-:W2:Y:S04]  /*942e0*/  LDL.LU R23, [R1+0x5c] ;  /* 0x00005c0001177983 */ /* 0x000ea80000300800 */
[----:B------:R-:W-:Y:S04]  /*942f0*/  STSM.16.M88.4 [R0], R24 ;  /* 0x0000001800007844 */ /* 0x000fe80000000200 */
[----:B------:R-:W3:Y:S04]  /*94300*/  LDL.LU R16, [R1+0x40] ;  /* 0x0000400001107983 */ /* 0x000ee80000300800 */
[----:B------:R-:W3:Y:S04]  /*94310*/  LDL.LU R17, [R1+0x44] ;  /* 0x0000440001117983 */ /* 0x000ee80000300800 */
[----:B------:R-:W3:Y:S04]  /*94320*/  LDL.LU R18, [R1+0x48] ;  /* 0x0000480001127983 */ /* 0x000ee80000300800 */
[----:B------:R-:W3:Y:S01]  /*94330*/  LDL.LU R19, [R1+0x4c] ;  /* 0x00004c0001137983 */ /* 0x000ee20000300800 */
[----:B------:R-:W-:Y:S06]  /*94340*/  BAR.SYNC.DEFER_BLOCKING 0x0 ;  /* 0x0000000000007b1d */ /* 0x000fec0000010000 */
[----:B------:R-:W3:Y:S04]  /*94350*/  LDL.LU R8, [R1+0x30] ;  /* 0x0000300001087983 */ /* 0x000ee80000300800 */
[----:B------:R-:W3:Y:S04]  /*94360*/  LDL.LU R9, [R1+0x34] ;  /* 0x0000340001097983 */ /* 0x000ee80000300800 */
[----:B-1----:R-:W3:Y:S04]  /*94370*/  LDL.LU R10, [R1+0x38] ;  /* 0x00003800010a7983 */ /* 0x002ee80000300800 */
[----:B------:R-:W3:Y:S04]  /*94380*/  LDL.LU R11, [R1+0x3c] ;  /* 0x00003c00010b7983 */ /* 0x000ee80000300800 */
[----:B0-----:R-:W-:Y:S04]  /*94390*/  STL.64 [R1+0x90], R4 ;  /* 0x0000900401007387 */ /* 0x001fe80000100a00 */
[----:B------:R-:W-:Y:S04]  /*943a0*/  STL.64 [R1+0x98], R6 ;  /* 0x0000980601007387 */ /* 0x000fe80000100a00 */
[----:B------:R-:W0:Y:S01]  /*943b0*/  LDS.128 R4, [R2] ;  /* 0x0000000002047984 */ /* 0x000e220000000c00 */
[----:B------:R-:W-:Y:S06]  /*943c0*/  BAR.SYNC.DEFER_BLOCKING 0x0 ;  /* 0x0000000000007b1d */ /* 0x000fec0000010000 */
[----:B----4-:R1:W-:Y:S04]  /*943d0*/  STSM.16.M88.4 [R0], R12 ;  /* 0x0000000c00007844 */ /* 0x0103e80000000200 */
[----:B0-----:R-:W-:Y:S04]  /*943e0*/  STL.64 [R1+0x80], R4 ;  /* 0x0000800401007387 */ /* 0x001fe80000100a00 */
[----:B------:R-:W-:Y:S01]  /*943f0*/  STL.64 [R1+0x88], R6 ;  /* 0x0000880601007387 */ /* 0x000fe20000100a00 */
[----:B------:R-:W-:Y:S06]  /*94400*/  BAR.SYNC.DEFER_BLOCKING 0x0 ;  /* 0x0000000000007b1d */ /* 0x000fec0000010000 */
[----:B-1----:R-:W4:Y:S04]  /*94410*/  LDL.LU R12, [R1+0x20] ;  /* 0x00002000010c7983 */ /* 0x002f280000300800 */
[----:B------:R-:W4:Y:S04]  /*94420*/  LDL.LU R13, [R1+0x24] ;  /* 0x00002400010d7983 */ /* 0x000f280000300800 */
[----:B------:R-:W4:Y:S04]  /*94430*/  LDL.LU R14, [R1+0x28] ;  /* 0x00002800010e7983 */ /* 0x000f280000300800 */
[----:B------:R-:W4:Y:S04]  /*94440*/  LDL.LU R15, [R1+0x2c] ;  /* 0x00002c00010f7983 */ /* 0x000f280000300800 */
[----:B------:R-:W0:Y:S04]  /*94450*/  LDS.128 R4, [R2] ;  /* 0x0000000002047984 */ /* 0x000e280000000c00 */
[----:B------:R-:W4:Y:S04]  /*94460*/  LDL.LU R24, [R1+0x10] ;  /* 0x0000100001187983 */ /* 0x000f280000300800 */
[----:B------:R-:W4:Y:S04]  /*94470*/  LDL.LU R25, [R1+0x14] ;  /* 0x0000140001197983 */ /* 0x000f280000300800 */
[----:B------:R-:W4:Y:S04]  /*94480*/  LDL.LU R26, [R1+0x18] ;  /* 0x00001800011a7983 */ /* 0x000f280000300800 */
[----:B------:R-:W4:Y:S01]  /*94490*/  LDL.LU R27, [R1+0x1c] ;  /* 0x00001c00011b7983 */ /* 0x000f220000300800 */
[----:B------:R-:W-:Y:S06]  /*944a0*/  BAR.SYNC.DEFER_BLOCKING 0x0 ;  /* 0x0000000000007b1d */ /* 0x000fec0000010000 */
[----:B0-----:R-:W-:Y:S04]  /*944b0*/  STL.64 [R1], R4 ;  /* 0x0000000401007387 */ /* 0x001fe80000100a00 */
[----:B------:R0:W-:Y:S04]  /*944c0*/  STL.64 [R1+0x8], R6 ;  /* 0x0000080601007387 */ /* 0x0001e80000100a00 */
[----:B0-----:R-:W2:Y:S04]  /*944d0*/  LDL.LU.64 R6, [R1+0x2978] ;  /* 0x0029780001067983 */ /* 0x001ea80000300a00 */
[----:B------:R-:W2:Y:S04]  /*944e0*/  LDL.LU.64 R4, [R1+0x2970] ;  /* 0x0029700001047983 */ /* 0x000ea80000300a00 */
[----:B--2---:R-:W-:Y:S01]  /*944f0*/  STSM.16.M88.4 [R0], R4 ;  /* 0x0000000400007844 */ /* 0x004fe20000000200 */
[----:B------:R-:W-:Y:S06]  /*94500*/  BAR.SYNC.DEFER_BLOCKING 0x0 ;  /* 0x0000000000007b1d */ /* 0x000fec0000010000 */
[----:B------:R-:W0:Y:S02]  /*94510*/  LDS.128 R4, [R2] ;  /* 0x0000000002047984 */ /* 0x000e240000000c00 */
[----:B------:R-:W-:Y:S06]  /*94520*/  BAR.SYNC.DEFER_BLOCKING 0x0 ;  /* 0x0000000000007b1d */ /* 0x000fec0000010000 */
[----:B------:R-:W-:Y:S02]  /*94530*/  STSM.16.M88.4 [R0], R20 ;  /* 0x0000001400007844 */ /* 0x000fe40000000200 */
[----:B------:R-:W-:Y:S06]  /*94540*/  BAR.SYNC.DEFER_BLOCKING 0x0 ;  /* 0x0000000000007b1d */ /* 0x000fec0000010000 */
[----:B------:R-:W1:Y:S02]  /*94550*/  LDS.128 R20, [R2] ;  /* 0x0000000002147984 */ /* 0x000e640000000c00 */
[----:B------:R-:W-:Y:S06]  /*94560*/  BAR.SYNC.DEFER_BLOCKING 0x0 ;  /* 0x0000000000007b1d */ /* 0x000fec0000010000 */
[----:B---3--:R-:W-:Y:S02]  /*94570*/  STSM.16.M88.4 [R0], R16 ;  /* 0x0000001000007844 */ /* 0x008fe40000000200 */
[----:B------:R-:W-:Y:S06]  /*94580*/  BAR.SYNC.DEFER_BLOCKING 0x0 ;  /* 0x0000000000007b1d */ /* 0x000fec0000010000 */
[----:B------:R-:W2:Y:S02]  /*94590*/  LDS.128 R16, [R2] ;  /* 0x0000000002107984 */ /* 0x000ea40000000c00 */
[----:B------:R-:W-:Y:S06]  /*945a0*/  BAR.SYNC.DEFER_BLOCKING 0x0 ;  /* 0x0000000000007b1d */ /* 0x000fec0000010000 */
[----:B0-----:R-:W-:Y:S04]  /*945b0*/  STL.64 [R1+0x60], R4 ;  /* 0x0000600401007387 */ /* 0x001fe80000100a00 */
[----:B------:R-:W-:Y:S01]  /*945c0*/  STSM.16.M88.4 [R0], R8 ;  /* 0x0000000800007844 */ /* 0x000fe20000000200 */
[----:B------:R-:W-:Y:S06]  /*945d0*/  BAR.SYNC.DEFER_BLOCKING 0x0 ;  /* 0x0000000000007b1d */ /* 0x000fec0000010000 */
[----:B------:R0:W-:Y:S04]  /*945e0*/  STL.64 [R1+0x68], R6 ;  /* 0x0000680601007387 */ /* 0x0001e80000100a00 */
[----:B0-----:R-:W3:Y:S04]  /*945f0*/  LDL.LU.64 R6, [R1+0x2968] ;  /* 0x0029680001067983 */ /* 0x001ee80000300a00 */
[----:B------:R-:W3:Y:S04]  /*94600*/  LDL.LU.64 R4, [R1+0x2960] ;  /* 0x0029600001047983 */ /* 0x000ee80000300a00 */
[----:B------:R-:W0:Y:S01]  /*94610*/  LDS.128 R8, [R2] ;  /* 0x0000000002087984 */ /* 0x000e220000000c00 */
[----:B------:R-:W-:Y:S06]  /*94620*/  BAR.SYNC.DEFER_BLOCKING 0x0 ;  /* 0x0000000000007b1d */ /* 0x000fec0000010000 */
[----:B-1----:R1:W-:Y:S04]  /*94630*/  STL.64 [R1+0x50], R20 ;  /* 0x0000501401007387 */ /* 0x0023e80000100a00 */
[----:B------:R1:W-:Y:S04]  /*94640*/  STL.64 [R1+0x58], R22 ;  /* 0x0000581601007387 */ /* 0x0003e80000100a00 */
[----:B--2---:R2:W-:Y:S04]  /*94650*/  STL.64 [R1+0x40], R16 ;  /* 0x0000401001007387 */ /* 0x0045e80000100a00 */
[----:B----4-:R-:W-:Y:S01]  /*94660*/  STSM.16.M88.4 [R0], R12 ;  /* 0x0000000c00007844 */ /* 0x010fe20000000200 */
[----:B------:R-:W-:Y:S06]  /*94670*/  BAR.SYNC.DEFER_BLOCKING 0x0 ;  /* 0x0000000000007b1d */ /* 0x000fec0000010000 */
[----:B------:R4:W-:Y:S04]  /*94680*/  STL.64 [R1+0x48], R18 ;  /* 0x0000481201007387 */ /* 0x0009e80000100a00 */
[----:B-1----:R-:W3:Y:S04]  /*94690*/  LDL.LU R20, [R1+0x350] ;  /* 0x0003500001147983 */ /* 0x002ee80000300800 */
[----:B------:R-:W3:Y:S04]  /*946a0*/  LDL.LU R21, [R1+0x354] ;  /* 0x0003540001157983 */ /* 0x000ee80000300800 */
[----:B------:R-:W3:Y:S04]  /*946b0*/  LDL.LU R22, [R1+0x358] ;  /* 0x0003580001167983 */ /* 0x000ee80000300800 */
[----:B------:R-:W3:Y:S04]  /*946c0*/  LDL.LU R23, [R1+0x35c] ;  /* 0x00035c0001177983 */ /* 0x000ee80000300800 */
[----:B--2---:R-:W2:Y:S04]  /*946d0*/  LDL.LU R16, [R1+0x340] ;  /* 0x0003400001107983 */ /* 0x004ea80000300800 */
[----:B------:R-:W2:Y:S04]  /*946e0*/  LDL.LU R17, [R1+0x344] ;  /* 0x0003440001117983 */ /* 0x000ea80000300800 */
[----:B----4-:R-:W2:Y:S04]  /*946f0*/  LDL.LU R18, [R1+0x348] ;  /* 0x0003480001127983 */ /* 0x010ea80000300800 */
[----:B------:R-:W2:Y:S04]  /*94700*/  LDL.LU R19, [R1+0x34c] ;  /* 0x00034c0001137983 */ /* 0x000ea80000300800 */
[----:B0-----:R-:W-:Y:S04]  /*94710*/  STL.64 [R1+0x30], R8 ;  /* 0x0000300801007387 */ /* 0x001fe80000100a00 */
[----:B------:R0:W-:Y:S04]  /*94720*/  STL.64 [R1+0x38], R10 ;  /* 0x0000380a01007387 */ /* 0x0001e80000100a00 */
[----:B------:R-:W1:Y:S01]  /*94730*/  LDS.128 R12, [R2] ;  /* 0x00000000020c7984 */ /* 0x000e620000000c00 */
[----:B------:R-:W-:Y:S06]  /*94740*/  BAR.SYNC.DEFER_BLOCKING 0x0 ;  /* 0x0000000000007b1d */ /* 0x000fec0000010000 */
[----:B0-----:R-:W4:Y:S04]  /*94750*/  LDL.LU.64 R10, [R1+0x2958] ;  /* 0x00295800010a7983 */ /* 0x001f280000300a00 */
[----:B------:R-:W4:Y:S04]  /*94760*/  LDL.LU.64 R8, [R1+0x2950] ;  /* 0x0029500001087983 */ /* 0x000f280000300a00 */
[----:B-1----:R-:W-:Y:S04]  /*94770*/  STL.64 [R1+0x70], R12 ;  /* 0x0000700c01007387 */ /* 0x002fe80000100a00 */
[----:B------:R0:W-:Y:S04]  /*94780*/  STL.64 [R1+0x78], R14 ;  /* 0x0000780e01007387 */ /* 0x0001e80000100a00 */
[----:B0-----:R-:W2:Y:S04]  /*94790*/  LDL.LU.64 R14, [R1+0x2948] ;  /* 0x00294800010e7983 */ /* 0x001ea80000300a00 */
[----:B------:R-:W2:Y:S04]  /*947a0*/  LDL.LU.64 R12, [R1+0x2940] ;  /* 0x00294000010c7983 */ /* 0x000ea80000300a00 */
[----:B------:R-:W-:Y:S01]  /*947b0*/  STSM.16.M88.4 [R0], R24 ;  /* 0x0000001800007844 */ /* 0x000fe20000000200 */
[----:B------:R-:W-:Y:S06]  /*947c0*/  BAR.SYNC.DEFER_BLOCKING 0x0 ;  /* 0x0000000000007b1d */ /* 0x000fec0000010000 */
[----:B------:R-:W0:Y:S02]  /*947d0*/  LDS.128 R24, [R2] ;  /* 0x0000000002187984 */ /* 0x000e240000000c00 */
[----:B------:R-:W-:Y:S06]  /*947e0*/  BAR.SYNC.DEFER_BLOCKING 0x0 ;  /* 0x0000000000007b1d */ /* 0x000fec0000010000 */
[----:B0-----:R-:W-:Y:S04]  /*947f0*/  STL.64 [R1+0x380], R24 ;  /* 0x0003801801007387 */ /* 0x001fe80000100a00 */
[----:B------:R-:W-:Y:S04]  /*94800*/  STL.64 [R1+0x388], R26 ;  /* 0x0003881a01007387 */ /* 0x000fe80000100a00 */
[----:B---3--:R-:W-:Y:S01]  /*94810*/  STSM.16.M88.4 [R0], R4 ;  /* 0x0000000400007844 */ /* 0x008fe20000000200 */
[----:B------:R-:W-:Y:S06]  /*94820*/  BAR.SYNC.DEFER_BLOCKING 0x0 ;  /* 0x0000000000007b1d */ /* 0x000fec0000010000 */
[----:B------:R-:W0:Y:S02]  /*94830*/  LDS.128 R4, [R2] ;  /* 0x0000000002047984 */ /* 0x000e240000000c00 */
[----:B------:R-:W-:Y:S06]  /*94840*/  BAR.SYNC.DEFER_BLOCKING 0x0 ;  /* 0x0000000000007b1d */ /* 0x000fec0000010000 */
[----:B0-----:R-:W-:Y:S04]  /*94850*/  STL.64 [R1+0x20], R4 ;  /* 0x0000200401007387 */ /* 0x001fe80000100a00 */
[----:B------:R-:W-:Y:S04]  /*94860*/  STL.64 [R1+0x28], R6 ;  /* 0x0000280601007387 */ /* 0x000fe80000100a00 */
[----:B----4-:R-:W-:Y:S01]  /*94870*/  STSM.16.M88.4 [R0], R8 ;  /* 0x0000000800007844 */ /* 0x010fe20000000200 */
[----:B------:R-:W-:Y:S06]  /*94880*/  BAR.SYNC.DEFER_BLOCKING 0x0 ;  /* 0x0000000000007b1d */ /* 0x000fec0000010000 */
[----:B------:R-:W0:Y:S02]  /*94890*/  LDS.128 R4, [R2] ;  /* 0x0000000002047984 */ /* 0x000e240000000c00 */
[----:B------:R-:W-:Y:S06]  /*948a0*/  BAR.SYNC.DEFER_BLOCKING 0x0 ;  /* 0x0000000000007b1d */ /* 0x000fec0000010000 */
[----:B--2---:R-:W-:Y:S04]  /*948b0*/  STSM.16.M88.4 [R0], R12 ;  /* 0x0000000c00007844 */ /* 0x004fe80000000200 */
[----:B0-----:R-:W-:Y:S04]  /*948c0*/  STL.64 [R1+0x10], R4 ;  /* 0x0000100401007387 */ /* 0x001fe80000100a00 */
[----:B------:R-:W-:Y:S01]  /*948d0*/  STL.64 [R1+0x18], R6 ;  /* 0x0000180601007387 */ /* 0x000fe20000100a00 */
[----:B------:R-:W-:Y:S06]  /*948e0*/  BAR.SYNC.DEFER_BLOCKING 0x0 ;  /* 0x0000000000007b1d */ /* 0x000fec0000010000 */
[----:B------:R-:W0:Y:S02]  /*948f0*/  LDS.128 R4, [R2] ;  /* 0x0000000002047984 */ /* 0x000e240000000c00 */
[----:B------:R-:W-:Y:S06]  /*94900*/  BAR.SYNC.DEFER_BLOCKING 0x0 ;  /* 0x0000000000007b1d */ /* 0x000fec0000010000 */
[----:B------:R-:W-:Y:S04]  /*94910*/  STSM.16.M88.4 [R0], R20 ;  /* 0x0000001400007844 */ /* 0x000fe80000000200 */
[----:B0-----:R-:W-:Y:S04]  /*94920*/  STL [R1+0x2824], R4 ;  /* 0x0028240401007387 */ /* 0x001fe80000100800 */
[----:B------:R-:W-:Y:S04]  /*94930*/  STL [R1+0x281c], R5 ;  /* 0x00281c0501007387 */ /* 0x000fe80000100800 */
[----:B------:R-:W-:Y:S04]  /*94940*/  STL [R1+0x2814], R6 ;  /* 0x0028140601007387 */ /* 0x000fe80000100800 */
[----:B------:R-:W-:Y:S01]  /*94950*/  STL [R1+0x280c], R7 ;  /* 0x00280c0701007387 */ /* 0x000fe20000100800 */
[----:B------:R-:W-:Y:S06]  /*94960*/  BAR.SYNC.DEFER_BLOCKING 0x0 ;  /* 0x0000000000007b1d */ /* 0x000fec0000010000 */
[----:B------:R-:W0:Y:S02]  /*94970*/  LDS.128 R4, [R2] ;  /* 0x0000000002047984 */ /* 0x000e240000000c00 */
[----:B------:R-:W-:Y:S06]  /*94980*/  BAR.SYNC.DEFER_BLOCKING 0x0 ;  /* 0x0000000000007b1d */ /* 0x000fec0000010000 */
[----:B0-----:R-:W-:Y:S04]  /*94990*/  STL.64 [R1+0x350], R4 ;  /* 0x0003500401007387 */ /* 0x001fe80000100a00 */
[----:B------:R-:W-:Y:S04]  /*949a0*/  STL.64 [R1+0x358], R6 ;  /* 0x0003580601007387 */ /* 0x000fe80000100a00 */
[----:B------:R-:W2:Y:S04]  /*949b0*/  LDL.LU R12, [R1+0x320] ;  /* 0x00032000010c7983 */ /* 0x000ea80000300800 */
[----:B------:R-:W2:Y:S04]  /*949c0*/  LDL.LU R13, [R1+0x324] ;  /* 0x00032400010d7983 */ /* 0x000ea80000300800 */
[----:B------:R-:W3:Y:S04]  /*949d0*/  LDL.LU R14, [R1+0x328] ;  /* 0x00032800010e7983 */ /* 0x000ee80000300800 */
[----:B------:R-:W3:Y:S04]  /*949e0*/  LDL.LU R15, [R1+0x32c] ;  /* 0x00032c00010f7983 */ /* 0x000ee80000300800 */
[----:B------:R-:W-:Y:S01]  /*949f0*/  STSM.16.M88.4 [R0], R16 ;  /* 0x0000001000007844 */ /* 0x000fe20000000200 */
[----:B------:R-:W-:Y:S06]  /*94a00*/  BAR.SYNC.DEFER_BLOCKING 0x0 ;  /* 0x0000000000007b1d */ /* 0x000fec0000010000 */
[----:B---3--:R-:W-:Y:S04]  /*94a10*/  STL.64 [R1+0x2928], R14 ;  /* 0x0029280e01007387 */ /* 0x008fe80000100a00 */
[----:B--2---:R0:W-:Y:S04]  /*94a20*/  STL.64 [R1+0x2920], R12 ;  /* 0x0029200c01007387 */ /* 0x0041e80000100a00 */
[----:B0-----:R-:W2:Y:S04]  /*94a30*/  LDL.LU R12, [R1+0x330] ;  /* 0x00033000010c7983 */ /* 0x001ea80000300800 */
[----:B------:R-:W2:Y:S04]  /*94a40*/  LDL.LU R13, [R1+0x334] ;  /* 0x00033400010d7983 */ /* 0x000ea80000300800 */
[----:B------:R-:W3:Y:S04]  /*94a50*/  LDL.LU R14, [R1+0x338] ;  /* 0x00033800010e7983 */ /* 0x000ee80000300800 */
[----:B------:R-:W3:Y:S04]  /*94a60*/  LDL.LU R15, [R1+0x33c] ;  /* 0x00033c00010f7983 */ /* 0x000ee80000300800 */
[----:B---3--:R-:W-:Y:S04]  /*94a70*/  STL.64 [R1+0x2938], R14 ;  /* 0x0029380e01007387 */ /* 0x008fe80000100a00 */
[----:B--2---:R-:W-:Y:S04]  /*94a80*/  STL.64 [R1+0x2930], R12 ;  /* 0x0029300c01007387 */ /* 0x004fe80000100a00 */
[----:B------:R-:W0:Y:S04]  /*94a90*/  LDS.128 R12, [R2] ;  /* 0x00000000020c7984 */ /* 0x000e280000000c00 */
[----:B------:R-:W2:Y:S04]  /*94aa0*/  LDL.LU R8, [R1+0x310] ;  /* 0x0003100001087983 */ /* 0x000ea80000300800 */
        /* <DEDUP_REMOVED lines=11> */
[----:B------:R-:W4:Y:S01]  /*94b60*/  LDL.LU R16, [R1+0x2e0] ;  /* 0x0002e00001107983 */ /* 0x000f220000300800 */
[----:B0-----:R-:W-:-:S03]  /*94b70*/  IMAD.MOV.U32 R7, RZ, RZ, R14 ;  /* 0x000000ffff077224 */ /* 0x001fc600078e000e */
[----:B------:R-:W4:Y:S01]  /*94b80*/  LDL.LU R17, [R1+0x2e4] ;  /* 0x0002e40001117983 */ /* 0x000f220000300800 */
[----:B------:R-:W-:-:S03]  /*94b90*/  IMAD.MOV.U32 R5, RZ, RZ, R12 ;  /* 0x000000ffff057224 */ /* 0x000fc600078e000c */
[----:B------:R-:W4:Y:S01]  /*94ba0*/  LDL.LU R18, [R1+0x2e8] ;  /* 0x0002e80001127983 */ /* 0x000f220000300800 */
[----:B------:R-:W-:-:S03]  /*94bb0*/  IMAD.MOV.U32 R6, RZ, RZ, R13 ;  /* 0x000000ffff067224 */ /* 0x000fc600078e000d */
[----:B------:R-:W4:Y:S04]  /*94bc0*/  LDL.LU R19, [R1+0x2ec] ;  /* 0x0002ec0001137983 */ /* 0x000f280000300800 */
[----:B------:R0:W-:Y:S01]  /*94bd0*/  STL [R1+0x34c], R15 ;  /* 0x00034c0f01007387 */ /* 0x0001e20000100800 */
[----:B------:R-:W-:Y:S06]  /*94be0*/  BAR.SYNC.DEFER_BLOCKING 0x0 ;  /* 0x0000000000007b1d */ /* 0x000fec0000010000 */
[----:B0-----:R-:W2:Y:S04]  /*94bf0*/  LDL.LU.64 R14, [R1+0x2938] ;  /* 0x00293800010e7983 */ /* 0x001ea80000300a00 */
[----:B------:R-:W2:Y:S04]  /*94c00*/  LDL.LU.64 R12, [R1+0x2930] ;  /* 0x00293000010c7983 */ /* 0x000ea80000300a00 */
[----:B------:R-:W-:Y:S04]  /*94c10*/  STL [R1+0x2820], R5 ;  /* 0x0028200501007387 */ /* 0x000fe80000100800 */
[----:B------:R-:W-:Y:S04]  /*94c20*/  STL [R1+0x2818], R6 ;  /* 0x0028180601007387 */ /* 0x000fe80000100800 */
[----:B------:R-:W-:Y:S04]  /*94c30*/  STL [R1+0x2810], R7 ;  /* 0x0028100701007387 */ /* 0x000fe80000100800 */
[----:B--2---:R-:W-:Y:S01]  /*94c40*/  STSM.16.M88.4 [R0], R12 ;  /* 0x0000000c00007844 */ /* 0x004fe20000000200 */
[----:B------:R-:W-:Y:S06]  /*94c50*/  BAR.SYNC.DEFER_BLOCKING 0x0 ;  /* 0x0000000000007b1d */ /* 0x000fec0000010000 */
[----:B------:R-:W0:Y:S04]  /*94c60*/  LDS.128 R12, [R2] ;  /* 0x00000000020c7984 */ /* 0x000e280000000c00 */
[----:B0-----:R0:W-:Y:S01]  /*94c70*/  STL.64 [R1+0x338], R14 ;  /* 0x0003380e01007387 */ /* 0x0011e20000100a00 */
[----:B------:R-:W-:-:S02]  /*94c80*/  IMAD.MOV.U32 R6, RZ, RZ, R12 ;  /* 0x000000ffff067224 */ /* 0x000fc400078e000c */
[----:B------:R-:W-:Y:S01]  /*94c90*/  IMAD.MOV.U32 R7, RZ, RZ, R13 ;  /* 0x000000ffff077224 */ /* 0x000fe200078e000d */
[----:B0-----:R-:W2:Y:S04]  /*94ca0*/  LDL.LU.64 R14, [R1+0x2928] ;  /* 0x00292800010e7983 */ /* 0x001ea80000300a00 */
[----:B------:R-:W2:Y:S01]  /*94cb0*/  LDL.LU.64 R12, [R1+0x2920] ;  /* 0x00292000010c7983 */ /* 0x000ea20000300a00 */
[----:B------:R-:W-:Y:S06]  /*94cc0*/  BAR.SYNC.DEFER_BLOCKING 0x0 ;  /* 0x0000000000007b1d */ /* 0x000fec0000010000 */
[----:B------:R-:W-:Y:S04]  /*94cd0*/  STL [R1+0x282c], R7 ;  /* 0x00282c0701007387 */ /* 0x000fe80000100800 */
[----:B------:R-:W-:Y:S04]  /*94ce0*/  STL [R1+0x2828], R6 ;  /* 0x0028280601007387 */ /* 0x000fe80000100800 */
[----:B--2---:R-:W-:Y:S01]  /*94cf0*/  STSM.16.M88.4 [R0], R12 ;  /* 0x0000000c00007844 */ /* 0x004fe20000000200 */
[----:B------:R-:W-:Y:S06]  /*94d00*/  BAR.SYNC.DEFER_BLOCKING 0x0 ;  /* 0x0000000000007b1d */ /* 0x000fec0000010000 */
[----:B------:R-:W0:Y:S02]  /*94d10*/  LDS.128 R4, [R2] ;  /* 0x0000000002047984 */ /* 0x000e240000000c00 */
[----:B------:R-:W-:Y:S06]  /*94d20*/  BAR.SYNC.DEFER_BLOCKING 0x0 ;  /* 0x0000000000007b1d */ /* 0x000fec0000010000 */
[----:B------:R-:W-:Y:S04]  /*94d30*/  STSM.16.M88.4 [R0], R8 ;  /* 0x0000000800007844 */ /* 0x000fe80000000200 */
[----:B0-----:R-:W-:Y:S04]  /*94d40*/  STL.64 [R1+0x320], R4 ;  /* 0x0003200401007387 */ /* 0x001fe80000100a00 */
[----:B------:R-:W-:Y:S01]  /*94d50*/  STL.64 [R1+0x328], R6 ;  /* 0x0003280601007387 */ /* 0x000fe20000100a00 */
[----:B------:R-:W-:Y:S06]  /*94d60*/  BAR.SYNC.DEFER_BLOCKING 0x0 ;  /* 0x0000000000007b1d */ /* 0x000fec0000010000 */
[----:B------:R-:W0:Y:S02]  /*94d70*/  LDS.128 R4, [R2] ;  /* 0x0000000002047984 */ /* 0x000e240000000c00 */
[----:B------:R-:W-:Y:S06]  /*94d80*/  BAR.SYNC.DEFER_BLOCKING 0x0 ;  /* 0x0000000000007b1d */ /* 0x000fec0000010000 */
[----:B---3--:R-:W-:Y:S04]  /*94d90*/  STSM.16.M88.4 [R0], R24 ;  /* 0x0000001800007844 */ /* 0x008fe80000000200 */
[----:B0-----:R-:W-:Y:S04]  /*94da0*/  STL.64 [R1+0x310], R4 ;  /* 0x0003100401007387 */ /* 0x001fe80000100a00 */
[----:B------:R-:W-:Y:S01]  /*94db0*/  STL.64 [R1+0x318], R6 ;  /* 0x0003180601007387 */ /* 0x000fe20000100a00 */
[----:B------:R-:W-:Y:S06]  /*94dc0*/  BAR.SYNC.DEFER_BLOCKING 0x0 ;  /* 0x0000000000007b1d */ /* 0x000fec0000010000 */
[----:B------:R-:W0:Y:S02]  /*94dd0*/  LDS.128 R4, [R2] ;  /* 0x0000000002047984 */ /* 0x000e240000000c00 */
[----:B------:R-:W-:Y:S06]  /*94de0*/  BAR.SYNC.DEFER_BLOCKING 0x0 ;  /* 0x0000000000007b1d */ /* 0x000fec0000010000 */
[----:B----4-:R-:W-:Y:S04]  /*94df0*/  STSM.16.M88.4 [R0], R20 ;  /* 0x0000001400007844 */ /* 0x010fe80000000200 */
[----:B0-----:R-:W-:Y:S04]  /*94e00*/  STL.64 [R1+0x300], R4 ;  /* 0x0003000401007387 */ /* 0x001fe80000100a00 */
[----:B------:R-:W-:Y:S01]  /*94e10*/  STL.64 [R1+0x308], R6 ;  /* 0x0003080601007387 */ /* 0x000fe20000100a00 */
[----:B------:R-:W-:Y:S06]  /*94e20*/  BAR.SYNC.DEFER_BLOCKING 0x0 ;  /* 0x0000000000007b1d */ /* 0x000fec0000010000 */
[----:B------:R-:W0:Y:S02]  /*94e30*/  LDS.128 R4, [R2] ;  /* 0x0000000002047984 */ /* 0x000e240000000c00 */
[----:B------:R-:W-:Y:S06]  /*94e40*/  BAR.SYNC.DEFER_BLOCKING 0x0 ;  /* 0x0000000000007b1d */ /* 0x000fec0000010000 */
[----:B0-----:R0:W-:Y:S04]  /*94e50*/  STL.64 [R1+0x2f0], R4 ;  /* 0x0002f00401007387 */ /* 0x0011e80000100a00 */
        /* <DEDUP_REMOVED lines=42> */
[----:B0-----:R-:W-:Y:S04]  /*95100*/  STL.64 [R1+0x2e0], R4 ;  /* 0x0002e00401007387 */ /* 0x001fe80000100a00 */
[----:B------:R0:W-:Y:S01]  /*95110*/  STL.64 [R1+0x2e8], R6 ;  /* 0x0002e80601007387 */ /* 0x0001e20000100a00 */
[----:B------:R-:W-:Y:S06]  /*95120*/  BAR.SYNC.DEFER_BLOCKING 0x0 ;  /* 0x0000000000007b1d */ /* 0x000fec0000010000 */
[----:B0-----:R-:W2:Y:S04]  /*95130*/  LDL.LU.64 R6, [R1+0x2918] ;  /* 0x0029180001067983 */ /* 0x001ea80000300a00 */
[----:B------:R-:W2:Y:S04]  /*95140*/  LDL.LU.64 R4, [R1+0x2910] ;  /* 0x0029100001047983 */ /* 0x000ea80000300a00 */
[----:B--2---:R-:W-:Y:S01]  /*95150*/  STSM.16.M88.4 [R0], R4 ;  /* 0x0000000400007844 */ /* 0x004fe20000000200 */
[----:B------:R-:W-:Y:S06]  /*95160*/  BAR.SYNC.DEFER_BLOCKING 0x0 ;  /* 0x0000000000007b1d */ /* 0x000fec0000010000 */
[----:B------:R-:W0:Y:S04]  /*95170*/  LDS.128 R4, [R2] ;  /* 0x0000000002047984 */ /* 0x000e280000000c00 */
[----:B0-----:R-:W-:Y:S04]  /*95180*/  STL.64 [R1+0x2d0], R4 ;  /* 0x0002d00401007387 */ /* 0x001fe80000100a00 */
[----:B------:R0:W-:Y:S04]  /*95190*/  STL.64 [R1+0x2d8], R6 ;  /* 0x0002d80601007387 */ /* 0x0001e80000100a00 */
[----:B0-----:R-:W2:Y:S04]  /*951a0*/  LDL.LU.64 R6, [R1+0x2908] ;  /* 0x0029080001067983 */ /* 0x001ea80000300a00 */
[----:B------:R-:W2:Y:S01]  /*951b0*/  LDL.LU.64 R4, [R1+0x2900] ;  /* 0x0029000001047983 */ /* 0x000ea20000300a00 */
[----:B------:R-:W-:Y:S06]  /*951c0*/  BAR.SYNC.DEFER_BLOCKING 0x0 ;  /* 0x0000000000007b1d */ /* 0x000fec0000010000 */
[----:B--2---:R-:W-:Y:S02]  /*951d0*/  STSM.16.M88.4 [R0], R4 ;  /* 0x0000000400007844 */ /* 0x004fe40000000200 */
        /* <DEDUP_REMOVED lines=219> */
[----:B------:R1:W-:Y:S04]  /*95f90*/  STSM.16.M88.4 [R0], R16 ;  /* 0x0000001000007844 */ /* 0x0003e80000000200 */
[----:B0-----:R-:W-:Y:S04]  /*95fa0*/  STL.64 [R1+0x170], R4 ;  /* 0x0001700401007387 */ /* 0x001fe80000100a00 */
[----:B------:R-:W-:Y:S04]  /*95fb0*/  STL.64 [R1+0x178], R6 ;  /* 0x0001780601007387 */ /* 0x000fe80000100a00 */
[----:B------:R-:W2:Y:S04]  /*95fc0*/  LDL.LU R8, [R1+0x150] ;  /* 0x0001500001087983 */ /* 0x000ea80000300800 */
[----:B------:R-:W2:Y:S04]  /*95fd0*/  LDL.LU R9, [R1+0x154] ;  /* 0x0001540001097983 */ /* 0x000ea80000300800 */
[----:B------:R-:W2:Y:S04]  /*95fe0*/  LDL.LU R10, [R1+0x158] ;  /* 0x00015800010a7983 */ /* 0x000ea80000300800 */
[----:B------:R-:W2:Y:S04]  /*95ff0*/  LDL.LU R11, [R1+0x15c] ;  /* 0x00015c00010b7983 */ /* 0x000ea80000300800 */
[----:B-1----:R-:W3:Y:S04]  /*96000*/  LDL.LU R16, [R1+0x130] ;  /* 0x0001300001107983 */ /* 0x002ee80000300800 */
[----:B------:R-:W3:Y:S04]  /*96010*/  LDL.LU R17, [R1+0x134] ;  /* 0x0001340001117983 */ /* 0x000ee80000300800 */
[----:B------:R-:W4:Y:S04]  /*96020*/  LDL.LU R18, [R1+0x138] ;  /* 0x0001380001127983 */ /* 0x000f280000300800 */
[----:B------:R-:W4:Y:S01]  /*96030*/  LDL.LU R19, [R1+0x13c] ;  /* 0x00013c0001137983 */ /* 0x000f220000300800 */
[----:B------:R-:W-:Y:S06]  /*96040*/  BAR.SYNC.DEFER_BLOCKING 0x0 ;  /* 0x0000000000007b1d */ /* 0x000fec0000010000 */
[----:B----4-:R-:W-:Y:S04]  /*96050*/  STL.64 [R1+0x2878], R18 ;  /* 0x0028781201007387 */ /* 0x010fe80000100a00 */
[----:B---3--:R0:W-:Y:S04]  /*96060*/  STL.64 [R1+0x2870], R16 ;  /* 0x0028701001007387 */ /* 0x0081e80000100a00 */
[----:B0-----:R-:W3:Y:S04]  /*96070*/  LDL.LU R16, [R1+0x140] ;  /* 0x0001400001107983 */ /* 0x001ee80000300800 */
[----:B------:R-:W3:Y:S04]  /*96080*/  LDL.LU R17, [R1+0x144] ;  /* 0x0001440001117983 */ /* 0x000ee80000300800 */
[----:B------:R-:W4:Y:S04]  /*96090*/  LDL.LU R18, [R1+0x148] ;  /* 0x0001480001127983 */ /* 0x000f280000300800 */
[----:B------:R-:W4:Y:S04]  /*960a0*/  LDL.LU R19, [R1+0x14c] ;  /* 0x00014c0001137983 */ /* 0x000f280000300800 */
[----:B----4-:R-:W-:Y:S04]  /*960b0*/  STL.64 [R1+0x2888], R18 ;  /* 0x0028881201007387 */ /* 0x010fe80000100a00 */
[----:B---3--:R-:W-:Y:S04]  /*960c0*/  STL.64 [R1+0x2880], R16 ;  /* 0x0028801001007387 */ /* 0x008fe80000100a00 */
[----:B------:R-:W0:Y:S01]  /*960d0*/  LDS.128 R16, [R2] ;  /* 0x0000000002107984 */ /* 0x000e220000000c00 */
[----:B------:R-:W-:Y:S06]  /*960e0*/  BAR.SYNC.DEFER_BLOCKING 0x0 ;  /* 0x0000000000007b1d */ /* 0x000fec0000010000 */
[----:B------:R-:W3:Y:S04]  /*960f0*/  LDL.LU R20, [R1+0x120] ;  /* 0x0001200001147983 */ /* 0x000ee80000300800 */
[----:B------:R-:W3:Y:S04]  /*96100*/  LDL.LU R21, [R1+0x124] ;  /* 0x0001240001157983 */ /* 0x000ee80000300800 */
[----:B------:R-:W3:Y:S04]  /*96110*/  LDL.LU R22, [R1+0x128] ;  /* 0x0001280001167983 */ /* 0x000ee80000300800 */
[----:B------:R-:W3:Y:S04]  /*96120*/  LDL.LU R23, [R1+0x12c] ;  /* 0x00012c0001177983 */ /* 0x000ee80000300800 */
[----:B--2---:R1:W-:Y:S04]  /*96130*/  STSM.16.M88.4 [R0], R8 ;  /* 0x0000000800007844 */ /* 0x0043e80000000200 */
[----:B------:R-:W2:Y:S04]  /*96140*/  LDL.LU R24, [R1+0x110] ;  /* 0x0001100001187983 */ /* 0x000ea80000300800 */
[----:B------:R-:W2:Y:S04]  /*96150*/  LDL.LU R25, [R1+0x114] ;  /* 0x0001140001197983 */ /* 0x000ea80000300800 */
[----:B------:R-:W2:Y:S04]  /*96160*/  LDL.LU R26, [R1+0x118] ;  /* 0x00011800011a7983 */ /* 0x000ea80000300800 */
[----:B------:R-:W2:Y:S01]  /*96170*/  LDL.LU R27, [R1+0x11c] ;  /* 0x00011c00011b7983 */ /* 0x000ea20000300800 */
[----:B------:R-:W-:Y:S06]  /*96180*/  BAR.SYNC.DEFER_BLOCKING 0x0 ;  /* 0x0000000000007b1d */ /* 0x000fec0000010000 */
        /* <DEDUP_REMOVED lines=9> */
[----:B------:R-:W-:Y:S04]  /*96220*/  STL.64 [R1+0x168], R18 ;  /* 0x0001681201007387 */ /* 0x000fe80000100a00 */
[----:B------:R-:W0:Y:S04]  /*96230*/  LDS.128 R16, [R2] ;  /* 0x0000000002107984 */ /* 0x000e280000000c00 */
[----:B-1----:R-:W4:Y:S04]  /*96240*/  LDL.LU R8, [R1+0xe0] ;  /* 0x0000e00001087983 */ /* 0x002f280000300800 */
[----:B------:R-:W4:Y:S04]  /*96250*/  LDL.LU R9, [R1+0xe4] ;  /* 0x0000e40001097983 */ /* 0x000f280000300800 */
[----:B------:R-:W4:Y:S04]  /*96260*/  LDL.LU R10, [R1+0xe8] ;  /* 0x0000e800010a7983 */ /* 0x000f280000300800 */
[----:B------:R-:W4:Y:S01]  /*96270*/  LDL.LU R11, [R1+0xec] ;  /* 0x0000ec00010b7983 */ /* 0x000f220000300800 */
[----:B------:R-:W-:Y:S06]  /*96280*/  BAR.SYNC.DEFER_BLOCKING 0x0 ;  /* 0x0000000000007b1d */ /* 0x000fec0000010000 */
[----:B0-----:R-:W-:Y:S04]  /*96290*/  STL.64 [R1+0x150], R16 ;  /* 0x0001501001007387 */ /* 0x001fe80000100a00 */
[----:B------:R0:W-:Y:S04]  /*962a0*/  STL.64 [R1+0x158], R18 ;  /* 0x0001581201007387 */ /* 0x0001e80000100a00 */
[----:B0-----:R-:W3:Y:S04]  /*962b0*/  LDL.LU.64 R18, [R1+0x2888] ;  /* 0x0028880001127983 */ /* 0x001ee80000300a00 */
[----:B------:R-:W3:Y:S04]  /*962c0*/  LDL.LU.64 R16, [R1+0x2880] ;  /* 0x0028800001107983 */ /* 0x000ee80000300a00 */
[----:B---3--:R-:W-:Y:S01]  /*962d0*/  STSM.16.M88.4 [R0], R16 ;  /* 0x0000001000007844 */ /* 0x008fe20000000200 */
[----:B------:R-:W-:Y:S06]  /*962e0*/  BAR.SYNC.DEFER_BLOCKING 0x0 ;  /* 0x0000000000007b1d */ /* 0x000fec0000010000 */
[----:B------:R-:W0:Y:S04]  /*962f0*/  LDS.128 R16, [R2] ;  /* 0x0000000002107984 */ /* 0x000e280000000c00 */
[----:B0-----:R-:W-:Y:S04]  /*96300*/  STL.64 [R1+0x140], R16 ;  /* 0x0001401001007387 */ /* 0x001fe80000100a00 */
[----:B------:R0:W-:Y:S04]  /*96310*/  STL.64 [R1+0x148], R18 ;  /* 0x0001481201007387 */ /* 0x0001e80000100a00 */
[----:B0-----:R-:W3:Y:S04]  /*96320*/  LDL.LU.64 R18, [R1+0x2878] ;  /* 0x0028780001127983 */ /* 0x001ee80000300a00 */
[----:B------:R-:W3:Y:S01]  /*96330*/  LDL.LU.64 R16, [R1+0x2870] ;  /* 0x0028700001107983 */ /* 0x000ee20000300a00 */
[----:B------:R-:W-:Y:S06]  /*96340*/  BAR.SYNC.DEFER_BLOCKING 0x0 ;  /* 0x0000000000007b1d */ /* 0x000fec0000010000 */
[----:B---3--:R-:W-:Y:S02]  /*96350*/  STSM.16.M88.4 [R0], R16 ;  /* 0x0000001000007844 */ /* 0x008fe40000000200 */
[----:B------:R-:W-:Y:S06]  /*96360*/  BAR.SYNC.DEFER_BLOCKING 0x0 ;  /* 0x0000000000007b1d */ /* 0x000fec0000010000 */
[----:B------:R-:W0:Y:S02]  /*96370*/  LDS.128 R16, [R2] ;  /* 0x0000000002107984 */ /* 0x000e240000000c00 */
[----:B------:R-:W-:Y:S06]  /*96380*/  BAR.SYNC.DEFER_BLOCKING 0x0 ;  /* 0x0000000000007b1d */ /* 0x000fec0000010000 */
[----:B------:R-:W-:Y:S02]  /*96390*/  STSM.16.M88.4 [R0], R20 ;  /* 0x0000001400007844 */ /* 0x000fe40000000200 */
[----:B------:R-:W-:Y:S06]  /*963a0*/  BAR.SYNC.DEFER_BLOCKING 0x0 ;  /* 0x0000000000007b1d */ /* 0x000fec0000010000 */
[----:B------:R-:W1:Y:S02]  /*963b0*/  LDS.128 R20, [R2] ;  /* 0x0000000002147984 */ /* 0x000e640000000c00 */
[----:B------:R-:W-:Y:S06]  /*963c0*/  BAR.SYNC.DEFER_BLOCKING 0x0 ;  /* 0x0000000000007b1d */ /* 0x000fec0000010000 */
[----:B--2---:R-:W-:Y:S02]  /*963d0*/  STSM.16.M88.4 [R0], R24 ;  /* 0x0000001800007844 */ /* 0x004fe40000000200 */
[----:B------:R-:W-:Y:S06]  /*963e0*/  BAR.SYNC.DEFER_BLOCKING 0x0 ;  /* 0x0000000000007b1d */ /* 0x000fec0000010000 */
[----:B------:R-:W2:Y:S02]  /*963f0*/  LDS.128 R24, [R2] ;  /* 0x0000000002187984 */ /* 0x000ea40000000c00 */
[----:B------:R-:W-:Y:S06]  /*96400*/  BAR.SYNC.DEFER_BLOCKING 0x0 ;  /* 0x0000000000007b1d */ /* 0x000fec0000010000 */
[----:B----4-:R-:W-:Y:S02]  /*96410*/  STSM.16.M88.4 [R0], R4 ;  /* 0x0000000400007844 */ /* 0x010fe40000000200 */
[----:B------:R-:W-:Y:S06]  /*96420*/  BAR.SYNC.DEFER_BLOCKING 0x0 ;  /* 0x0000000000007b1d */ /* 0x000fec0000010000 */
[----:B------:R-:W3:Y:S02]  /*96430*/  LDS.128 R4, [R2] ;  /* 0x0000000002047984 */ /* 0x000ee40000000c00 */
[----:B------:R-:W-:Y:S06]  /*96440*/  BAR.SYNC.DEFER_BLOCKING 0x0 ;  /* 0x0000000000007b1d */ /* 0x000fec0000010000 */
[----:B0-----:R-:W-:Y:S04]  /*96450*/  STL.64 [R1+0x130], R16 ;  /* 0x0001301001007387 */ /* 0x001fe80000100a00 */
[----:B------:R0:W-:Y:S04]  /*96460*/  STL.64 [R1+0x138], R18 ;  /* 0x0001381201007387 */ /* 0x0001e80000100a00 */
[----:B------:R-:W-:Y:S04]  /*96470*/  STSM.16.M88.4 [R0], R12 ;  /* 0x0000000c00007844 */ /* 0x000fe80000000200 */
[----:B0-----:R-:W4:Y:S04]  /*96480*/  LDL.LU.64 R18, [R1+0x2868] ;  /* 0x0028680001127983 */ /* 0x001f280000300a00 */
[----:B------:R-:W4:Y:S01]  /*96490*/  LDL.LU.64 R16, [R1+0x2860] ;  /* 0x0028600001107983 */ /* 0x000f220000300a00 */
[----:B------:R-:W-:Y:S06]  /*964a0*/  BAR.SYNC.DEFER_BLOCKING 0x0 ;  /* 0x0000000000007b1d */ /* 0x000fec0000010000 */
[----:B-1----:R-:W-:Y:S04]  /*964b0*/  STL.64 [R1+0x120], R20 ;  /* 0x0001201401007387 */ /* 0x002fe80000100a00 */
[----:B------:R0:W-:Y:S04]  /*964c0*/  STL.64 [R1+0x128], R22 ;  /* 0x0001281601007387 */ /* 0x0001e80000100a00 */
[----:B0-----:R-:W4:Y:S04]  /*964d0*/  LDL.LU.64 R22, [R1+0x2858] ;  /* 0x0028580001167983 */ /* 0x001f280000300a00 */
[----:B------:R-:W4:Y:S04]  /*964e0*/  LDL.LU.64 R20, [R1+0x2850] ;  /* 0x0028500001147983 */ /* 0x000f280000300a00 */
[----:B--2---:R-:W-:Y:S04]  /*964f0*/  STL.64 [R1+0x110], R24 ;  /* 0x0001101801007387 */ /* 0x004fe80000100a00 */
[----:B------:R0:W-:Y:S04]  /*96500*/  STL.64 [R1+0x118], R26 ;  /* 0x0001181a01007387 */ /* 0x0001e80000100a00 */
[----:B0-----:R-:W2:Y:S04]  /*96510*/  LDL.LU.64 R26, [R1+0x2848] ;  /* 0x00284800011a7983 */ /* 0x001ea80000300a00 */
[----:B------:R-:W2:Y:S04]  /*96520*/  LDL.LU.64 R24, [R1+0x2840] ;  /* 0x0028400001187983 */ /* 0x000ea80000300a00 */
[----:B---3--:R-:W-:Y:S04]  /*96530*/  STL.64 [R1+0x100], R4 ;  /* 0x0001000401007387 */ /* 0x008fe80000100a00 */
[----:B------:R-:W-:Y:S04]  /*96540*/  STL.64 [R1+0x108], R6 ;  /* 0x0001080601007387 */ /* 0x000fe80000100a00 */
[----:B------:R-:W0:Y:S01]  /*96550*/  LDS.128 R4, [R2] ;  /* 0x0000000002047984 */ /* 0x000e220000000c00 */
[----:B------:R-:W-:Y:S06]  /*96560*/  BAR.SYNC.DEFER_BLOCKING 0x0 ;  /* 0x0000000000007b1d */ /* 0x000fec0000010000 */
[----:B------:R-:W3:Y:S04]  /*96570*/  LDL.LU R12, [R1+0x370] ;  /* 0x00037000010c7983 */ /* 0x000ee80000300800 */
[----:B------:R-:W-:Y:S01]  /*96580*/  STSM.16.M88.4 [R0], R8 ;  /* 0x0000000800007844 */ /* 0x000fe20000000200 */
[----:B------:R-:W-:Y:S06]  /*96590*/  BAR.SYNC.DEFER_BLOCKING 0x0 ;  /* 0x0000000000007b1d */ /* 0x000fec0000010000 */
[----:B------:R-:W1:Y:S04]  /*965a0*/  LDS.128 R8, [R2] ;  /* 0x0000000002087984 */ /* 0x000e680000000c00 */
[----:B0-----:R0:W-:Y:S04]  /*965b0*/  STL.64 [R1+0xf0], R4 ;  /* 0x0000f00401007387 */ /* 0x0011e80000100a00 */
[----:B------:R1:W-:Y:S04]  /*965c0*/  STL.64 [R1+0xf8], R6 ;  /* 0x0000f80601007387 */ /* 0x0003e80000100a00 */
[----:B------:R-:W3:Y:S04]  /*965d0*/  LDL.LU R13, [R1+0x374] ;  /* 0x00037400010d7983 */ /* 0x000ee80000300800 */
[----:B------:R-:W3:Y:S04]  /*965e0*/  LDL.LU R14, [R1+0x378] ;  /* 0x00037800010e7983 */ /* 0x000ee80000300800 */
[----:B------:R-:W3:Y:S04]  /*965f0*/  LDL.LU R15, [R1+0x37c] ;  /* 0x00037c00010f7983 */ /* 0x000ee80000300800 */
[----:B0-----:R-:W2:Y:S01]  /*96600*/  LDL.LU R4, [R1+0x480] ;  /* 0x0004800001047983 */ /* 0x001ea20000300800 */
[----:B------:R-:W-:Y:S06]  /*96610*/  BAR.SYNC.DEFER_BLOCKING 0x0 ;  /* 0x0000000000007b1d */ /* 0x000fec0000010000 */
[----:B-1----:R-:W-:Y:S04]  /*96620*/  STL.64 [R1+0xe0], R8 ;  /* 0x0000e00801007387 */ /* 0x002fe80000100a00 */
[----:B------:R-:W-:Y:S04]  /*96630*/  STL.64 [R1+0xe8], R10 ;  /* 0x0000e80a01007387 */ /* 0x000fe80000100a00 */
[----:B------:R-:W2:Y:S04]  /*96640*/  LDL.LU R5, [R1+0x484] ;  /* 0x0004840001057983 */ /* 0x000ea80000300800 */
[----:B------:R-:W3:Y:S04]  /*96650*/  LDL.LU R6, [R1+0x488] ;  /* 0x0004880001067983 */ /* 0x000ee80000300800 */
[----:B------:R-:W3:Y:S04]  /*96660*/  LDL.LU R7, [R1+0x48c] ;  /* 0x00048c0001077983 */ /* 0x000ee80000300800 */
[----:B----4-:R0:W-:Y:S04]  /*96670*/  STSM.16.M88.4 [R0], R16 ;  /* 0x0000001000007844 */ /* 0x0101e80000000200 */
[----:B---3--:R-:W-:Y:S04]  /*96680*/  STL.64 [R1+0x2838], R6 ;  /* 0x0028380601007387 */ /* 0x008fe80000100a00 */
[----:B--2---:R-:W-:Y:S01]  /*96690*/  STL.64 [R1+0x2830], R4 ;  /* 0x0028300401007387 */ /* 0x004fe20000100a00 */
[----:B------:R-:W-:Y:S06]  /*966a0*/  BAR.SYNC.DEFER_BLOCKING 0x0 ;  /* 0x0000000000007b1d */ /* 0x000fec0000010000 */
[----:B0-----:R-:W2:Y:S04]  /*966b0*/  LDL.LU R16, [R1+0x460] ;  /* 0x0004600001107983 */ /* 0x001ea80000300800 */
[----:B------:R-:W2:Y:S04]  /*966c0*/  LDL.LU R17, [R1+0x464] ;  /* 0x0004640001117983 */ /* 0x000ea80000300800 */
[----:B------:R-:W2:Y:S04]  /*966d0*/  LDL.LU R18, [R1+0x468] ;  /* 0x0004680001127983 */ /* 0x000ea80000300800 */
[----:B------:R-:W2:Y:S04]  /*966e0*/  LDL.LU R19, [R1+0x46c] ;  /* 0x00046c0001137983 */ /* 0x000ea80000300800 */
[----:B------:R-:W0:Y:S01]  /*966f0*/  LDS.128 R4, [R2] ;  /* 0x0000000002047984 */ /* 0x000e220000000c00 */
[----:B------:R-:W-:Y:S06]  /*96700*/  BAR.SYNC.DEFER_BLOCKING 0x0 ;  /* 0x0000000000007b1d */ /* 0x000fec0000010000 */
[----:B------:R-:W3:Y:S04]  /*96710*/  LDL.LU R8, [R1+0x470] ;  /* 0x0004700001087983 */ /* 0x000ee80000300800 */
[----:B------:R-:W-:Y:S04]  /*96720*/  STSM.16.M88.4 [R0], R20 ;  /* 0x0000001400007844 */ /* 0x000fe80000000200 */
[----:B0-----:R-:W-:Y:S04]  /*96730*/  STL.64 [R1+0x3a0], R4 ;  /* 0x0003a00401007387 */ /* 0x001fe80000100a00 */
[----:B------:R-:W-:Y:S01]  /*96740*/  STL.64 [R1+0x3a8], R6 ;  /* 0x0003a80601007387 */ /* 0x000fe20000100a00 */
[----:B------:R-:W-:Y:S06]  /*96750*/  BAR.SYNC.DEFER_BLOCKING 0x0 ;  /* 0x0000000000007b1d */ /* 0x000fec0000010000 */
[----:B------:R-:W3:Y:S04]  /*96760*/  LDL.LU R9, [R1+0x474] ;  /* 0x0004740001097983 */ /* 0x000ee80000300800 */
[----:B------:R-:W3:Y:S04]  /*96770*/  LDL.LU R10, [R1+0x478] ;  /* 0x00047800010a7983 */ /* 0x000ee80000300800 */
[----:B------:R-:W3:Y:S04]  /*96780*/  LDL.LU R11, [R1+0x47c] ;  /* 0x00047c00010b7983 */ /* 0x000ee80000300800 */
[----:B------:R-:W0:Y:S01]  /*96790*/  LDS.128 R4, [R2] ;  /* 0x0000000002047984 */ /* 0x000e220000000c00 */
        /* <DEDUP_REMOVED lines=9> */
[----:B------:R-:W-:Y:S01]  /*96830*/  STL.64 [R1+0x3b8], R6 ;  /* 0x0003b80601007387 */ /* 0x000fe20000100a00 */
[----:B-1----:R-:W0:Y:S08]  /*96840*/  LDC R12, c[0x0][0x244] ;  /* 0x00009100ff0c7b82 */ /* 0x002e300000000800 */
[----:B------:R-:W-:Y:S06]  /*96850*/  BAR.SYNC.DEFER_BLOCKING 0x0 ;  /* 0x0000000000007b1d */ /* 0x000fec0000010000 */
[----:B------:R-:W1:Y:S02]  /*96860*/  LDS.128 R4, [R2] ;  /* 0x0000000002047984 */ /* 0x000e640000000c00 */
[----:B------:R-:W-:Y:S06]  /*96870*/  BAR.SYNC.DEFER_BLOCKING 0x0 ;  /* 0x0000000000007b1d */ /* 0x000fec0000010000 */
[----:B-1----:R-:W-:Y:S01]  /*96880*/  STL.64 [R1+0x3d0], R4 ;  /* 0x0003d00401007387 */ /* 0x002fe20000100a00 */
[----:B------:R-:W-:-:S03]  /*96890*/  IMAD.MOV.U32 R28, RZ, RZ, R7 ;  /* 0x000000ffff1c7224 */ /* 0x000fc600078e0007 */
[----:B------:R1:W-:Y:S04]  /*968a0*/  STL [R1+0x3d8], R6 ;  /* 0x0003d80601007387 */ /* 0x0003e80000100800 */
[----:B-1----:R-:W4:Y:S04]  /*968b0*/  LDL.LU.64 R6, [R1+0x2838] ;  /* 0x0028380001067983 */ /* 0x002f280000300a00 */
[----:B------:R-:W4:Y:S04]  /*968c0*/  LDL.LU.64 R4, [R1+0x2830] ;  /* 0x0028300001047983 */ /* 0x000f280000300a00 */
[----:B--2---:R-:W-:Y:S01]  /*968d0*/  STSM.16.M88.4 [R0], R16 ;  /* 0x0000001000007844 */ /* 0x004fe20000000200 */
[----:B------:R-:W-:Y:S06]  /*968e0*/  BAR.SYNC.DEFER_BLOCKING 0x0 ;  /* 0x0000000000007b1d */ /* 0x000fec0000010000 */
[----:B------:R-:W1:Y:S02]  /*968f0*/  LDS.128 R16, [R2] ;  /* 0x0000000002107984 */ /* 0x000e640000000c00 */
[----:B------:R-:W-:Y:S06]  /*96900*/  BAR.SYNC.DEFER_BLOCKING 0x0 ;  /* 0x0000000000007b1d */ /* 0x000fec0000010000 */
[----:B------:R2:W-:Y:S04]  /*96910*/  STL [R1+0x27fc], R28 ;  /* 0x0027fc1c01007387 */ /* 0x0005e80000100800 */
[----:B------:R-:W3:Y:S04]  /*96920*/  LDL.LU R13, [R1+0x360] ;  /* 0x00036000010d7983 */ /* 0x000ee80000300800 */
[----:B--2---:R-:W2:Y:S01]  /*96930*/  LDL.LU R28, [R1+0xfd8] ;  /* 0x000fd800011c7983 */ /* 0x004ea20000300800 */
[----:B-1----:R-:W-:-:S03]  /*96940*/  IMAD.MOV.U32 R27, RZ, RZ, R19 ;  /* 0x000000ffff1b7224 */ /* 0x002fc600078e0013 */
[----:B------:R-:W-:Y:S04]  /*96950*/  STL.64 [R1+0x3c0], R16 ;  /* 0x0003c01001007387 */ /* 0x000fe80000100a00 */
[----:B------:R-:W-:Y:S04]  /*96960*/  STL [R1+0x3c8], R18 ;  /* 0x0003c81201007387 */ /* 0x000fe80000100800 */
[----:B------:R-:W-:Y:S04]  /*96970*/  STL [R1+0x27f4], R27 ;  /* 0x0027f41b01007387 */ /* 0x000fe80000100800 */
[----:B----4-:R-:W-:Y:S01]  /*96980*/  STSM.16.M88.4 [R0], R4 ;  /* 0x0000000400007844 */ /* 0x010fe20000000200 */
[----:B------:R-:W-:Y:S06]  /*96990*/  BAR.SYNC.DEFER_BLOCKING 0x0 ;  /* 0x0000000000007b1d */ /* 0x000fec0000010000 */
[----:B------:R-:W1:Y:S02]  /*969a0*/  LDS.128 R4, [R2] ;  /* 0x0000000002047984 */ /* 0x000e640000000c00 */
[----:B------:R-:W-:Y:S06]  /*969b0*/  BAR.SYNC.DEFER_BLOCKING 0x0 ;  /* 0x0000000000007b1d */ /* 0x000fec0000010000 */
[----:B-1----:R-:W-:Y:S04]  /*969c0*/  STL.64 [R1+0x370], R4 ;  /* 0x0003700401007387 */ /* 0x002fe80000100a00 */
[----:B------:R-:W-:Y:S04]  /*969d0*/  STL [R1+0x378], R6 ;  /* 0x0003780601007387 */ /* 0x000fe80000100800 */
[----:B------:R1:W-:Y:S01]  /*969e0*/  STL [R1+0x2800], R2 ;  /* 0x0028000201007387 */ /* 0x0003e20000100800 */
[----:B------:R-:W-:-:S03]  /*969f0*/  IMAD.MOV.U32 R26, RZ, RZ, R7 ;  /* 0x000000ffff1a7224 */ /* 0x000fc600078e0007 */
[----:B-1----:R-:W4:Y:S04]  /*96a00*/  LDL R2, [R1+0xde0] ;  /* 0x000de00001027983 */ /* 0x002f280000100800 */
[----:B------:R1:W-:Y:S04]  /*96a10*/  STL [R1+0x27f8], R26 ;  /* 0x0027f81a01007387 */ /* 0x0003e80000100800 */
[----:B------:R-:W4:Y:S04]  /*96a20*/  LDL.LU R7, [R1+0xd0] ;  /* 0x0000d00001077983 */ /* 0x000f280000300800 */
[----:B------:R-:W4:Y:S04]  /*96a30*/  LDL.LU R4, [R1+0xc0] ;  /* 0x0000c00001047983 */ /* 0x000f280000300800 */
[----:B-1----:R-:W4:Y:S04]  /*96a40*/  LDL.LU R26, [R1+0xfdc] ;  /* 0x000fdc00011a7983 */ /* 0x002f280000300800 */
[----:B------:R-:W4:Y:S04]  /*96a50*/  LDL.LU R27, [R1+0xfe4] ;  /* 0x000fe400011b7983 */ /* 0x000f280000300800 */
[----:B------:R-:W4:Y:S04]  /*96a60*/  LDL.LU R29, [R1+0xfe0] ;  /* 0x000fe000011d7983 */ /* 0x000f280000300800 */
[----:B---3--:R0:W-:Y:S01]  /*96a70*/  STSM.16.M88.4 [R0], R8 ;  /* 0x0000000800007844 */ /* 0x0081e20000000200 */
[----:B--2---:R-:W-:-:S03]  /*96a80*/  ISETP.GE.AND P0, PT, R28, UR4, PT ;  /* 0x000000041c007c0c */ /* 0x004fc6000bf06270 */
[----:B------:R-:W2:Y:S04]  /*96a90*/  LDL.LU R5, [R1+0xb0] ;  /* 0x0000b00001057983 */ /* 0x000ea80000300800 */
[----:B------:R-:W3:Y:S01]  /*96aa0*/  LDL.LU R6, [R1+0x364] ;  /* 0x0003640001067983 */ /* 0x000ee20000300800 */
[----:B0-----:R-:W-:Y:S01]  /*96ab0*/  IMAD R0, R28, R12, RZ ;  /* 0x0000000c1c007224 */ /* 0x001fe200078e02ff */
[----:B------:R-:W-:Y:S04]  /*96ac0*/  BAR.SYNC.DEFER_BLOCKING 0x0 ;  /* 0x0000000000007b1d */ /* 0x000fe80000010000 */
[----:B------:R-:W-:-:S04]  /*96ad0*/  LEA R14, P2, R0, UR10, 0x1 ;  /* 0x0000000a000e7c11 */ /* 0x000fc8000f8408ff */
[----:B------:R-:W-:Y:S02]  /*96ae0*/  LEA.HI.X.SX32 R15, R0, UR11, 0x1, P2 ;  /* 0x0000000b000f7c11 */ /* 0x000fe400090f0eff */
[C---:B----4-:R-:W-:Y:S01]  /*96af0*/  ISETP.LT.AND P0, PT, R2.reuse, UR29, !P0 ;  /* 0x0000001d02007c0c */ /* 0x050fe2000c701270 */
[----:B------:R-:W-:-:S04]  /*96b00*/  IMAD R18, R2, UR24, RZ ;  /* 0x0000001802127c24 */ /* 0x000fc8000f8e02ff */
[----:B------:R-:W-:-:S08]  /*96b10*/  IMAD.WIDE R8, R18, 0x2, R14 ;  /* 0x0000000212087825 */ /* 0x000fd000078e020e */
[----:B------:R0:W-:Y:S01]  /*96b20*/  @P0 STG.E.U16 desc[UR6][R8.64], R13 ;  /* 0x0000000d08000986 */ /* 0x0001e2000c101506 */
[C---:B------:R-:W-:Y:S01]  /*96b30*/  IMAD R3, R26.reuse, R12, RZ ;  /* 0x0000000c1a037224 */ /* 0x040fe200078e02ff */
[----:B------:R-:W-:-:S04]  /*96b40*/  ISETP.GE.AND P0, PT, R26, UR12, PT ;  /* 0x0000000c1a007c0c */ /* 0x000fc8000bf06270 */
[C---:B------:R-:W-:Y:S02]  /*96b50*/  LEA R10, P2, R3.reuse, UR10, 0x1 ;  /* 0x0000000a030a7c11 */ /* 0x040fe4000f8408ff */
[----:B------:R-:W-:Y:S02]  /*96b60*/  ISETP.LT.AND P0, PT, R2, UR31, !P0 ;  /* 0x0000001f02007c0c */ /* 0x000fe4000c701270 */
[----:B------:R-:W-:Y:S02]  /*96b70*/  LEA.HI.X.SX32 R11, R3, UR11, 0x1, P2 ;  /* 0x0000000b030b7c11 */ /* 0x000fe400090f0eff */
[----:B------:R-:W-:Y:S01]  /*96b80*/  PRMT R3, R13, 0x7632, R3 ;  /* 0x000076320d037816 */ /* 0x000fe20000000003 */
[----:B0-----:R-:W-:-:S08]  /*96b90*/  IMAD.WIDE R8, R18, 0x2, R10 ;  /* 0x0000000212087825 */ /* 0x001fd000078e020a */
[----:B------:R0:W-:Y:S01]  /*96ba0*/  @P0 STG.E.U16 desc[UR6][R8.64], R3 ;  /* 0x0000000308000986 */ /* 0x0001e2000c101506 */
[----:B------:R-:W-:Y:S01]  /*96bb0*/  ISETP.GE.AND P0, PT, R2, UR5, PT ;  /* 0x0000000502007c0c */ /* 0x000fe2000bf06270 */
[----:B------:R-:W-:-:S03]  /*96bc0*/  ULDC.64 UR4, c[0x0][0x228] ;  /* 0x00008a0000047ab9 */ /* 0x000fc60000000a00 */
[----:B------:R-:W-:Y:S01]  /*96bd0*/  ISETP.LT.AND P3, PT, R27, UR8, !P0 ;  /* 0x000000081b007c0c */ /* 0x000fe2000c761270 */
[----:B------:R-:W-:Y:S01]  /*96be0*/  ULDC UR8, c[0x0][0x228] ;  /* 0x00008a0000087ab9 */ /* 0x000fe20000000800 */
[----:B0-----:R-:W-:-:S05]  /*96bf0*/  IMAD R3, R12, 0x80, R0 ;  /* 0x000000800c037824 */ /* 0x001fca00078e0200 */
[----:B------:R-:W-:-:S04]  /*96c00*/  LEA R8, P2, R3, UR10, 0x1 ;  /* 0x0000000a03087c11 */ /* 0x000fc8000f8408ff */
[----:B------:R-:W-:Y:S01]  /*96c10*/  LEA.HI.X.SX32 R9, R3, UR11, 0x1, P2 ;  /* 0x0000000b03097c11 */ /* 0x000fe200090f0eff */
[----:B------:R-:W-:Y:S02]  /*96c20*/  IMAD R0, R12, 0x40, R3 ;  /* 0x000000400c007824 */ /* 0x000fe400078e0203 */
[----:B------:R-:W-:Y:S01]  /*96c30*/  IMAD.WIDE R12, R18, 0x2, R8 ;  /* 0x00000002120c7825 */ /* 0x000fe200078e0208 */
[----:B------:R-:W-:Y:S01]  /*96c40*/  ISETP.LT.AND P0, PT, R29, UR4, !P0 ;  /* 0x000000041d007c0c */ /* 0x000fe2000c701270 */
[----:B------:R-:W-:-:S03]  /*96c50*/  ULDC UR4, c[0x0][0x22c] ;  /* 0x00008b0000047ab9 */ /* 0x000fc60000000800 */
[----:B------:R0:W-:Y:S01]  /*96c60*/  @P3 STG.E.U16 desc[UR6][R12.64], R7 ;  /* 0x000000070c003986 */ /* 0x0001e2000c101506 */
[----:B------:R-:W-:Y:S02]  /*96c70*/  PRMT R3, R7, 0x7632, R3 ;  /* 0x0000763207037816 */ /* 0x000fe40000000003 */
[----:B0-----:R-:W-:-:S04]  /*96c80*/  LEA R12, P2, R0, UR10, 0x1 ;  /* 0x0000000a000c7c11 */ /* 0x001fc8000f8408ff */
[----:B------:R-:W-:Y:S01]  /*96c90*/  LEA.HI.X.SX32 R13, R0, UR11, 0x1, P2 ;  /* 0x0000000b000d7c11 */ /* 0x000fe200090f0eff */
[----:B------:R-:W-:Y:S01]  /*96ca0*/  VIADD R0, R2, 0x1 ;  /* 0x0000000102007836 */ /* 0x000fe20000000000 */
[----:B------:R-:W-:Y:S01]  /*96cb0*/  ULDC.64 UR10, c[0x0][0x228] ;  /* 0x00008a00000a7ab9 */ /* 0x000fe20000000a00 */
[----:B------:R-:W-:-:S05]  /*96cc0*/  IMAD.WIDE R16, R18, 0x2, R12 ;  /* 0x0000000212107825 */ /* 0x000fca00078e020c */
[----:B------:R0:W-:Y:S01]  /*96cd0*/  @P0 STG.E.U16 desc[UR6][R16.64], R3 ;  /* 0x0000000310000986 */ /* 0x0001e2000c101506 */
[----:B------:R-:W-:Y:S01]  /*96ce0*/  ISETP.GE.AND P0, PT, R0, UR13, PT ;  /* 0x0000000d00007c0c */ /* 0x000fe2000bf06270 */
[----:B------:R-:W-:Y:S01]  /*96cf0*/  VIADD R0, R18, UR24 ;  /* 0x0000001812007c36 */ /* 0x000fe20008000000 */
[----:B------:R-:W-:Y:S02]  /*96d00*/  ULDC.64 UR12, c[0x0][0x228] ;  /* 0x00008a00000c7ab9 */ /* 0x000fe40000000a00 */
[----:B------:R-:W-:Y:S01]  /*96d10*/  ISETP.LT.AND P2, PT, R28, UR22, !P0 ;  /* 0x000000161c007c0c */ /* 0x000fe2000c741270 */
[----:B0-----:R-:W-:Y:S01]  /*96d20*/  IMAD.WIDE R16, R0, 0x2, R14 ;  /* 0x0000000200107825 */ /* 0x001fe200078e020e */
[----:B------:R-:W-:-:S11]  /*96d30*/  PRMT R3, R4, 0x7632, R3 ;  /* 0x0000763204037816 */ /* 0x000fd60000000003 */
[----:B------:R0:W-:Y:S04]  /*96d40*/  @P2 STG.E.U16 desc[UR6][R16.64], R4 ;  /* 0x0000000410002986 */ /* 0x0001e8000c101506 */
[----:B0-----:R-:W4:Y:S01]  /*96d50*/  LDL.LU R4, [R1+0xd4] ;  /* 0x0000d40001047983 */ /* 0x001f220000300800 */
[----:B------:R-:W-:Y:S01]  /*96d60*/  ISETP.LT.AND P2, PT, R26, UR20, !P0 ;  /* 0x000000141a007c0c */ /* 0x000fe2000c741270 */
[----:B------:R-:W-:-:S12]  /*96d70*/  IMAD.WIDE R16, R0, 0x2, R10 ;  /* 0x0000000200107825 */ /* 0x000fd800078e020a */
[----:B------:R0:W-:Y:S01]  /*96d80*/  @P2 STG.E.U16 desc[UR6][R16.64], R3 ;  /* 0x0000000310002986 */ /* 0x0001e2000c101506 */
[----:B------:R-:W-:Y:S01]  /*96d90*/  ISETP.LT.AND P2, PT, R27, UR18, !P0 ;  /* 0x000000121b007c0c */ /* 0x000fe2000c741270 */
[----:B0-----:R-:W-:Y:S01]  /*96da0*/  IMAD.WIDE R16, R0, 0x2, R8 ;  /* 0x0000000200107825 */ /* 0x001fe200078e0208 */
[----:B--2---:R-:W-:-:S11]  /*96db0*/  PRMT R3, R5, 0x7632, R3 ;  /* 0x0000763205037816 */ /* 0x004fd60000000003 */
[----:B------:R0:W-:Y:S01]  /*96dc0*/  @P2 STG.E.U16 desc[UR6][R16.64], R5 ;  /* 0x0000000510002986 */ /* 0x0001e2000c101506 */
[----:B------:R-:W-:-:S03]  /*96dd0*/  ISETP.LT.AND P0, PT, R29, UR16, !P0 ;  /* 0x000000101d007c0c */ /* 0x000fc6000c701270 */
[----:B0-----:R-:W2:Y:S01]  /*96de0*/  LDL.LU R5, [R1+0xc4] ;  /* 0x0000c40001057983 */ /* 0x001ea20000300800 */
[----:B------:R-:W-:-:S03]  /*96df0*/  IMAD.WIDE R16, R0, 0x2, R12 ;  /* 0x0000000200107825 */ /* 0x000fc600078e020c */
[----:B------:R-:W2:Y:S06]  /*96e00*/  LDL.LU R7, [R1+0xb4] ;  /* 0x0000b40001077983 */ /* 0x000eac0000300800 */
[----:B------:R0:W-:Y:S02]  /*96e10*/  @P0 STG.E.U16 desc[UR6][R16.64], R3 ;  /* 0x0000000310000986 */ /* 0x0001e4000c101506 */
[----:B0-----:R-:W-:-:S05]  /*96e20*/  VIADD R3, R2, 0x2 ;  /* 0x0000000202037836 */ /* 0x001fca0000000000 */
[----:B------:R-:W-:Y:S01]  /*96e30*/  ISETP.GE.AND P0, PT, R3, UR4, PT ;  /* 0x0000000403007c0c */ /* 0x000fe2000bf06270 */
[----:B------:R-:W-:Y:S01]  /*96e40*/  VIADD R0, R0, UR24 ;  /* 0x0000001800007c36 */ /* 0x000fe20008000000 */
[----:B---3--:R-:W-:Y:S01]  /*96e50*/  PRMT R3, R6, 0x7632, R3 ;  /* 0x0000763206037816 */ /* 0x008fe20000000003 */
[----:B------:R-:W-:Y:S01]  /*96e60*/  ULDC UR4, c[0x0][0x22c] ;  /* 0x00008b0000047ab9 */ /* 0x000fe20000000800 */
[----:B------:R-:W-:Y:S01]  /*96e70*/  ISETP.LT.AND P2, PT, R28, UR14, !P0 ;  /* 0x0000000e1c007c0c */ /* 0x000fe2000c741270 */
[----:B------:R-:W-:Y:S01]  /*96e80*/  IMAD.WIDE R16, R0, 0x2, R14 ;  /* 0x0000000200107825 */ /* 0x000fe200078e020e */
[----:B------:R-:W-:Y:S01]  /*96e90*/  ISETP.LT.AND P3, PT, R26, UR12, !P0 ;  /* 0x0000000c1a007c0c */ /* 0x000fe2000c761270 */
[----:B------:R-:W-:Y:S01]  /*96ea0*/  ULDC UR12, c[0x0][0x228] ;  /* 0x00008a00000c7ab9 */ /* 0x000fe20000000800 */
[C---:B------:R-:W-:Y:S01]  /*96eb0*/  IADD3 R23, R2.reuse, 0x10, RZ ;  /* 0x0000001002177810 */ /* 0x040fe20007ffe0ff */
[----:B------:R-:W-:Y:S01]  /*96ec0*/  VIADD R18, R2, 0xc ;  /* 0x0000000c02127836 */ /* 0x000fe20000000000 */
[----:B------:R-:W-:-:S07]  /*96ed0*/  ULDC UR14, c[0x0][0x228] ;  /* 0x00008a00000e7ab9 */ /* 0x000fce0000000800 */
[----:B------:R0:W-:Y:S01]  /*96ee0*/  @P2 STG.E.U16 desc[UR6][R16.64], R6 ;  /* 0x0000000610002986 */ /* 0x0001e2000c101506 */
[----:B------:R-:W-:Y:S01]  /*96ef0*/  ISETP.LT.AND P2, PT, R27, UR10, !P0 ;  /* 0x0000000a1b007c0c */ /* 0x000fe2000c741270 */
[----:B------:R-:W-:Y:S02]  /*96f00*/  VIADD R21, R2, 0xd ;  /* 0x0000000d02157836 */ /* 0x000fe40000000000 */
[----:B0-----:R-:W-:Y:S01]  /*96f10*/  IMAD.WIDE R16, R0, 0x2, R10 ;  /* 0x0000000200107825 */ /* 0x001fe200078e020a */
[----:B------:R-:W-:-:S04]  /*96f20*/  ULDC UR10, c[0x0][0x228] ;  /* 0x00008a00000a7ab9 */ /* 0x000fc80000000800 */
[----:B------:R0:W-:Y:S02]  /*96f30*/  @P3 STG.E.U16 desc[UR6][R16.64], R3 ;  /* 0x0000000310003986 */ /* 0x0001e4000c101506 */
[----:B0-----:R-:W-:-:S05]  /*96f40*/  IMAD.WIDE R16, R0, 0x2, R8 ;  /* 0x0000000200107825 */ /* 0x001fca00078e0208 */
[----:B----4-:R0:W-:Y:S01]  /*96f50*/  @P2 STG.E.U16 desc[UR6][R16.64], R4 ;  /* 0x0000000410002986 */ /* 0x0101e2000c101506 */
[----:B------:R-:W-:-:S03]  /*96f60*/  PRMT R3, R4, 0x7632, R3 ;  /* 0x0000763204037816 */ /* 0x000fc60000000003 */
[----:B0-----:R-:W3:Y:S01]  /*96f70*/  LDL.LU R4, [R1+0x368] ;  /* 0x0003680001047983 */ /* 0x001ee20000300800 */
[----:B------:R-:W-:Y:S01]  /*96f80*/  ISETP.LT.AND P0, PT, R29, UR26, !P0 ;  /* 0x0000001a1d007c0c */ /* 0x000fe2000c701270 */
[----:B------:R-:W-:-:S12]  /*96f90*/  IMAD.WIDE R16, R0, 0x2, R12 ;  /* 0x0000000200107825 */ /* 0x000fd800078e020c */
[----:B------:R0:W-:Y:S02]  /*96fa0*/  @P0 STG.E.U16 desc[UR6][R16.64], R3 ;  /* 0x0000000310000986 */ /* 0x0001e4000c101506 */
[----:B0-----:R-:W-:-:S05]  /*96fb0*/  VIADD R3, R2, 0x3 ;  /* 0x0000000302037836 */ /* 0x001fca0000000000 */
[----:B------:R-:W-:Y:S01]  /*96fc0*/  ISETP.GE.AND P0, PT, R3, UR4, PT ;  /* 0x0000000403007c0c */ /* 0x000fe2000bf06270 */
[----:B------:R-:W-:Y:S01]  /*96fd0*/  VIADD R0, R0, UR24 ;  /* 0x0000001800007c36 */ /* 0x000fe20008000000 */
[----:B--2---:R-:W-:Y:S01]  /*96fe0*/  PRMT R3, R5, 0x7632, R3 ;  /* 0x0000763205037816 */ /* 0x004fe20000000003 */
[----:B------:R-:W-:Y:S01]  /*96ff0*/  ULDC UR4, c[0x0][0x228] ;  /* 0x00008a0000047ab9 */ /* 0x000fe20000000800 */
[----:B------:R-:W-:Y:S01]  /*97000*/  ISETP.LT.AND P2, PT, R28, UR28, !P0 ;  /* 0x0000001c1c007c0c */ /* 0x000fe2000c741270 */
[----:B------:R-:W-:Y:S01]  /*97010*/  IMAD.WIDE R16, R0, 0x2, R14 ;  /* 0x0000000200107825 */ /* 0x000fe200078e020e */
[----:B------:R-:W-:-:S11]  /*97020*/  ISETP.LT.AND P3, PT, R26, UR30, !P0 ;  /* 0x0000001e1a007c0c */ /* 0x000fd6000c761270 */
[----:B------:R0:W-:Y:S04]  /*97030*/  @P2 STG.E.U16 desc[UR6][R16.64], R5 ;  /* 0x0000000510002986 */ /* 0x0001e8000c101506 */
[----:B0-----:R-:W2:Y:S01]  /*97040*/  LDL.LU R5, [R1+0xd8] ;  /* 0x0000d80001057983 */ /* 0x001ea20000300800 */
[----:B------:R-:W-:Y:S01]  /*97050*/  ISETP.LT.AND P2, PT, R27, UR4, !P0 ;  /* 0x000000041b007c0c */ /* 0x000fe2000c741270 */
[C---:B------:R-:W-:Y:S01]  /*97060*/  IMAD.WIDE R16, R0.reuse, 0x2, R10 ;  /* 0x0000000200107825 */ /* 0x040fe200078e020a */
[----:B------:R-:W-:Y:S02]  /*97070*/  ULDC UR4, c[0x0][0x228] ;  /* 0x00008a0000047ab9 */ /* 0x000fe40000000800 */
[----:B------:R-:W-:Y:S01]  /*97080*/  ISETP.LT.AND P0, PT, R29, UR4, !P0 ;  /* 0x000000041d007c0c */ /* 0x000fe2000c701270 */
[----:B------:R-:W-:Y:S01]  /*97090*/  ULDC UR4, c[0x0][0x22c] ;  /* 0x00008b0000047ab9 */ /* 0x000fe20000000800 */
[----:B------:R0:W-:Y:S02]  /*970a0*/  @P3 STG.E.U16 desc[UR6][R16.64], R3 ;  /* 0x0000000310003986 */ /* 0x0001e4000c101506 */
[----:B0-----:R-:W-:Y:S01]  /*970b0*/  IMAD.WIDE R16, R0, 0x2, R8 ;  /* 0x0000000200107825 */ /* 0x001fe200078e0208 */
[----:B------:R-:W-:-:S04]  /*970c0*/  PRMT R3, R7, 0x7632, R3 ;  /* 0x0000763207037816 */ /* 0x000fc80000000003 */
[----:B------:R0:W-:Y:S04]  /*970d0*/  @P2 STG.E.U16 desc[UR6][R16.64], R7 ;  /* 0x0000000710002986 */ /* 0x0001e8000c101506 */
[----:B0-----:R-:W4:Y:S01]  /*970e0*/  LDL.LU R7, [R1+0xc8] ;  /* 0x0000c80001077983 */ /* 0x001f220000300800 */
[----:B------:R-:W-:-:S05]  /*970f0*/  IMAD.WIDE R16, R0, 0x2, R12 ;  /* 0x0000000200107825 */ /* 0x000fca00078e020c */
[----:B------:R0:W-:Y:S02]  /*97100*/  @P0 STG.E.U16 desc[UR6][R16.64], R3 ;  /* 0x0000000310000986 */ /* 0x0001e4000c101506 */
[----:B0-----:R-:W-:-:S05]  /*97110*/  VIADD R3, R2, 0x4 ;  /* 0x0000000402037836 */ /* 0x001fca0000000000 */
[----:B------:R-:W-:Y:S01]  /*97120*/  ISETP.GE.AND P0, PT, R3, UR4, PT ;  /* 0x0000000403007c0c */ /* 0x000fe2000bf06270 */
[----:B------:R-:W-:-:S03]  /*97130*/  ULDC UR4, c[0x0][0x228] ;  /* 0x00008a0000047ab9 */ /* 0x000fc60000000800 */
[----:B------:R-:W-:Y:S01]  /*97140*/  ISETP.LT.AND P2, PT, R28, UR4, !P0 ;  /* 0x000000041c007c0c */ /* 0x000fe2000c741270 */
[----:B------:R-:W-:Y:S01]  /*97150*/  VIADD R0, R0, UR24 ;  /* 0x0000001800007c36 */ /* 0x000fe20008000000 */
[----:B------:R-:W-:-:S03]  /*97160*/  ULDC UR4, c[0x0][0x228] ;  /* 0x00008a0000047ab9 */ /* 0x000fc60000000800 */
[----:B------:R-:W-:-:S08]  /*97170*/  IMAD.WIDE R16, R0, 0x2, R14 ;  /* 0x0000000200107825 */ /* 0x000fd000078e020e */
[----:B---3--:R0:W-:Y:S01]  /*97180*/  @P2 STG.E.U16 desc[UR6][R16.64], R4 ;  /* 0x0000000410002986 */ /* 0x0081e2000c101506 */
[----:B------:R-:W-:-:S03]  /*97190*/  PRMT R3, R4, 0x7632, R3 ;  /* 0x0000763204037816 */ /* 0x000fc60000000003 */
[----:B0-----:R-:W3:Y:S01]  /*971a0*/  LDL.LU R4, [R1+0xb8] ;  /* 0x0000b80001047983 */ /* 0x001ee20000300800 */
[----:B------:R-:W-:Y:S01]  /*971b0*/  ISETP.LT.AND P3, PT, R26, UR4, !P0 ;  /* 0x000000041a007c0c */ /* 0x000fe2000c761270 */
[----:B------:R-:W-:Y:S02]  /*971c0*/  ULDC UR4, c[0x0][0x228] ;  /* 0x00008a0000047ab9 */ /* 0x000fe40000000800 */
[----:B------:R-:W-:Y:S01]  /*971d0*/  ISETP.LT.AND P2, PT, R27, UR4, !P0 ;  /* 0x000000041b007c0c */ /* 0x000fe2000c741270 */
[----:B------:R-:W-:Y:S01]  /*971e0*/  IMAD.WIDE R16, R0, 0x2, R10 ;  /* 0x0000000200107825 */ /* 0x000fe200078e020a */
[----:B------:R-:W-:Y:S02]  /*971f0*/  ULDC UR4, c[0x0][0x228] ;  /* 0x00008a0000047ab9 */ /* 0x000fe40000000800 */
[----:B------:R-:W-:Y:S01]  /*97200*/  ISETP.LT.AND P0, PT, R29, UR4, !P0 ;  /* 0x000000041d007c0c */ /* 0x000fe2000c701270 */
[----:B------:R-:W-:-:S05]  /*97210*/  ULDC UR4, c[0x0][0x22c] ;  /* 0x00008b0000047ab9 */ /* 0x000fca0000000800 */
[----:B------:R0:W-:Y:S02]  /*97220*/  @P3 STG.E.U16 desc[UR6][R16.64], R3 ;  /* 0x0000000310003986 */ /* 0x0001e4000c101506 */
[----:B0-----:R-:W-:-:S05]  /*97230*/  IMAD.WIDE R16, R0, 0x2, R8 ;  /* 0x0000000200107825 */ /* 0x001fca00078e0208 */
[----:B--2---:R0:W-:Y:S01]  /*97240*/  @P2 STG.E.U16 desc[UR6][R16.64], R5 ;  /* 0x0000000510002986 */ /* 0x0041e2000c101506 */
[----:B------:R-:W-:-:S03]  /*97250*/  PRMT R3, R5, 0x7632, R3 ;  /* 0x0000763205037816 */ /* 0x000fc60000000003 */
[----:B0-----:R-:W2:Y:S01]  /*97260*/  LDL.LU R5, [R1+0x36c] ;  /* 0x00036c0001057983 */ /* 0x001ea20000300800 */
[----:B------:R-:W-:-:S05]  /*97270*/  IMAD.WIDE R16, R0, 0x2, R12 ;  /* 0x0000000200107825 */ /* 0x000fca00078e020c */
[----:B------:R0:W-:Y:S02]  /*97280*/  @P0 STG.E.U16 desc[UR6][R16.64], R3 ;  /* 0x0000000310000986 */ /* 0x0001e4000c101506 */
[----:B0-----:R-:W-:-:S05]  /*97290*/  VIADD R3, R2, 0x5 ;  /* 0x0000000502037836 */ /* 0x001fca0000000000 */
[----:B------:R-:W-:Y:S01]  /*972a0*/  ISETP.GE.AND P0, PT, R3, UR4, PT ;  /* 0x0000000403007c0c */ /* 0x000fe2000bf06270 */
[----:B------:R-:W-:-:S03]  /*972b0*/  ULDC UR4, c[0x0][0x228] ;  /* 0x00008a0000047ab9 */ /* 0x000fc60000000800 */
[----:B------:R-:W-:Y:S01]  /*972c0*/  ISETP.LT.AND P2, PT, R28, UR4, !P0 ;  /* 0x000000041c007c0c */ /* 0x000fe2000c741270 */
[----:B------:R-:W-:Y:S01]  /*972d0*/  VIADD R0, R0, UR24 ;  /* 0x0000001800007c36 */ /* 0x000fe20008000000 */
[----:B----4-:R-:W-:Y:S01]  /*972e0*/  PRMT R3, R7, 0x7632, R3 ;  /* 0x0000763207037816 */ /* 0x010fe20000000003 */
[----:B------:R-:W-:Y:S02]  /*972f0*/  ULDC UR4, c[0x0][0x228] ;  /* 0x00008a0000047ab9 */ /* 0x000fe40000000800 */
[----:B------:R-:W-:-:S08]  /*97300*/  IMAD.WIDE R16, R0, 0x2, R14 ;  /* 0x0000000200107825 */ /* 0x000fd000078e020e */
[----:B------:R0:W-:Y:S01]  /*97310*/  @P2 STG.E.U16 desc[UR6][R16.64], R7 ;  /* 0x0000000710002986 */ /* 0x0001e2000c101506 */
[----:B------:R-:W-:Y:S01]  /*97320*/  ISETP.LT.AND P3, PT, R26, UR4, !P0 ;  /* 0x000000041a007c0c */ /* 0x000fe2000c761270 */
[----:B------:R-:W-:Y:S02]  /*97330*/  ULDC UR4, c[0x0][0x228] ;  /* 0x00008a0000047ab9 */ /* 0x000fe40000000800 */
[----:B0-----:R-:W4:Y:S01]  /*97340*/  LDL.LU R7, [R1+0xdc] ;  /* 0x0000dc0001077983 */ /* 0x001f220000300800 */
[----:B------:R-:W-:Y:S01]  /*97350*/  ISETP.LT.AND P2, PT, R27, UR4, !P0 ;  /* 0x000000041b007c0c */ /* 0x000fe2000c741270 */
[----:B------:R-:W-:Y:S01]  /*97360*/  IMAD.WIDE R16, R0, 0x2, R10 ;  /* 0x0000000200107825 */ /* 0x000fe200078e020a */
[----:B------:R-:W-:-:S07]  /*97370*/  ULDC UR4, c[0x0][0x228] ;  /* 0x00008a0000047ab9 */ /* 0x000fce0000000800 */
[----:B------:R0:W-:Y:S02]  /*97380*/  @P3 STG.E.U16 desc[UR6][R16.64], R3 ;  /* 0x0000000310003986 */ /* 0x0001e4000c101506 */
[----:B0-----:R-:W-:-:S05]  /*97390*/  IMAD.WIDE R16, R0, 0x2, R8 ;  /* 0x0000000200107825 */ /* 0x001fca00078e0208 */
[----:B---3--:R0:W-:Y:S01]  /*973a0*/  @P2 STG.E.U16 desc[UR6][R16.64], R4 ;  /* 0x0000000410002986 */ /* 0x0081e2000c101506 */
[----:B------:R-:W-:-:S03]  /*973b0*/  PRMT R3, R4, 0x7632, R3 ;  /* 0x0000763204037816 */ /* 0x000fc60000000003 */
[----:B0-----:R-:W3:Y:S01]  /*973c0*/  LDL.LU R4, [R1+0xcc] ;  /* 0x0000cc0001047983 */ /* 0x001ee20000300800 */
[----:B------:R-:W-:Y:S01]  /*973d0*/  ISETP.LT.AND P0, PT, R29, UR4, !P0 ;  /* 0x000000041d007c0c */ /* 0x000fe2000c701270 */
[----:B------:R-:W-:Y:S01]  /*973e0*/  IMAD.WIDE R16, R0, 0x2, R12 ;  /* 0x0000000200107825 */ /* 0x000fe200078e020c */
[----:B------:R-:W-:-:S11]  /*973f0*/  ULDC UR4, c[0x0][0x22c] ;  /* 0x00008b0000047ab9 */ /* 0x000fd60000000800 */
        /* <DEDUP_REMOVED lines=8> */
[----:B--2---:R0:W-:Y:S01]  /*97480*/  @P2 STG.E.U16 desc[UR6][R16.64], R5 ;  /* 0x0000000510002986 */ /* 0x0041e2000c101506 */
[----:B------:R-:W-:Y:S02]  /*97490*/  PRMT R3, R5, 0x7632, R3 ;  /* 0x0000763205037816 */ /* 0x000fe40000000003 */
[----:B------:R-:W-:Y:S01]  /*974a0*/  ISETP.LT.AND P3, PT, R26, UR4, !P0 ;  /* 0x000000041a007c0c */ /* 0x000fe2000c761270 */
[----:B------:R-:W-:Y:S01]  /*974b0*/  ULDC UR4, c[0x0][0x228] ;  /* 0x00008a0000047ab9 */ /* 0x000fe20000000800 */
[----:B0-----:R-:W2:Y:S01]  /*974c0*/  LDL.LU R5, [R1+0xbc] ;  /* 0x0000bc0001057983 */ /* 0x001ea20000300800 */
[----:B------:R-:W-:Y:S01]  /*974d0*/  ISETP.LT.AND P2, PT, R27, UR4, !P0 ;  /* 0x000000041b007c0c */ /* 0x000fe2000c741270 */
[----:B------:R-:W-:Y:S01]  /*974e0*/  IMAD.WIDE R16, R0, 0x2, R10 ;  /* 0x0000000200107825 */ /* 0x000fe200078e020a */
[----:B------:R-:W-:Y:S02]  /*974f0*/  ULDC UR4, c[0x0][0x228] ;  /* 0x00008a0000047ab9 */ /* 0x000fe40000000800 */
[----:B------:R-:W-:Y:S01]  /*97500*/  ISETP.LT.AND P0, PT, R29, UR4, !P0 ;  /* 0x000000041d007c0c */ /* 0x000fe2000c701270 */
[----:B------:R-:W-:-:S05]  /*97510*/  ULDC UR4, c[0x0][0x22c] ;  /* 0x00008b0000047ab9 */ /* 0x000fca0000000800 */
[----:B------:R0:W-:Y:S02]  /*97520*/  @P3 STG.E.U16 desc[UR6][R16.64], R3 ;  /* 0x0000000310003986 */ /* 0x0001e4000c101506 */
[----:B0-----:R-:W-:-:S05]  /*97530*/  IMAD.WIDE R16, R0, 0x2, R8 ;  /* 0x0000000200107825 */ /* 0x001fca00078e0208 */
[----:B----4-:R0:W-:Y:S01]  /*97540*/  @P2 STG.E.U16 desc[UR6][R16.64], R7 ;  /* 0x0000000710002986 */ /* 0x0101e2000c101506 */
[----:B------:R-:W-:-:S03]  /*97550*/  PRMT R3, R7, 0x7632, R3 ;  /* 0x0000763207037816 */ /* 0x000fc60000000003 */
        /* <DEDUP_REMOVED lines=23> */
[----:B------:R-:W-:Y:S01]  /*976d0*/  PRMT R3, R5, 0x7632, R3 ;  /* 0x0000763205037816 */ /* 0x000fe20000000003 */
[----:B0-----:R-:W-:Y:S02]  /*976e0*/  IMAD.WIDE R16, R0, 0x2, R12 ;  /* 0x0000000200107825 */ /* 0x001fe400078e020c */
[----:B------:R-:W2:Y:S04]  /*976f0*/  LDL.LU R5, [R1+0x80] ;  /* 0x0000800001057983 */ /* 0x000ea80000300800 */
        /* <DEDUP_REMOVED lines=8> */
[----:B----4-:R0:W-:Y:S01]  /*97780*/  @P2 STG.E.U16 desc[UR6][R16.64], R7 ;  /* 0x0000000710002986 */ /* 0x0101e2000c101506 */
[----:B------:R-:W-:Y:S02]  /*97790*/  PRMT R3, R7, 0x7632, R3 ;  /* 0x0000763207037816 */ /* 0x000fe40000000003 */
[----:B------:R-:W-:Y:S01]  /*977a0*/  ISETP.LT.AND P3, PT, R26, UR4, !P0 ;  /* 0x000000041a007c0c */ /* 0x000fe2000c761270 */
[----:B------:R-:W-:Y:S01]  /*977b0*/  ULDC UR4, c[0x0][0x228] ;  /* 0x00008a0000047ab9 */ /* 0x000fe20000000800 */
[----:B0-----:R-:W4:Y:S01]  /*977c0*/  LDL.LU R7, [R1] ;  /* 0x0000000001077983 */ /* 0x001f220000300800 */
[----:B------:R-:W-:Y:S01]  /*977d0*/  ISETP.LT.AND P2, PT, R27, UR4, !P0 ;  /* 0x000000041b007c0c */ /* 0x000fe2000c741270 */
[----:B------:R-:W-:Y:S01]  /*977e0*/  IMAD.WIDE R16, R0, 0x2, R10 ;  /* 0x0000000200107825 */ /* 0x000fe200078e020a */
[----:B------:R-:W-:-:S08]  /*977f0*/  ULDC UR4, c[0x0][0x228] ;  /* 0x00008a0000047ab9 */ /* 0x000fd00000000800 */
        /* <DEDUP_REMOVED lines=14> */
[----:B------:R-:W-:Y:S02]  /*978e0*/  ULDC UR4, c[0x0][0x228] ;  /* 0x00008a0000047ab9 */ /* 0x000fe40000000800 */
[----:B------:R-:W-:Y:S01]  /*978f0*/  ISETP.LT.AND P3, PT, R26, UR4, !P0 ;  /* 0x000000041a007c0c */ /* 0x000fe2000c761270 */
[----:B------:R-:W-:Y:S01]  /*97900*/  IMAD.WIDE R16, R0, 0x2, R14 ;  /* 0x0000000200107825 */ /* 0x000fe200078e020e */
[----:B------:R-:W-:-:S07]  /*97910*/  ULDC UR4, c[0x0][0x228] ;  /* 0x00008a0000047ab9 */ /* 0x000fce0000000800 */
[----:B--2---:R0:W-:Y:S01]  /*97920*/  @P2 STG.E.U16 desc[UR6][R16.64], R5 ;  /* 0x0000000510002986 */ /* 0x0041e2000c101506 */
[----:B------:R-:W-:Y:S01]  /*97930*/  ISETP.LT.AND P2, PT, R27, UR4, !P0 ;  /* 0x000000041b007c0c */ /* 0x000fe2000c741270 */
[----:B------:R-:W-:Y:S01]  /*97940*/  ULDC UR4, c[0x0][0x228] ;  /* 0x00008a0000047ab9 */ /* 0x000fe20000000800 */
[----:B------:R-:W-:Y:S02]  /*97950*/  PRMT R3, R5, 0x7632, R3 ;  /* 0x0000763205037816 */ /* 0x000fe40000000003 */
[----:B------:R-:W-:Y:S01]  /*97960*/  ISETP.LT.AND P0, PT, R29, UR4, !P0 ;  /* 0x000000041d007c0c */ /* 0x000fe2000c701270 */
[----:B------:R-:W-:Y:S01]  /*97970*/  ULDC UR4, c[0x0][0x22c] ;  /* 0x00008b0000047ab9 */ /* 0x000fe20000000800 */
[C---:B0-----:R-:W-:Y:S01]  /*97980*/  IMAD.WIDE R16, R0.reuse, 0x2, R10 ;  /* 0x0000000200107825 */ /* 0x041fe200078e020a */
[----:B------:R-:W2:Y:S04]  /*97990*/  LDL.LU R5, [R1+0x94] ;  /* 0x0000940001057983 */ /* 0x000ea80000300800 */
[----:B------:R0:W-:Y:S02]  /*979a0*/  @P3 STG.E.U16 desc[UR6][R16.64], R3 ;  /* 0x0000000310003986 */ /* 0x0001e4000c101506 */
[----:B0-----:R-:W-:-:S05]  /*979b0*/  IMAD.WIDE R16, R0, 0x2, R8 ;  /* 0x0000000200107825 */ /* 0x001fca00078e0208 */
[----:B----4-:R0:W-:Y:S01]  /*979c0*/  @P2 STG.E.U16 desc[UR6][R16.64], R7 ;  /* 0x0000000710002986 */ /* 0x0101e2000c101506 */
[----:B------:R-:W-:Y:S01]  /*979d0*/  PRMT R3, R7, 0x7632, R3 ;  /* 0x0000763207037816 */ /* 0x000fe20000000003 */
[----:B0-----:R-:W-:Y:S02]  /*979e0*/  IMAD.WIDE R16, R0, 0x2, R12 ;  /* 0x0000000200107825 */ /* 0x001fe400078e020c */
[----:B------:R-:W4:Y:S04]  /*979f0*/  LDL.LU R7, [R1+0x84] ;  /* 0x0000840001077983 */ /* 0x000f280000300800 */
        /* <DEDUP_REMOVED lines=12> */
[----:B------:R-:W-:Y:S01]  /*97ac0*/  IMAD.WIDE R16, R0, 0x2, R10 ;  /* 0x0000000200107825 */ /* 0x000fe200078e020a */
[----:B------:R-:W-:Y:S02]  /*97ad0*/  ULDC UR4, c[0x0][0x228] ;  /* 0x00008a0000047ab9 */ /* 0x000fe40000000800 */
[----:B------:R-:W-:Y:S01]  /*97ae0*/  ISETP.LT.AND P4, PT, R27, UR4, !P0 ;  /* 0x000000041b007c0c */ /* 0x000fe2000c781270 */
[----:B------:R-:W-:Y:S02]  /*97af0*/  ULDC UR4, c[0x0][0x228] ;  /* 0x00008a0000047ab9 */ /* 0x000fe40000000800 */
[----:B------:R-:W-:Y:S01]  /*97b00*/  ISETP.LT.AND P2, PT, R29, UR4, !P0 ;  /* 0x000000041d007c0c */ /* 0x000fe2000c741270 */
[----:B------:R-:W-:-:S05]  /*97b10*/  ULDC UR4, c[0x0][0x22c] ;  /* 0x00008b0000047ab9 */ /* 0x000fca0000000800 */
[----:B------:R0:W-:Y:S02]  /*97b20*/  @P3 STG.E.U16 desc[UR6][R16.64], R3 ;  /* 0x0000000310003986 */ /* 0x0001e4000c101506 */
[----:B0-----:R-:W-:Y:S02]  /*97b30*/  VIADD R3, R2, 0xb ;  /* 0x0000000b02037836 */ /* 0x001fe40000000000 */
[----:B------:R-:W-:-:S03]  /*97b40*/  IMAD.WIDE R16, R0, 0x2, R8 ;  /* 0x0000000200107825 */ /* 0x000fc600078e0208 */
[----:B------:R-:W-:Y:S01]  /*97b50*/  ISETP.GE.AND P0, PT, R3, UR4, PT ;  /* 0x0000000403007c0c */ /* 0x000fe2000bf06270 */
[----:B------:R-:W-:-:S03]  /*97b60*/  ULDC UR4, c[0x0][0x228] ;  /* 0x00008a0000047ab9 */ /* 0x000fc60000000800 */
[----:B------:R-:W-:Y:S01]  /*97b70*/  ISETP.LT.AND P3, PT, R28, UR4, !P0 ;  /* 0x000000041c007c0c */ /* 0x000fe2000c761270 */
[----:B------:R-:W-:Y:S01]  /*97b80*/  ULDC UR4, c[0x0][0x228] ;  /* 0x00008a0000047ab9 */ /* 0x000fe20000000800 */
[----:B--2---:R0:W-:Y:S01]  /*97b90*/  @P4 STG.E.U16 desc[UR6][R16.64], R5 ;  /* 0x0000000510004986 */ /* 0x0041e2000c101506 */
[----:B------:R-:W-:Y:S02]  /*97ba0*/  PRMT R3, R5, 0x7632, R3 ;  /* 0x0000763205037816 */ /* 0x000fe40000000003 */
[----:B------:R-:W-:Y:S01]  /*97bb0*/  ISETP.LT.AND P4, PT, R26, UR4, !P0 ;  /* 0x000000041a007c0c */ /* 0x000fe2000c781270 */
[----:B------:R-:W-:Y:S01]  /*97bc0*/  ULDC UR4, c[0x0][0x228] ;  /* 0x00008a0000047ab9 */ /* 0x000fe20000000800 */
[C---:B0-----:R-:W-:Y:S01]  /*97bd0*/  IMAD.WIDE R16, R0.reuse, 0x2, R12 ;  /* 0x0000000200107825 */ /* 0x041fe200078e020c */
[----:B------:R-:W2:Y:S03]  /*97be0*/  LDL.LU R5, [R1+0xa8] ;  /* 0x0000a80001057983 */ /* 0x000ea60000300800 */
[----:B------:R-:W-:Y:S01]  /*97bf0*/  VIADD R0, R0, UR24 ;  /* 0x0000001800007c36 */ /* 0x000fe20008000000 */
[----:B------:R0:W-:Y:S01]  /*97c00*/  @P2 STG.E.U16 desc[UR6][R16.64], R3 ;  /* 0x0000000310002986 */ /* 0x0001e2000c101506 */
[----:B------:R-:W-:Y:S01]  /*97c10*/  ISETP.LT.AND P5, PT, R27, UR4, !P0 ;  /* 0x000000041b007c0c */ /* 0x000fe2000c7a1270 */
[----:B------:R-:W-:-:S02]  /*97c20*/  ULDC UR4, c[0x0][0x22c] ;  /* 0x00008b0000047ab9 */ /* 0x000fc40000000800 */
[----:B------:R-:W2:Y:S01]  /*97c30*/  LDL.LU R6, [R1+0x98] ;  /* 0x0000980001067983 */ /* 0x000ea20000300800 */
[----:B0-----:R-:W-:-:S05]  /*97c40*/  IMAD.WIDE R16, R0, 0x2, R14 ;  /* 0x0000000200107825 */ /* 0x001fca00078e020e */
[----:B----4-:R0:W-:Y:S01]  /*97c50*/  @P3 STG.E.U16 desc[UR6][R16.64], R7 ;  /* 0x0000000710003986 */ /* 0x0101e2000c101506 */
[----:B------:R-:W-:Y:S01]  /*97c60*/  PRMT R3, R7, 0x7632, R3 ;  /* 0x0000763207037816 */ /* 0x000fe20000000003 */
[C---:B0-----:R-:W-:Y:S02]  /*97c70*/  IMAD.WIDE R16, R0.reuse, 0x2, R10 ;  /* 0x0000000200107825 */ /* 0x041fe400078e020a */
[----:B------:R-:W4:Y:S04]  /*97c80*/  LDL.LU R7, [R1+0x88] ;  /* 0x0000880001077983 */ /* 0x000f280000300800 */
[----:B------:R0:W-:Y:S02]  /*97c90*/  @P4 STG.E.U16 desc[UR6][R16.64], R3 ;  /* 0x0000000310004986 */ /* 0x0001e4000c101506 */
[----:B0-----:R-:W-:-:S05]  /*97ca0*/  IMAD.WIDE R16, R0, 0x2, R8 ;  /* 0x0000000200107825 */ /* 0x001fca00078e0208 */
[----:B---3--:R0:W-:Y:S01]  /*97cb0*/  @P5 STG.E.U16 desc[UR6][R16.64], R4 ;  /* 0x0000000410005986 */ /* 0x0081e2000c101506 */
[----:B------:R-:W-:-:S03]  /*97cc0*/  PRMT R20, R4, 0x7632, R20 ;  /* 0x0000763204147816 */ /* 0x000fc60000000014 */
[----:B0-----:R-:W3:Y:S01]  /*97cd0*/  LDL.LU R4, [R1+0x8] ;  /* 0x0000080001047983 */ /* 0x001ee20000300800 */
[----:B------:R-:W-:Y:S01]  /*97ce0*/  ISETP.GE.AND P2, PT, R18, UR4, PT ;  /* 0x0000000412007c0c */ /* 0x000fe2000bf46270 */
[----:B------:R-:W-:Y:S02]  /*97cf0*/  ULDC UR4, c[0x0][0x228] ;  /* 0x00008a0000047ab9 */ /* 0x000fe40000000800 */
[----:B------:R-:W-:Y:S01]  /*97d00*/  ISETP.LT.AND P3, PT, R29, UR4, !P0 ;  /* 0x000000041d007c0c */ /* 0x000fe2000c761270 */
[----:B------:R-:W-:Y:S01]  /*97d10*/  VIADD R3, R0, UR24 ;  /* 0x0000001800037c36 */ /* 0x000fe20008000000 */
[----:B------:R-:W-:Y:S01]  /*97d20*/  ISETP.LT.AND P4, PT, R28, UR8, !P2 ;  /* 0x000000081c007c0c */ /* 0x000fe2000d781270 */
[----:B------:R-:W-:Y:S01]  /*97d30*/  ULDC UR4, c[0x0][0x228] ;  /* 0x00008a0000047ab9 */ /* 0x000fe20000000800 */
[----:B------:R-:W-:Y:S01]  /*97d40*/  IMAD.WIDE R16, R0, 0x2, R12 ;  /* 0x0000000200107825 */ /* 0x000fe200078e020c */
[----:B------:R-:W-:Y:S01]  /*97d50*/  ISETP.LT.AND P5, PT, R26, UR4, !P2 ;  /* 0x000000041a007c0c */ /* 0x000fe2000d7a1270 */
[----:B------:R-:W-:Y:S01]  /*97d60*/  ULDC UR4, c[0x0][0x22c] ;  /* 0x00008b0000047ab9 */ /* 0x000fe20000000800 */
[----:B------:R-:W-:Y:S01]  /*97d70*/  ULDC UR8, c[0x0][0x228] ;  /* 0x00008a0000087ab9 */ /* 0x000fe20000000800 */
[----:B------:R-:W-:Y:S01]  /*97d80*/  IMAD.WIDE R18, R3, 0x2, R14 ;  /* 0x0000000203127825 */ /* 0x000fe200078e020e */
[----:B------:R-:W-:Y:S01]  /*97d90*/  ISETP.GE.AND P0, PT, R21, UR4, PT ;  /* 0x0000000415007c0c */ /* 0x000fe2000bf06270 */
[----:B------:R-:W-:-:S03]  /*97da0*/  ULDC UR4, c[0x0][0x228] ;  /* 0x00008a0000047ab9 */ /* 0x000fc60000000800 */
[----:B------:R0:W-:Y:S01]  /*97db0*/  @P3 STG.E.U16 desc[UR6][R16.64], R20 ;  /* 0x0000001410003986 */ /* 0x0001e2000c101506 */
[----:B------:R-:W-:Y:S01]  /*97dc0*/  ISETP.LT.AND P6, PT, R27, UR10, !P0 ;  /* 0x0000000a1b007c0c */ /* 0x000fe2000c7c1270 */
[----:B------:R-:W-:Y:S01]  /*97dd0*/  ULDC UR10, c[0x0][0x228] ;  /* 0x00008a00000a7ab9 */ /* 0x000fe20000000800 */
[----:B0-----:R-:W-:Y:S01]  /*97de0*/  IMAD.WIDE R16, R3, 0x2, R10 ;  /* 0x0000000203107825 */ /* 0x001fe200078e020a */
[----:B--2---:R0:W-:Y:S01]  /*97df0*/  @P4 STG.E.U16 desc[UR6][R18.64], R5 ;  /* 0x0000000512004986 */ /* 0x0041e2000c101506 */
[----:B------:R-:W-:Y:S01]  /*97e00*/  ISETP.LT.AND P4, PT, R27, UR4, !P2 ;  /* 0x000000041b007c0c */ /* 0x000fe2000d781270 */
[----:B------:R-:W-:Y:S01]  /*97e10*/  ULDC UR4, c[0x0][0x228] ;  /* 0x00008a0000047ab9 */ /* 0x000fe20000000800 */
[----:B------:R-:W-:Y:S02]  /*97e20*/  PRMT R0, R5, 0x7632, R0 ;  /* 0x0000763205007816 */ /* 0x000fe40000000000 */
[----:B------:R-:W-:Y:S01]  /*97e30*/  ISETP.LT.AND P2, PT, R29, UR8, !P2 ;  /* 0x000000081d007c0c */ /* 0x000fe2000d741270 */
[----:B------:R-:W-:Y:S01]  /*97e40*/  ULDC UR8, c[0x0][0x228] ;  /* 0x00008a0000087ab9 */ /* 0x000fe20000000800 */
[----:B------:R-:W-:Y:S01]  /*97e50*/  ISETP.LT.AND P3, PT, R28, UR4, !P0 ;  /* 0x000000041c007c0c */ /* 0x000fe2000c761270 */
[----:B------:R1:W-:Y:S01]  /*97e60*/  @P5 STG.E.U16 desc[UR6][R16.64], R0 ;  /* 0x0000000010005986 */ /* 0x0003e2000c101506 */
[----:B------:R-:W-:Y:S01]  /*97e70*/  ISETP.LT.AND P5, PT, R26, UR8, !P0 ;  /* 0x000000081a007c0c */ /* 0x000fe2000c7a1270 */
[----:B------:R-:W-:Y:S01]  /*97e80*/  ULDC UR4, c[0x0][0x22c] ;  /* 0x00008b0000047ab9 */ /* 0x000fe20000000800 */
[----:B------:R-:W-:Y:S01]  /*97e90*/  PRMT R20, R6, 0x7632, R20 ;  /* 0x0000763206147816 */ /* 0x000fe20000000014 */
[----:B0-----:R-:W2:Y:S01]  /*97ea0*/  LDL.LU R5, [R1+0xac] ;  /* 0x0000ac0001057983 */ /* 0x001ea20000300800 */
[----:B------:R-:W-:Y:S01]  /*97eb0*/  IMAD.WIDE R18, R3, 0x2, R12 ;  /* 0x0000000203127825 */ /* 0x000fe200078e020c */
[----:B------:R-:W-:-:S03]  /*97ec0*/  ULDC UR8, c[0x0][0x228] ;  /* 0x00008a0000087ab9 */ /* 0x000fc60000000800 */
[----:B-1----:R-:W-:-:S04]  /*97ed0*/  IMAD.WIDE R16, R3, 0x2, R8 ;  /* 0x0000000203107825 */ /* 0x002fc800078e0208 */
[----:B------:R-:W-:Y:S01]  /*97ee0*/  VIADD R0, R3, UR24 ;  /* 0x0000001803007c36 */ /* 0x000fe20008000000 */
[----:B------:R0:W-:Y:S04]  /*97ef0*/  @P4 STG.E.U16 desc[UR6][R16.64], R6 ;  /* 0x0000000610004986 */ /* 0x0001e8000c101506 */
[----:B------:R1:W-:Y:S01]  /*97f00*/  @P2 STG.E.U16 desc[UR6][R18.64], R20 ;  /* 0x0000001412002986 */ /* 0x0003e2000c101506 */
[----:B0-----:R-:W-:-:S03]  /*97f10*/  IMAD.WIDE R16, R0, 0x2, R14 ;  /* 0x0000000200107825 */ /* 0x001fc600078e020e */
[----:B------:R-:W2:Y:S01]  /*97f20*/  LDL.LU R6, [R1+0x9c] ;  /* 0x00009c0001067983 */ /* 0x000ea20000300800 */
[----:B-1----:R-:W-:-:S04]  /*97f30*/  IMAD.WIDE R18, R0, 0x2, R10 ;  /* 0x0000000200127825 */ /* 0x002fc800078e020a */
[----:B------:R-:W-:Y:S01]  /*97f40*/  IMAD.WIDE R20, R0, 0x2, R8 ;  /* 0x0000000200147825 */ /* 0x000fe200078e0208 */
[----:B----4-:R-:W-:Y:S01]  /*97f50*/  PRMT R22, R7, 0x7632, R22 ;  /* 0x0000763207167816 */ /* 0x010fe20000000016 */
[----:B------:R-:W-:Y:S04]  /*97f60*/  @P3 STG.E.U16 desc[UR6][R16.64], R7 ;  /* 0x0000000710003986 */ /* 0x000fe8000c101506 */
[----:B------:R0:W-:Y:S04]  /*97f70*/  @P5 STG.E.U16 desc[UR6][R18.64], R22 ;  /* 0x0000001612005986 */ /* 0x0001e8000c101506 */
[----:B---3--:R1:W-:Y:S01]  /*97f80*/  @P6 STG.E.U16 desc[UR6][R20.64], R4 ;  /* 0x0000000414006986 */ /* 0x0083e2000c101506 */
[----:B0-----:R-:W-:-:S03]  /*97f90*/  PRMT R22, R4, 0x7632, R22 ;  /* 0x0000763204167816 */ /* 0x001fc60000000016 */
[----:B-1----:R-:W3:Y:S01]  /*97fa0*/  LDL.LU R4, [R1+0x8c] ;  /* 0x00008c0001047983 */ /* 0x002ee20000300800 */
[----:B------:R-:W-:Y:S01]  /*97fb0*/  VIADD R3, R2, 0xe ;  /* 0x0000000e02037836 */ /* 0x000fe20000000000 */
[----:B------:R-:W-:Y:S01]  /*97fc0*/  ISETP.LT.AND P0, PT, R29, UR8, !P0 ;  /* 0x000000081d007c0c */ /* 0x000fe2000c701270 */
[C---:B------:R-:W-:Y:S01]  /*97fd0*/  IMAD.WIDE R16, R0.reuse, 0x2, R12 ;  /* 0x0000000200107825 */ /* 0x040fe200078e020c */
[----:B------:R-:W-:Y:S01]  /*97fe0*/  ULDC UR8, c[0x0][0x22c] ;  /* 0x00008b0000087ab9 */ /* 0x000fe20000000800 */
[----:B------:R-:W4:Y:S01]  /*97ff0*/  LDL.LU R7, [R1+0xc] ;  /* 0x00000c0001077983 */ /* 0x000f220000300800 */
[----:B------:R-:W-:Y:S01]  /*98000*/  ISETP.GE.AND P4, PT, R3, UR4, PT ;  /* 0x0000000403007c0c */ /* 0x000fe2000bf86270 */
[----:B------:R-:W-:Y:S01]  /*98010*/  VIADD R3, R0, UR24 ;  /* 0x0000001800037c36 */ /* 0x000fe20008000000 */
[----:B------:R-:W-:Y:S01]  /*98020*/  ISETP.GE.AND P2, PT, R23, UR8, PT ;  /* 0x0000000817007c0c */ /* 0x000fe2000bf46270 */
[----:B------:R-:W-:Y:S01]  /*98030*/  VIADD R24, R2, 0xf ;  /* 0x0000000f02187836 */ /* 0x000fe20000000000 */
[----:B------:R-:W-:Y:S01]  /*98040*/  ISETP.LT.AND P5, PT, R28, UR10, !P4 ;  /* 0x0000000a1c007c0c */ /* 0x000fe2000e7a1270 */
[----:B------:R-:W-:Y:S01]  /*98050*/  IMAD.WIDE R18, R3, 0x2, R14 ;  /* 0x0000000203127825 */ /* 0x000fe200078e020e */
[----:B------:R-:W-:Y:S01]  /*98060*/  ISETP.LT.AND P6, PT, R26, UR12, !P4 ;  /* 0x0000000c1a007c0c */ /* 0x000fe2000e7c1270 */
[----:B------:R-:W-:Y:S01]  /*98070*/  ULDC UR8, c[0x0][0x228] ;  /* 0x00008a0000087ab9 */ /* 0x000fe20000000800 */
[----:B------:R-:W-:Y:S01]  /*98080*/  ULDC UR4, c[0x0][0x22c] ;  /* 0x00008b0000047ab9 */ /* 0x000fe20000000800 */
[----:B------:R0:W-:Y:S01]  /*98090*/  @P0 STG.E.U16 desc[UR6][R16.64], R22 ;  /* 0x0000001610000986 */ /* 0x0001e2000c101506 */
[----:B------:R-:W-:Y:S01]  /*980a0*/  ISETP.LT.AND P0, PT, R27, UR8, !P4 ;  /* 0x000000081b007c0c */ /* 0x000fe2000e701270 */
[----:B------:R-:W-:Y:S01]  /*980b0*/  ULDC UR10, c[0x0][0x228] ;  /* 0x00008a00000a7ab9 */ /* 0x000fe20000000800 */
[----:B------:R-:W-:Y:S01]  /*980c0*/  ISETP.GE.AND P3, PT, R24, UR4, PT ;  /* 0x0000000418007c0c */ /* 0x000fe2000bf66270 */
[----:B------:R-:W-:Y:S01]  /*980d0*/  IMAD.WIDE R20, R3, 0x2, R10 ;  /* 0x0000000203147825 */ /* 0x000fe200078e020a */
[----:B------:R-:W-:Y:S01]  /*980e0*/  ULDC UR12, c[0x0][0x228] ;  /* 0x00008a00000c7ab9 */ /* 0x000fe20000000800 */
[----:B------:R-:W-:Y:S01]  /*980f0*/  ISETP.LT.AND P4, PT, R29, UR10, !P4 ;  /* 0x0000000a1d007c0c */ /* 0x000fe2000e781270 */
[----:B------:R-:W-:Y:S01]  /*98100*/  ULDC UR4, c[0x0][0x248] ;  /* 0x0000920000047ab9 */ /* 0x000fe20000000800 */
[----:B------:R-:W-:Y:S01]  /*98110*/  ULDC UR8, c[0x0][0x228] ;  /* 0x00008a0000087ab9 */ /* 0x000fe20000000800 */
[----:B------:R-:W-:Y:S01]  /*98120*/  ULDC UR10, c[0x0][0x228] ;  /* 0x00008a00000a7ab9 */ /* 0x000fe20000000800 */
[----:B0-----:R-:W-:Y:S01]  /*98130*/  IMAD.WIDE R16, R3, 0x2, R8 ;  /* 0x0000000203107825 */ /* 0x001fe200078e0208 */
[----:B--2---:R-:W-:Y:S01]  /*98140*/  PRMT R0, R5, 0x7632, R0 ;  /* 0x0000763205007816 */ /* 0x004fe20000000000 */
[----:B------:R0:W-:Y:S01]  /*98150*/  @P5 STG.E.U16 desc[UR6][R18.64], R5 ;  /* 0x0000000512005986 */ /* 0x0001e2000c101506 */
[----:B------:R-:W-:-:S02]  /*98160*/  ISETP.LT.AND P5, PT, R28, UR12, !P3 ;  /* 0x0000000c1c007c0c */ /* 0x000fc4000dfa1270 */
[----:B---3--:R-:W-:Y:S01]  /*98170*/  PRMT R25, R4, 0x7632, R25 ;  /* 0x0000763204197816 */ /* 0x008fe20000000019 */
[----:B0-----:R-:W2:Y:S01]  /*98180*/  LDL.LU R5, [R1+0x60] ;  /* 0x0000600001057983 */ /* 0x001ea20000300800 */
[C---:B------:R-:W-:Y:S01]  /*98190*/  IMAD.WIDE R18, R3.reuse, 0x2, R12 ;  /* 0x0000000203127825 */ /* 0x040fe200078e020c */
[----:B------:R-:W-:Y:S02]  /*981a0*/  ULDC UR12, c[0x0][0x228] ;  /* 0x00008a00000c7ab9 */ /* 0x000fe40000000800 */
[----:B------:R0:W-:Y:S04]  /*981b0*/  @P6 STG.E.U16 desc[UR6][R20.64], R0 ;  /* 0x0000000014006986 */ /* 0x0001e8000c101506 */
[----:B------:R1:W-:Y:S01]  /*981c0*/  @P0 STG.E.U16 desc[UR6][R16.64], R6 ;  /* 0x0000000610000986 */ /* 0x0003e2000c101506 */
[----:B0-----:R-:W-:Y:S01]  /*981d0*/  VIADD R0, R3, UR4 ;  /* 0x0000000403007c36 */ /* 0x001fe20008000000 */
[----:B------:R-:W-:Y:S01]  /*981e0*/  PRMT R3, R6, 0x7632, R3 ;  /* 0x0000763206037816 */ /* 0x000fe20000000003 */
[----:B------:R-:W-:Y:S01]  /*981f0*/  VIADD R24, R2, 0x11 ;  /* 0x0000001102187836 */ /* 0x000fe20000000000 */
[----:B------:R-:W-:Y:S01]  /*98200*/  ISETP.LT.AND P6, PT, R26, UR14, !P3 ;  /* 0x0000000e1a007c0c */ /* 0x000fe2000dfc1270 */
[----:B------:R-:W-:Y:S01]  /*98210*/  IMAD.WIDE R20, R0, 0x2, R14 ;  /* 0x0000000200147825 */ /* 0x000fe200078e020e */
[----:B-1----:R-:W3:Y:S01]  /*98220*/  LDL.LU R6, [R1+0x50] ;  /* 0x0000500001067983 */ /* 0x002ee20000300800 */
[----:B------:R-:W-:Y:S01]  /*98230*/  ULDC UR4, c[0x0][0x22c] ;  /* 0x00008b0000047ab9 */ /* 0x000fe20000000800 */
[----:B------:R-:W-:-:S02]  /*98240*/  ULDC UR14, c[0x0][0x228] ;  /* 0x00008a00000e7ab9 */ /* 0x000fc40000000800 */
[----:B------:R-:W-:Y:S04]  /*98250*/  @P4 STG.E.U16 desc[UR6][R18.64], R3 ;  /* 0x0000000312004986 */ /* 0x000fe8000c101506 */
[----:B------:R0:W-:Y:S04]  /*98260*/  @P5 STG.E.U16 desc[UR6][R20.64], R4 ;  /* 0x0000000414005986 */ /* 0x0001e8000c101506 */
[----:B0-----:R-:W3:Y:S01]  /*98270*/  LDL.LU R4, [R1+0x40] ;  /* 0x0000400001047983 */ /* 0x001ee20000300800 */
[----:B------:R-:W-:Y:S01]  /*98280*/  ISETP.LT.AND P4, PT, R27, UR8, !P3 ;  /* 0x000000081b007c0c */ /* 0x000fe2000df81270 */
[----:B------:R-:W-:Y:S01]  /*98290*/  IMAD.WIDE R22, R0, 0x2, R10 ;  /* 0x0000000200167825 */ /* 0x000fe200078e020a */
[----:B------:R-:W-:Y:S01]  /*982a0*/  ISETP.LT.AND P3, PT, R29, UR10, !P3 ;  /* 0x0000000a1d007c0c */ /* 0x000fe2000df61270 */
[----:B------:R-:W-:Y:S01]  /*982b0*/  ULDC UR8, c[0x0][0x228] ;  /* 0x00008a0000087ab9 */ /* 0x000fe20000000800 */
[----:B------:R-:W-:Y:S01]  /*982c0*/  ISETP.LT.AND P5, PT, R28, UR12, !P2 ;  /* 0x0000000c1c007c0c */ /* 0x000fe2000d7a1270 */
[----:B------:R-:W-:Y:S01]  /*982d0*/  IMAD.WIDE R16, R0, 0x2, R8 ;  /* 0x0000000200107825 */ /* 0x000fe200078e0208 */
[----:B------:R-:W-:Y:S01]  /*982e0*/  ISETP.GE.AND P0, PT, R24, UR4, PT ;  /* 0x0000000418007c0c */ /* 0x000fe2000bf06270 */
[----:B------:R-:W-:Y:S01]  /*982f0*/  ULDC UR4, c[0x0][0x248] ;  /* 0x0000920000047ab9 */ /* 0x000fe20000000800 */
[----:B------:R-:W-:Y:S01]  /*98300*/  @P6 STG.E.U16 desc[UR6][R22.64], R25 ;  /* 0x0000001916006986 */ /* 0x000fe2000c101506 */
[----:B------:R-:W-:-:S02]  /*98310*/  VIADD R3, R0, UR4 ;  /* 0x0000000400037c36 */ /* 0x000fc40008000000 */
[----:B------:R-:W-:Y:S01]  /*98320*/  IMAD.WIDE R18, R0, 0x2, R12 ;  /* 0x0000000200127825 */ /* 0x000fe200078e020c */
[----:B----4-:R-:W-:Y:S01]  /*98330*/  PRMT R0, R7, 0x7632, R0 ;  /* 0x0000763207007816 */ /* 0x010fe20000000000 */
[----:B------:R0:W-:Y:S01]  /*98340*/  @P4 STG.E.U16 desc[UR6][R16.64], R7 ;  /* 0x0000000710004986 */ /* 0x0001e2000c101506 */
[----:B------:R-:W-:Y:S01]  /*98350*/  ISETP.LT.AND P6, PT, R26, UR14, !P2 ;  /* 0x0000000e1a007c0c */ /* 0x000fe2000d7c1270 */
[----:B------:R-:W-:Y:S01]  /*98360*/  IMAD.WIDE R20, R3, 0x2, R14 ;  /* 0x0000000203147825 */ /* 0x000fe200078e020e */
[----:B------:R-:W-:Y:S01]  /*98370*/  ULDC UR10, c[0x0][0x228] ;  /* 0x00008a00000a7ab9 */ /* 0x000fe20000000800 */
[----:B------:R1:W-:Y:S01]  /*98380*/  @P3 STG.E.U16 desc[UR6][R18.64], R0 ;  /* 0x0000000012003986 */ /* 0x0003e2000c101506 */
[----:B------:R-:W-:Y:S01]  /*98390*/  ISETP.LT.AND P3, PT, R27, UR8, !P2 ;  /* 0x000000081b007c0c */ /* 0x000fe2000d761270 */
[----:B------:R-:W-:Y:S01]  /*983a0*/  VIADD R24, R2, 0x12 ;  /* 0x0000001202187836 */ /* 0x000fe20000000000 */
[----:B------:R-:W-:Y:S01]  /*983b0*/  ULDC UR12, c[0x0][0x228] ;  /* 0x00008a00000c7ab9 */ /* 0x000fe20000000800 */
[----:B------:R-:W-:Y:S01]  /*983c0*/  ULDC UR4, c[0x0][0x22c] ;  /* 0x00008b0000047ab9 */ /* 0x000fe20000000800 */
[----:B0-----:R-:W4:Y:S01]  /*983d0*/  LDL.LU R7, [R1+0x30] ;  /* 0x0000300001077983 */ /* 0x001f220000300800 */
[----:B------:R-:W-:Y:S01]  /*983e0*/  ISETP.LT.AND P2, PT, R29, UR10, !P2 ;  /* 0x0000000a1d007c0c */ /* 0x000fe2000d741270 */
[C---:B------:R-:W-:Y:S01]  /*983f0*/  IMAD.WIDE R22, R3.reuse, 0x2, R10 ;  /* 0x0000000203167825 */ /* 0x040fe200078e020a */
[----:B------:R-:W-:Y:S01]  /*98400*/  ISETP.GE.AND P4, PT, R24, UR4, PT ;  /* 0x0000000418007c0c */ /* 0x000fe2000bf86270 */
[----:B------:R-:W-:Y:S01]  /*98410*/  ULDC UR4, c[0x0][0x248] ;  /* 0x0000920000047ab9 */ /* 0x000fe20000000800 */
[----:B------:R-:W-:Y:S01]  /*98420*/  ULDC UR14, c[0x0][0x228] ;  /* 0x00008a00000e7ab9 */ /* 0x000fe20000000800 */
[----:B-1----:R-:W-:Y:S01]  /*98430*/  IMAD.WIDE R18, R3, 0x2, R8 ;  /* 0x0000000203127825 */ /* 0x002fe200078e0208 */
[----:B------:R-:W-:Y:S01]  /*98440*/  ULDC UR8, c[0x0][0x228] ;  /* 0x00008a0000087ab9 */ /* 0x000fe20000000800 */
[----:B------:R-:W-:-:S02]  /*98450*/  ULDC UR10, c[0x0][0x228] ;  /* 0x00008a00000a7ab9 */ /* 0x000fc40000000800 */
[----:B------:R-:W-:Y:S01]  /*98460*/  VIADD R0, R3, UR4 ;  /* 0x0000000403007c36 */ /* 0x000fe20008000000 */
[----:B------:R-:W-:Y:S01]  /*98470*/  ULDC UR4, c[0x0][0x22c] ;  /* 0x00008b0000047ab9 */ /* 0x000fe20000000800 */
[----:B--2---:R-:W-:Y:S01]  /*98480*/  PRMT R25, R5, 0x7632, R25 ;  /* 0x0000763205197816 */ /* 0x004fe20000000019 */
[----:B------:R0:W-:Y:S01]  /*98490*/  @P5 STG.E.U16 desc[UR6][R20.64], R5 ;  /* 0x0000000514005986 */ /* 0x0001e2000c101506 */
[----:B------:R-:W-:Y:S02]  /*984a0*/  ISETP.LT.AND P5, PT, R28, UR12, !P0 ;  /* 0x0000000c1c007c0c */ /* 0x000fe4000c7a1270 */
[----:B---3--:R-:W-:Y:S01]  /*984b0*/  PRMT R17, R4, 0x7632, R17 ;  /* 0x0000763204117816 */ /* 0x008fe20000000011 */
[----:B0-----:R-:W2:Y:S01]  /*984c0*/  LDL.LU R5, [R1+0x64] ;  /* 0x0000640001057983 */ /* 0x001ea20000300800 */
[----:B------:R-:W-:Y:S01]  /*984d0*/  IMAD.WIDE R20, R0, 0x2, R14 ;  /* 0x0000000200147825 */ /* 0x000fe200078e020e */
[----:B------:R-:W-:Y:S02]  /*984e0*/  ULDC UR12, c[0x0][0x228] ;  /* 0x00008a00000c7ab9 */ /* 0x000fe40000000800 */
[----:B------:R0:W-:Y:S04]  /*984f0*/  @P6 STG.E.U16 desc[UR6][R22.64], R25 ;  /* 0x0000001916006986 */ /* 0x0001e8000c101506 */
[----:B------:R1:W-:Y:S01]  /*98500*/  @P3 STG.E.U16 desc[UR6][R18.64], R6 ;  /* 0x0000000612003986 */ /* 0x0003e2000c101506 */
[----:B0-----:R-:W-:Y:S01]  /*98510*/  IMAD.WIDE R22, R3, 0x2, R12 ;  /* 0x0000000203167825 */ /* 0x001fe200078e020c */
[----:B------:R-:W-:-:S02]  /*98520*/  PRMT R3, R6, 0x7632, R3 ;  /* 0x0000763206037816 */ /* 0x000fc40000000003 */
[----:B-1----:R-:W3:Y:S04]  /*98530*/  LDL.LU R6, [R1+0x54] ;  /* 0x0000540001067983 */ /* 0x002ee80000300800 */
[----:B------:R-:W-:Y:S04]  /*98540*/  @P2 STG.E.U16 desc[UR6][R22.64], R3 ;  /* 0x0000000316002986 */ /* 0x000fe8000c101506 */
[----:B------:R0:W-:Y:S04]  /*98550*/  @P5 STG.E.U16 desc[UR6][R20.64], R4 ;  /* 0x0000000414005986 */ /* 0x0001e8000c101506 */
[----:B0-----:R-:W3:Y:S01]  /*98560*/  LDL.LU R4, [R1+0x44] ;  /* 0x0000440001047983 */ /* 0x001ee20000300800 */
[----:B------:R-:W-:Y:S01]  /*98570*/  ISETP.LT.AND P6, PT, R26, UR14, !P0 ;  /* 0x0000000e1a007c0c */ /* 0x000fe2000c7c1270 */
[----:B------:R-:W-:Y:S01]  /*98580*/  VIADD R16, R2, 0x13 ;  /* 0x0000001302107836 */ /* 0x000fe20000000000 */
        /* <DEDUP_REMOVED lines=8> */
[----:B------:R-:W-:Y:S01]  /*98610*/  ULDC UR8, c[0x0][0x228] ;  /* 0x00008a0000087ab9 */ /* 0x000fe20000000800 */
[C---:B------:R-:W-:Y:S01]  /*98620*/  VIADD R3, R0.reuse, UR4 ;  /* 0x0000000400037c36 */ /* 0x040fe20008000000 */
[----:B------:R-:W-:Y:S01]  /*98630*/  ULDC UR10, c[0x0][0x228] ;  /* 0x00008a00000a7ab9 */ /* 0x000fe20000000800 */
[----:B------:R-:W-:Y:S01]  /*98640*/  @P6 STG.E.U16 desc[UR6][R24.64], R17 ;  /* 0x0000001118006986 */ /* 0x000fe2000c101506 */
[----:B------:R-:W-:Y:S01]  /*98650*/  IMAD.WIDE R22, R0, 0x2, R12 ;  /* 0x0000000200167825 */ /* 0x000fe200078e020c */
[----:B------:R-:W-:Y:S01]  /*98660*/  ISETP.LT.AND P6, PT, R26, UR14, !P4 ;  /* 0x0000000e1a007c0c */ /* 0x000fe2000e7c1270 */
[----:B------:R-:W-:Y:S01]  /*98670*/  ULDC UR12, c[0x0][0x228] ;  /* 0x00008a00000c7ab9 */ /* 0x000fe20000000800 */
[----:B----4-:R-:W-:Y:S01]  /*98680*/  PRMT R0, R7, 0x7632, R0 ;  /* 0x0000763207007816 */ /* 0x010fe20000000000 */
[----:B------:R0:W-:Y:S01]  /*98690*/  @P2 STG.E.U16 desc[UR6][R18.64], R7 ;  /* 0x0000000712002986 */ /* 0x0001e2000c101506 */
[----:B------:R-:W-:Y:S01]  /*986a0*/  IMAD.WIDE R20, R3, 0x2, R14 ;  /* 0x0000000203147825 */ /* 0x000fe200078e020e */
[----:B------:R-:W-:Y:S01]  /*986b0*/  ULDC UR4, c[0x0][0x22c] ;  /* 0x00008b0000047ab9 */ /* 0x000fe20000000800 */
[----:B------:R-:W-:Y:S01]  /*986c0*/  ULDC UR14, c[0x0][0x228] ;  /* 0x00008a00000e7ab9 */ /* 0x000fe20000000800 */
[----:B------:R1:W-:Y:S01]  /*986d0*/  @P0 STG.E.U16 desc[UR6][R22.64], R0 ;  /* 0x0000000016000986 */ /* 0x0003e2000c101506 */
[----:B------:R-:W-:Y:S01]  /*986e0*/  ISETP.LT.AND P0, PT, R27, UR8, !P4 ;  /* 0x000000081b007c0c */ /* 0x000fe2000e701270 */
[----:B------:R-:W-:-:S02]  /*986f0*/  VIADD R16, R2, 0x14 ;  /* 0x0000001402107836 */ /* 0x000fc40000000000 */
[----:B0-----:R-:W4:Y:S01]  /*98700*/  LDL.LU R7, [R1+0x34] ;  /* 0x0000340001077983 */ /* 0x001f220000300800 */
[----:B------:R-:W-:Y:S01]  /*98710*/  IMAD.WIDE R24, R3, 0x2, R10 ;  /* 0x0000000203187825 */ /* 0x000fe200078e020a */
[----:B------:R-:W-:Y:S01]  /*98720*/  ISETP.LT.AND P4, PT, R29, UR10, !P4 ;  /* 0x0000000a1d007c0c */ /* 0x000fe2000e781270 */
[----:B------:R-:W-:Y:S01]  /*98730*/  ULDC UR8, c[0x0][0x228] ;  /* 0x00008a0000087ab9 */ /* 0x000fe20000000800 */
[----:B------:R-:W-:Y:S01]  /*98740*/  ISETP.GE.AND P2, PT, R16, UR4, PT ;  /* 0x0000000410007c0c */ /* 0x000fe2000bf46270 */
[----:B------:R-:W-:Y:S01]  /*98750*/  ULDC UR4, c[0x0][0x248] ;  /* 0x0000920000047ab9 */ /* 0x000fe20000000800 */
[----:B------:R-:W-:Y:S01]  /*98760*/  IMAD.WIDE R18, R3, 0x2, R12 ;  /* 0x0000000203127825 */ /* 0x000fe200078e020c */
[----:B------:R-:W-:-:S03]  /*98770*/  ULDC UR10, c[0x0][0x228] ;  /* 0x00008a00000a7ab9 */ /* 0x000fc60000000800 */
[----:B-1----:R-:W-:Y:S01]  /*98780*/  VIADD R0, R3, UR4 ;  /* 0x0000000403007c36 */ /* 0x002fe20008000000 */
[----:B------:R-:W-:Y:S01]  /*98790*/  ULDC UR4, c[0x0][0x22c] ;  /* 0x00008b0000047ab9 */ /* 0x000fe20000000800 */
[----:B--2---:R-:W-:Y:S01]  /*987a0*/  PRMT R17, R5, 0x7632, R17 ;  /* 0x0000763205117816 */ /* 0x004fe20000000011 */
[----:B------:R0:W-:Y:S01]  /*987b0*/  @P5 STG.E.U16 desc[UR6][R20.64], R5 ;  /* 0x0000000514005986 */ /* 0x0001e2000c101506 */
[----:B------:R-:W-:Y:S01]  /*987c0*/  ISETP.LT.AND P5, PT, R28, UR12, !P3 ;  /* 0x0000000c1c007c0c */ /* 0x000fe2000dfa1270 */
[----:B------:R-:W-:Y:S02]  /*987d0*/  ULDC UR12, c[0x0][0x228] ;  /* 0x00008a00000c7ab9 */ /* 0x000fe40000000800 */
[----:B------:R1:W-:Y:S04]  /*987e0*/  @P6 STG.E.U16 desc[UR6][R24.64], R17 ;  /* 0x0000001118006986 */ /* 0x0003e8000c101506 */
[----:B0-----:R-:W2:Y:S01]  /*987f0*/  LDL.LU R5, [R1+0x68] ;  /* 0x0000680001057983 */ /* 0x001ea20000300800 */
[----:B-1----:R-:W-:Y:S01]  /*98800*/  IMAD.WIDE R16, R3, 0x2, R8 ;  /* 0x0000000203107825 */ /* 0x002fe200078e0208 */
[----:B---3--:R-:W-:-:S03]  /*98810*/  PRMT R3, R6, 0x7632, R3 ;  /* 0x0000763206037816 */ /* 0x008fc60000000003 */
[----:B------:R-:W-:Y:S01]  /*98820*/  IMAD.WIDE R20, R0, 0x2, R14 ;  /* 0x0000000200147825 */ /* 0x000fe200078e020e */
[----:B------:R0:W-:Y:S04]  /*98830*/  @P0 STG.E.U16 desc[UR6][R16.64], R6 ;  /* 0x0000000610000986 */ /* 0x0001e8000c101506 */
[----:B------:R-:W-:Y:S04]  /*98840*/  @P4 STG.E.U16 desc[UR6][R18.64], R3 ;  /* 0x0000000312004986 */ /* 0x000fe8000c101506 */
[----:B0-----:R-:W3:Y:S01]  /*98850*/  LDL.LU R6, [R1+0x58] ;  /* 0x0000580001067983 */ /* 0x001ee20000300800 */
[----:B------:R-:W-:-:S03]  /*98860*/  PRMT R25, R4, 0x7632, R25 ;  /* 0x0000763204197816 */ /* 0x000fc60000000019 */
        /* <DEDUP_REMOVED lines=17> */
[----:B------:R-:W-:Y:S01]  /*98980*/  ULDC UR12, c[0x0][0x228] ;  /* 0x00008a00000c7ab9 */ /* 0x000fe20000000800 */
[----:B------:R-:W-:Y:S01]  /*98990*/  ULDC UR4, c[0x0][0x22c] ;  /* 0x00008b0000047ab9 */ /* 0x000fe20000000800 */
[----:B----4-:R-:W-:Y:S01]  /*989a0*/  PRMT R0, R7, 0x7632, R0 ;  /* 0x0000763207007816 */ /* 0x010fe20000000000 */
[----:B------:R0:W-:Y:S01]  /*989b0*/  @P4 STG.E.U16 desc[UR6][R16.64], R7 ;  /* 0x0000000710004986 */ /* 0x0001e2000c101506 */
[----:B------:R-:W-:Y:S01]  /*989c0*/  IMAD.WIDE R20, R3, 0x2, R14 ;  /* 0x0000000203147825 */ /* 0x000fe200078e020e */
[----:B------:R-:W-:Y:S01]  /*989d0*/  ISETP.LT.AND P6, PT, R26, UR14, !P2 ;  /* 0x0000000e1a007c0c */ /* 0x000fe2000d7c1270 */
[----:B------:R-:W-:Y:S01]  /*989e0*/  ULDC UR14, c[0x0][0x228] ;  /* 0x00008a00000e7ab9 */ /* 0x000fe20000000800 */
[----:B------:R1:W-:Y:S01]  /*989f0*/  @P3 STG.E.U16 desc[UR6][R18.64], R0 ;  /* 0x0000000012003986 */ /* 0x0003e2000c101506 */
[----:B------:R-:W-:Y:S01]  /*98a00*/  ISETP.LT.AND P3, PT, R27, UR8, !P2 ;  /* 0x000000081b007c0c */ /* 0x000fe2000d761270 */
[----:B------:R-:W-:-:S02]  /*98a10*/  VIADD R24, R2, 0x16 ;  /* 0x0000001602187836 */ /* 0x000fc40000000000 */
[----:B0-----:R-:W4:Y:S01]  /*98a20*/  LDL.LU R7, [R1+0x38] ;  /* 0x0000380001077983 */ /* 0x001f220000300800 */
[----:B------:R-:W-:Y:S01]  /*98a30*/  ISETP.LT.AND P2, PT, R29, UR10, !P2 ;  /* 0x0000000a1d007c0c */ /* 0x000fe2000d741270 */
[C---:B------:R-:W-:Y:S01]  /*98a40*/  IMAD.WIDE R22, R3.reuse, 0x2, R10 ;  /* 0x0000000203167825 */ /* 0x040fe200078e020a */
[----:B------:R-:W-:Y:S01]  /*98a50*/  ISETP.GE.AND P4, PT, R24, UR4, PT ;  /* 0x0000000418007c0c */ /* 0x000fe2000bf86270 */
[----:B------:R-:W-:Y:S01]  /*98a60*/  ULDC UR4, c[0x0][0x248] ;  /* 0x0000920000047ab9 */ /* 0x000fe20000000800 */
[----:B------:R-:W-:Y:S01]  /*98a70*/  ULDC UR8, c[0x0][0x228] ;  /* 0x00008a0000087ab9 */ /* 0x000fe20000000800 */
[----:B------:R-:W-:Y:S01]  /*98a80*/  IMAD.WIDE R16, R3, 0x2, R8 ;  /* 0x0000000203107825 */ /* 0x000fe200078e0208 */
[----:B------:R-:W-:-:S03]  /*98a90*/  ULDC UR10, c[0x0][0x228] ;  /* 0x00008a00000a7ab9 */ /* 0x000fc60000000800 */
[C---:B-1----:R-:W-:Y:S01]  /*98aa0*/  VIADD R0, R3.reuse, UR4 ;  /* 0x0000000403007c36 */ /* 0x042fe20008000000 */
[----:B------:R-:W-:Y:S01]  /*98ab0*/  ULDC UR4, c[0x0][0x22c] ;  /* 0x00008b0000047ab9 */ /* 0x000fe20000000800 */
[----:B------:R-:W-:Y:S01]  /*98ac0*/  IMAD.WIDE R18, R3, 0x2, R12 ;  /* 0x0000000203127825 */ /* 0x000fe200078e020c */
[----:B--2---:R-:W-:Y:S01]  /*98ad0*/  PRMT R25, R5, 0x7632, R25 ;  /* 0x0000763205197816 */ /* 0x004fe20000000019 */
[----:B------:R0:W-:Y:S01]  /*98ae0*/  @P5 STG.E.U16 desc[UR6][R20.64], R5 ;  /* 0x0000000514005986 */ /* 0x0001e2000c101506 */
[----:B------:R-:W-:Y:S01]  /*98af0*/  ISETP.LT.AND P5, PT, R28, UR12, !P0 ;  /* 0x0000000c1c007c0c */ /* 0x000fe2000c7a1270 */
[----:B------:R-:W-:Y:S01]  /*98b00*/  VIADD R24, R2, 0x17 ;  /* 0x0000001702187836 */ /* 0x000fe20000000000 */
[----:B------:R-:W-:Y:S01]  /*98b10*/  ULDC UR12, c[0x0][0x228] ;  /* 0x00008a00000c7ab9 */ /* 0x000fe20000000800 */
[----:B0-----:R-:W2:Y:S01]  /*98b20*/  LDL.LU R5, [R1+0x6c] ;  /* 0x00006c0001057983 */ /* 0x001ea20000300800 */
[----:B------:R-:W-:-:S03]  /*98b30*/  IMAD.WIDE R20, R0, 0x2, R14 ;  /* 0x0000000200147825 */ /* 0x000fc600078e020e */
[----:B------:R-:W-:Y:S01]  /*98b40*/  @P6 STG.E.U16 desc[UR6][R22.64], R25 ;  /* 0x0000001916006986 */ /* 0x000fe2000c101506 */
[----:B---3--:R-:W-:-:S03]  /*98b50*/  PRMT R3, R6, 0x7632, R3 ;  /* 0x0000763206037816 */ /* 0x008fc60000000003 */
[----:B------:R0:W-:Y:S04]  /*98b60*/  @P3 STG.E.U16 desc[UR6][R16.64], R6 ;  /* 0x0000000610003986 */ /* 0x0001e8000c101506 */
[----:B------:R-:W-:Y:S04]  /*98b70*/  @P2 STG.E.U16 desc[UR6][R18.64], R3 ;  /* 0x0000000312002986 */ /* 0x000fe8000c101506 */
[----:B0-----:R-:W3:Y:S01]  /*98b80*/  LDL.LU R6, [R1+0x5c] ;  /* 0x00005c0001067983 */ /* 0x001ee20000300800 */
[----:B------:R-:W-:-:S03]  /*98b90*/  PRMT R25, R4, 0x7632, R25 ;  /* 0x0000763204197816 */ /* 0x000fc60000000019 */
[----:B------:R0:W-:Y:S04]  /*98ba0*/  @P5 STG.E.U16 desc[UR6][R20.64], R4 ;  /* 0x0000000414005986 */ /* 0x0001e8000c101506 */
[----:B0-----:R-:W3:Y:S01]  /*98bb0*/  LDL.LU R4, [R1+0x4c] ;  /* 0x00004c0001047983 */ /* 0x001ee20000300800 */
[----:B------:R-:W-:Y:S01]  /*98bc0*/  ISETP.LT.AND P6, PT, R26, UR14, !P0 ;  /* 0x0000000e1a007c0c */ /* 0x000fe2000c7c1270 */
[C---:B------:R-:W-:Y:S01]  /*98bd0*/  IMAD.WIDE R22, R0.reuse, 0x2, R10 ;  /* 0x0000000200167825 */ /* 0x040fe200078e020a */
[----:B------:R-:W-:Y:S01]  /*98be0*/  ISETP.LT.AND P2, PT, R27, UR8, !P0 ;  /* 0x000000081b007c0c */ /* 0x000fe2000c741270 */
[----:B------:R-:W-:Y:S01]  /*98bf0*/  ULDC UR14, c[0x0][0x228] ;  /* 0x00008a00000e7ab9 */ /* 0x000fe20000000800 */
[----:B------:R-:W-:Y:S01]  /*98c00*/  ISETP.LT.AND P0, PT, R29, UR10, !P0 ;  /* 0x0000000a1d007c0c */ /* 0x000fe2000c701270 */
[----:B------:R-:W-:Y:S01]  /*98c10*/  IMAD.WIDE R16, R0, 0x2, R8 ;  /* 0x0000000200107825 */ /* 0x000fe200078e0208 */
[----:B------:R-:W-:Y:S01]  /*98c20*/  ISETP.LT.AND P5, PT, R28, UR12, !P4 ;  /* 0x0000000c1c007c0c */ /* 0x000fe2000e7a1270 */
[----:B------:R-:W-:Y:S01]  /*98c30*/  ULDC UR8, c[0x0][0x228] ;  /* 0x00008a0000087ab9 */ /* 0x000fe20000000800 */
[----:B------:R-:W-:Y:S01]  /*98c40*/  ISETP.GE.AND P3, PT, R24, UR4, PT ;  /* 0x0000000418007c0c */ /* 0x000fe2000bf66270 */
[----:B------:R-:W-:Y:S01]  /*98c50*/  ULDC UR4, c[0x0][0x248] ;  /* 0x0000920000047ab9 */ /* 0x000fe20000000800 */
[C---:B------:R-:W-:Y:S01]  /*98c60*/  IMAD.WIDE R18, R0.reuse, 0x2, R12 ;  /* 0x0000000200127825 */ /* 0x040fe200078e020c */
[----:B------:R-:W-:Y:S01]  /*98c70*/  ULDC UR10, c[0x0][0x228] ;  /* 0x00008a00000a7ab9 */ /* 0x000fe20000000800 */
[----:B------:R-:W-:Y:S01]  /*98c80*/  ULDC UR12, c[0x0][0x228] ;  /* 0x00008a00000c7ab9 */ /* 0x000fe20000000800 */
[----:B------:R-:W-:Y:S01]  /*98c90*/  @P6 STG.E.U16 desc[UR6][R22.64], R25 ;  /* 0x0000001916006986 */ /* 0x000fe2000c101506 */
[----:B------:R-:W-:Y:S01]  /*98ca0*/  VIADD R3, R0, UR4 ;  /* 0x0000000400037c36 */ /* 0x000fe20008000000 */
[----:B------:R-:W-:Y:S01]  /*98cb0*/  ISETP.LT.AND P6, PT, R26, UR14, !P4 ;  /* 0x0000000e1a007c0c */ /* 0x000fe2000e7c1270 */
[----:B------:R-:W-:Y:S01]  /*98cc0*/  VIADD R24, R2, 0x18 ;  /* 0x0000001802187836 */ /* 0x000fe20000000000 */
[----:B----4-:R-:W-:Y:S01]  /*98cd0*/  PRMT R0, R7, 0x7632, R0 ;  /* 0x0000763207007816 */ /* 0x010fe20000000000 */
[----:B------:R0:W-:Y:S01]  /*98ce0*/  @P2 STG.E.U16 desc[UR6][R16.64], R7 ;  /* 0x0000000710002986 */ /* 0x0001e2000c101506 */
[----:B------:R-:W-:Y:S01]  /*98cf0*/  IMAD.WIDE R20, R3, 0x2, R14 ;  /* 0x0000000203147825 */ /* 0x000fe200078e020e */
[----:B------:R-:W-:Y:S01]  /*98d00*/  ULDC UR4, c[0x0][0x22c] ;  /* 0x00008b0000047ab9 */ /* 0x000fe20000000800 */
[----:B------:R-:W-:Y:S01]  /*98d10*/  ULDC UR14, c[0x0][0x228] ;  /* 0x00008a00000e7ab9 */ /* 0x000fe20000000800 */
[----:B------:R1:W-:Y:S01]  /*98d20*/  @P0 STG.E.U16 desc[UR6][R18.64], R0 ;  /* 0x0000000012000986 */ /* 0x0003e2000c101506 */
[----:B------:R-:W-:Y:S01]  /*98d30*/  ISETP.LT.AND P0, PT, R27, UR8, !P4 ;  /* 0x000000081b007c0c */ /* 0x000fe2000e701270 */
[----:B------:R-:W-:-:S02]  /*98d40*/  ULDC UR8, c[0x0][0x228] ;  /* 0x00008a0000087ab9 */ /* 0x000fc40000000800 */
[----:B0-----:R-:W4:Y:S01]  /*98d50*/  LDL.LU R7, [R1+0x3c] ;  /* 0x00003c0001077983 */ /* 0x001f220000300800 */
[----:B------:R-:W-:Y:S01]  /*98d60*/  ISETP.LT.AND P4, PT, R29, UR10, !P4 ;  /* 0x0000000a1d007c0c */ /* 0x000fe2000e781270 */
[C---:B------:R-:W-:Y:S01]  /*98d70*/  IMAD.WIDE R22, R3.reuse, 0x2, R10 ;  /* 0x0000000203167825 */ /* 0x040fe200078e020a */
[----:B------:R-:W-:Y:S01]  /*98d80*/  ISETP.GE.AND P2, PT, R24, UR4, PT ;  /* 0x0000000418007c0c */ /* 0x000fe2000bf46270 */
[----:B------:R-:W-:Y:S01]  /*98d90*/  ULDC UR4, c[0x0][0x248] ;  /* 0x0000920000047ab9 */ /* 0x000fe20000000800 */
[----:B------:R-:W-:Y:S01]  /*98da0*/  ULDC UR10, c[0x0][0x228] ;  /* 0x00008a00000a7ab9 */ /* 0x000fe20000000800 */
[----:B------:R-:W-:-:S04]  /*98db0*/  IMAD.WIDE R16, R3, 0x2, R8 ;  /* 0x0000000203107825 */ /* 0x000fc800078e0208 */
        /* <DEDUP_REMOVED lines=49> */
[----:B-1----:R-:W-:-:S04]  /*990d0*/  IMAD.WIDE R18, R3, 0x2, R8 ;  /* 0x0000000203127825 */ /* 0x002fc800078e0208 */
        /* <DEDUP_REMOVED lines=23> */
[----:B------:R-:W-:Y:S01]  /*99250*/  ISETP.GE.AND P3, PT, R16, UR4, PT ;  /* 0x0000000410007c0c */ /* 0x000fe2000bf66270 */
[----:B------:R-:W-:Y:S01]  /*99260*/  IMAD.WIDE R18, R0, 0x2, R8 ;  /* 0x0000000200127825 */ /* 0x000fe200078e0208 */
[----:B------:R-:W-:Y:S01]  /*99270*/  ULDC UR4, c[0x0][0x248] ;  /* 0x0000920000047ab9 */ /* 0x000fe20000000800 */
[----:B------:R-:W-:Y:S01]  /*99280*/  ISETP.LT.AND P5, PT, R28, UR12, !P4 ;  /* 0x0000000c1c007c0c */ /* 0x000fe2000e7a1270 */
        /* <DEDUP_REMOVED lines=47> */
[----:B------:R-:W-:Y:S01]  /*99580*/  ULDC UR4, c[0x0][0x248] ;  /* 0x0000920000047ab9 */ /* 0x000fe20000000800 */
[----:B------:R-:W-:Y:S01]  /*99590*/  ISETP.LT.AND P5, PT, R28, UR12, !P2 ;  /* 0x0000000c1c007c0c */ /* 0x000fe2000d7a1270 */
[C---:B------:R-:W-:Y:S01]  /*995a0*/  VIADD R3, R0.reuse, UR4 ;  /* 0x0000000400037c36 */ /* 0x040fe20008000000 */
[----:B------:R-:W-:Y:S01]  /*995b0*/  ULDC UR8, c[0x0][0x228] ;  /* 0x00008a0000087ab9 */ /* 0x000fe20000000800 */
[----:B------:R-:W-:Y:S01]  /*995c0*/  IMAD.WIDE R16, R0, 0x2, R8 ;  /* 0x0000000200107825 */ /* 0x000fe200078e0208 */
[----:B------:R-:W-:-:S03]  /*995d0*/  ULDC UR10, c[0x0][0x228] ;  /* 0x00008a00000a7ab9 */ /* 0x000fc60000000800 */
[----:B------:R-:W-:Y:S01]  /*995e0*/  IMAD.WIDE R18, R0, 0x2, R12 ;  /* 0x0000000200127825 */ /* 0x000fe200078e020c */
[----:B------:R-:W-:Y:S01]  /*995f0*/  @P6 STG.E.U16 desc[UR6][R22.64], R25 ;  /* 0x0000001916006986 */ /* 0x000fe2000c101506 */
[----:B----4-:R-:W-:Y:S01]  /*99600*/  PRMT R0, R7, 0x7632, R0 ;  /* 0x0000763207007816 */ /* 0x010fe20000000000 */
[----:B------:R-:W-:Y:S01]  /*99610*/  ULDC UR12, c[0x0][0x228] ;  /* 0x00008a00000c7ab9 */ /* 0x000fe20000000800 */
[----:B------:R-:W-:Y:S01]  /*99620*/  ISETP.LT.AND P6, PT, R26, UR14, !P2 ;  /* 0x0000000e1a007c0c */ /* 0x000fe2000d7c1270 */
        /* <DEDUP_REMOVED lines=23> */
[----:B------:R-:W-:Y:S04]  /*997a0*/  @P6 STG.E.U16 desc[UR6][R22.64], R25 ;  /* 0x0000001916006986 */ /* 0x000fe8000c101506 */
[----:B0-----:R-:W2:Y:S01]  /*997b0*/  LDL.LU R5, [R1+0x7c] ;  /* 0x00007c0001057983 */ /* 0x001ea20000300800 */
[----:B------:R-:W-:Y:S01]  /*997c0*/  IMAD.WIDE R20, R0, 0x2, R14 ;  /* 0x0000000200147825 */ /* 0x000fe200078e020e */
[----:B---3--:R-:W-:-:S02]  /*997d0*/  PRMT R3, R6, 0x7632, R3 ;  /* 0x0000763206037816 */ /* 0x008fc40000000003 */
[----:B------:R0:W-:Y:S04]  /*997e0*/  @P3 STG.E.U16 desc[UR6][R16.64], R6 ;  /* 0x0000000610003986 */ /* 0x0001e8000c101506 */
[----:B------:R-:W-:Y:S04]  /*997f0*/  @P2 STG.E.U16 desc[UR6][R18.64], R3 ;  /* 0x0000000312002986 */ /* 0x000fe8000c101506 */
[----:B0-----:R-:W3:Y:S01]  /*99800*/  LDL.LU R6, [R1+0x38c] ;  /* 0x00038c0001067983 */ /* 0x001ee20000300800 */
[----:B------:R-:W-:-:S03]  /*99810*/  PRMT R25, R4, 0x7632, R25 ;  /* 0x0000763204197816 */ /* 0x000fc60000000019 */
[----:B------:R0:W-:Y:S04]  /*99820*/  @P5 STG.E.U16 desc[UR6][R20.64], R4 ;  /* 0x0000000414005986 */ /* 0x0001e8000c101506 */
[----:B0-----:R-:W3:Y:S01]  /*99830*/  LDL.LU R4, [R1+0x2c] ;  /* 0x00002c0001047983 */ /* 0x001ee20000300800 */
[----:B------:R-:W-:Y:S02]  /*99840*/  ISETP.LT.AND P6, PT, R26, UR14, !P0 ;  /* 0x0000000e1a007c0c */ /* 0x000fe4000c7c1270 */
[----:B------:R-:W-:Y:S01]  /*99850*/  ISETP.GE.AND P3, PT, R24, UR4, PT ;  /* 0x0000000418007c0c */ /* 0x000fe2000bf66270 */
[----:B------:R-:W-:Y:S01]  /*99860*/  ULDC UR4, c[0x0][0x248] ;  /* 0x0000920000047ab9 */ /* 0x000fe20000000800 */
[----:B------:R-:W-:Y:S02]  /*99870*/  ISETP.LT.AND P2, PT, R27, UR8, !P0 ;  /* 0x000000081b007c0c */ /* 0x000fe4000c741270 */
[----:B------:R-:W-:Y:S01]  /*99880*/  ISETP.LT.AND P5, PT, R28, UR12, !P4 ;  /* 0x0000000c1c007c0c */ /* 0x000fe2000e7a1270 */
[C---:B------:R-:W-:Y:S01]  /*99890*/  IMAD.WIDE R22, R0.reuse, 0x2, R10 ;  /* 0x0000000200167825 */ /* 0x040fe200078e020a */
[----:B------:R-:W-:Y:S01]  /*998a0*/  ISETP.LT.AND P0, PT, R29, UR10, !P0 ;  /* 0x0000000a1d007c0c */ /* 0x000fe2000c701270 */
[----:B------:R-:W-:Y:S01]  /*998b0*/  ULDC UR14, c[0x0][0x228] ;  /* 0x00008a00000e7ab9 */ /* 0x000fe20000000800 */
[----:B------:R-:W-:Y:S01]  /*998c0*/  ULDC UR8, c[0x0][0x228] ;  /* 0x00008a0000087ab9 */ /* 0x000fe20000000800 */
[C---:B------:R-:W-:Y:S01]  /*998d0*/  VIADD R3, R0.reuse, UR4 ;  /* 0x0000000400037c36 */ /* 0x040fe20008000000 */
[----:B------:R-:W-:Y:S01]  /*998e0*/  ULDC UR10, c[0x0][0x228] ;  /* 0x00008a00000a7ab9 */ /* 0x000fe20000000800 */
[----:B------:R-:W-:-:S04]  /*998f0*/  IMAD.WIDE R16, R0, 0x2, R8 ;  /* 0x0000000200107825 */ /* 0x000fc800078e0208 */
[----:B------:R-:W-:Y:S01]  /*99900*/  IMAD.WIDE R18, R0, 0x2, R12 ;  /* 0x0000000200127825 */ /* 0x000fe200078e020c */
[----:B------:R0:W-:Y:S01]  /*99910*/  @P6 STG.E.U16 desc[UR6][R22.64], R25 ;  /* 0x0000001916006986 */ /* 0x0001e2000c101506 */
[----:B----4-:R-:W-:Y:S01]  /*99920*/  PRMT R0, R7, 0x7632, R0 ;  /* 0x0000763207007816 */ /* 0x010fe20000000000 */
[----:B------:R-:W-:Y:S01]  /*99930*/  ULDC UR12, c[0x0][0x228] ;  /* 0x00008a00000c7ab9 */ /* 0x000fe20000000800 */
[----:B------:R-:W-:Y:S01]  /*99940*/  IMAD.WIDE R20, R3, 0x2, R14 ;  /* 0x0000000203147825 */ /* 0x000fe200078e020e */
[----:B------:R1:W-:Y:S01]  /*99950*/  @P2 STG.E.U16 desc[UR6][R16.64], R7 ;  /* 0x0000000710002986 */ /* 0x0003e2000c101506 */
[----:B------:R-:W-:Y:S01]  /*99960*/  ISETP.LT.AND P6, PT, R26, UR14, !P4 ;  /* 0x0000000e1a007c0c */ /* 0x000fe2000e7c1270 */
[----:B------:R-:W-:Y:S01]  /*99970*/  ULDC UR4, c[0x0][0x22c] ;  /* 0x00008b0000047ab9 */ /* 0x000fe20000000800 */
[----:B------:R-:W-:Y:S01]  /*99980*/  VIADD R24, R2, 0x20 ;  /* 0x0000002002187836 */ /* 0x000fe20000000000 */
[----:B------:R4:W-:Y:S01]  /*99990*/  @P0 STG.E.U16 desc[UR6][R18.64], R0 ;  /* 0x0000000012000986 */ /* 0x0009e2000c101506 */
[----:B------:R-:W-:Y:S01]  /*999a0*/  ISETP.LT.AND P0, PT, R27, UR8, !P4 ;  /* 0x000000081b007c0c */ /* 0x000fe2000e701270 */
[----:B------:R-:W-:Y:S01]  /*999b0*/  ULDC UR14, c[0x0][0x228] ;  /* 0x00008a00000e7ab9 */ /* 0x000fe20000000800 */
[----:B------:R-:W-:Y:S01]  /*999c0*/  ISETP.LT.AND P4, PT, R29, UR10, !P4 ;  /* 0x0000000a1d007c0c */ /* 0x000fe2000e781270 */
[C---:B0-----:R-:W-:Y:S01]  /*999d0*/  IMAD.WIDE R22, R3.reuse, 0x2, R10 ;  /* 0x0000000203167825 */ /* 0x041fe200078e020a */
[----:B------:R-:W-:Y:S01]  /*999e0*/  ISETP.GE.AND P2, PT, R24, UR4, PT ;  /* 0x0000000418007c0c */ /* 0x000fe2000bf46270 */
[----:B------:R-:W-:Y:S01]  /*999f0*/  ULDC UR4, c[0x0][0x248] ;  /* 0x0000920000047ab9 */ /* 0x000fe20000000800 */
[----:B------:R-:W-:Y:S01]  /*99a00*/  ULDC UR8, c[0x0][0x228] ;  /* 0x00008a0000087ab9 */ /* 0x000fe20000000800 */
[----:B-1----:R-:W-:Y:S01]  /*99a10*/  IMAD.WIDE R16, R3, 0x2, R8 ;  /* 0x0000000203107825 */ /* 0x002fe200078e0208 */
[----:B------:R-:W3:Y:S01]  /*99a20*/  LDL.LU R7, [R1+0x282c] ;  /* 0x00282c0001077983 */ /* 0x000ee20000300800 */
[----:B------:R-:W-:-:S02]  /*99a30*/  ULDC UR10, c[0x0][0x228] ;  /* 0x00008a00000a7ab9 */ /* 0x000fc40000000800 */
[C---:B----4-:R-:W-:Y:S01]  /*99a40*/  VIADD R0, R3.reuse, UR4 ;  /* 0x0000000403007c36 */ /* 0x050fe20008000000 */
[----:B------:R-:W-:Y:S01]  /*99a50*/  ULDC UR4, c[0x0][0x22c] ;  /* 0x00008b0000047ab9 */ /* 0x000fe20000000800 */
[----:B------:R-:W-:Y:S01]  /*99a60*/  IMAD.WIDE R18, R3, 0x2, R12 ;  /* 0x0000000203127825 */ /* 0x000fe200078e020c */
[----:B--2---:R0:W-:Y:S01]  /*99a70*/  @P5 STG.E.U16 desc[UR6][R20.64], R5 ;  /* 0x0000000514005986 */ /* 0x0041e2000c101506 */
[----:B------:R-:W-:Y:S02]  /*99a80*/  ISETP.LT.AND P5, PT, R28, UR12, !P3 ;  /* 0x0000000c1c007c0c */ /* 0x000fe4000dfa1270 */
[----:B------:R-:W-:Y:S01]  /*99a90*/  PRMT R25, R5, 0x7632, R25 ;  /* 0x0000763205197816 */ /* 0x000fe20000000019 */
[----:B------:R-:W-:Y:S01]  /*99aa0*/  VIADD R24, R2, 0x21 ;  /* 0x0000002102187836 */ /* 0x000fe20000000000 */
[----:B------:R-:W-:-:S03]  /*99ab0*/  ULDC UR12, c[0x0][0x228] ;  /* 0x00008a00000c7ab9 */ /* 0x000fc60000000800 */
[----:B------:R-:W-:Y:S01]  /*99ac0*/  @P6 STG.E.U16 desc[UR6][R22.64], R25 ;  /* 0x0000001916006986 */ /* 0x000fe2000c101506 */
[----:B0-----:R-:W-:-:S03]  /*99ad0*/  IMAD.WIDE R20, R0, 0x2, R14 ;  /* 0x0000000200147825 */ /* 0x001fc600078e020e */
[----:B------:R-:W2:Y:S01]  /*99ae0*/  LDL.LU R5, [R1+0x1c] ;  /* 0x00001c0001057983 */ /* 0x000ea20000300800 */
[----:B---3--:R-:W-:-:S03]  /*99af0*/  PRMT R3, R6, 0x7632, R3 ;  /* 0x0000763206037816 */ /* 0x008fc60000000003 */
[----:B------:R0:W-:Y:S04]  /*99b00*/  @P0 STG.E.U16 desc[UR6][R16.64], R6 ;  /* 0x0000000610000986 */ /* 0x0001e8000c101506 */
[----:B------:R-:W-:Y:S04]  /*99b10*/  @P4 STG.E.U16 desc[UR6][R18.64], R3 ;  /* 0x0000000312004986 */ /* 0x000fe8000c101506 */
[----:B0-----:R-:W3:Y:S01]  /*99b20*/  LDL.LU R6, [R1+0x2828] ;  /* 0x0028280001067983 */ /* 0x001ee20000300800 */
[----:B------:R-:W-:-:S03]  /*99b30*/  PRMT R25, R4, 0x7632, R25 ;  /* 0x0000763204197816 */ /* 0x000fc60000000019 */
[----:B------:R0:W-:Y:S04]  /*99b40*/  @P5 STG.E.U16 desc[UR6][R20.64], R4 ;  /* 0x0000000414005986 */ /* 0x0001e8000c101506 */
[----:B0-----:R-:W4:Y:S01]  /*99b50*/  LDL.LU R4, [R1+0x2824] ;  /* 0x0028240001047983 */ /* 0x001f220000300800 */
[----:B------:R-:W-:Y:S01]  /*99b60*/  ISETP.LT.AND P6, PT, R26, UR14, !P3 ;  /* 0x0000000e1a007c0c */ /* 0x000fe2000dfc1270 */
[----:B------:R-:W-:Y:S01]  /*99b70*/  IMAD.WIDE R22, R0, 0x2, R10 ;  /* 0x0000000200167825 */ /* 0x000fe200078e020a */
[----:B------:R-:W-:Y:S01]  /*99b80*/  ISETP.LT.AND P4, PT, R27, UR8, !P3 ;  /* 0x000000081b007c0c */ /* 0x000fe2000df81270 */
[----:B------:R-:W-:Y:S01]  /*99b90*/  ULDC UR14, c[0x0][0x228] ;  /* 0x00008a00000e7ab9 */ /* 0x000fe20000000800 */
[----:B------:R-:W-:Y:S02]  /*99ba0*/  ISETP.LT.AND P3, PT, R29, UR10, !P3 ;  /* 0x0000000a1d007c0c */ /* 0x000fe4000df61270 */
[----:B------:R-:W-:Y:S01]  /*99bb0*/  ISETP.GE.AND P0, PT, R24, UR4, PT ;  /* 0x0000000418007c0c */ /* 0x000fe2000bf06270 */
[----:B------:R-:W-:Y:S01]  /*99bc0*/  ULDC UR4, c[0x0][0x248] ;  /* 0x0000920000047ab9 */ /* 0x000fe20000000800 */
[----:B------:R-:W-:Y:S01]  /*99bd0*/  ISETP.LT.AND P5, PT, R28, UR12, !P2 ;  /* 0x0000000c1c007c0c */ /* 0x000fe2000d7a1270 */
[----:B------:R-:W-:Y:S01]  /*99be0*/  VIADD R3, R0, UR4 ;  /* 0x0000000400037c36 */ /* 0x000fe20008000000 */
[----:B------:R-:W-:-:S03]  /*99bf0*/  ULDC UR8, c[0x0][0x228] ;  /* 0x00008a0000087ab9 */ /* 0x000fc60000000800 */
[----:B------:R0:W-:Y:S01]  /*99c00*/  @P6 STG.E.U16 desc[UR6][R22.64], R25 ;  /* 0x0000001916006986 */ /* 0x0001e2000c101506 */
[----:B------:R-:W-:Y:S01]  /*99c10*/  ISETP.LT.AND P6, PT, R26, UR14, !P2 ;  /* 0x0000000e1a007c0c */ /* 0x000fe2000d7c1270 */
[C---:B------:R-:W-:Y:S01]  /*99c20*/  IMAD.WIDE R16, R0.reuse, 0x2, R8 ;  /* 0x0000000200107825 */ /* 0x040fe200078e0208 */
[----:B------:R-:W-:Y:S01]  /*99c30*/  ULDC UR10, c[0x0][0x228] ;  /* 0x00008a00000a7ab9 */ /* 0x000fe20000000800 */
[----:B------:R-:W-:Y:S01]  /*99c40*/  ULDC UR12, c[0x0][0x228] ;  /* 0x00008a00000c7ab9 */ /* 0x000fe20000000800 */
[----:B------:R-:W-:Y:S01]  /*99c50*/  ULDC UR4, c[0x0][0x22c] ;  /* 0x00008b0000047ab9 */ /* 0x000fe20000000800 */
[----:B------:R-:W-:Y:S01]  /*99c60*/  IMAD.WIDE R18, R0, 0x2, R12 ;  /* 0x0000000200127825 */ /* 0x000fe200078e020c */
[----:B------:R-:W-:-:S03]  /*99c70*/  ULDC UR14, c[0x0][0x228] ;  /* 0x00008a00000e7ab9 */ /* 0x000fc60000000800 */
[----:B------:R-:W-:-:S04]  /*99c80*/  IMAD.WIDE R20, R3, 0x2, R14 ;  /* 0x0000000203147825 */ /* 0x000fc800078e020e */
[----:B0-----:R-:W-:Y:S01]  /*99c90*/  IMAD.WIDE R22, R3, 0x2, R10 ;  /* 0x0000000203167825 */ /* 0x001fe200078e020a */
[----:B--2---:R-:W-:Y:S01]  /*99ca0*/  PRMT R0, R5, 0x7632, R0 ;  /* 0x0000763205007816 */ /* 0x004fe20000000000 */
[----:B------:R0:W-:Y:S04]  /*99cb0*/  @P4 STG.E.U16 desc[UR6][R16.64], R5 ;  /* 0x0000000510004986 */ /* 0x0001e8000c101506 */
[----:B------:R-:W-:Y:S04]  /*99cc0*/  @P3 STG.E.U16 desc[UR6][R18.64], R0 ;  /* 0x0000000012003986 */ /* 0x000fe8000c101506 */
[----:B0-----:R-:W2:Y:S01]  /*99cd0*/  LDL.LU R5, [R1+0x2820] ;  /* 0x0028200001057983 */ /* 0x001ea20000300800 */
[----:B----4-:R-:W-:-:S03]  /*99ce0*/  PRMT R25, R4, 0x7632, R25 ;  /* 0x0000763204197816 */ /* 0x010fc60000000019 */
[----:B------:R-:W-:Y:S04]  /*99cf0*/  @P5 STG.E.U16 desc[UR6][R20.64], R4 ;  /* 0x0000000414005986 */ /* 0x000fe8000c101506 */
[----:B------:R0:W-:Y:S04]  /*99d00*/  @P6 STG.E.U16 desc[UR6][R22.64], R25 ;  /* 0x0000001916006986 */ /* 0x0001e8000c101506 */
[----:B0-----:R-:W4:Y:S01]  /*99d10*/  LDL.LU R25, [R1+0x350] ;  /* 0x0003500001197983 */ /* 0x001f220000300800 */
[----:B------:R-:W-:Y:S01]  /*99d20*/  VIADD R24, R2, 0x22 ;  /* 0x0000002202187836 */ /* 0x000fe20000000000 */
[----:B------:R-:W-:Y:S01]  /*99d30*/  ISETP.LT.AND P3, PT, R27, UR8, !P2 ;  /* 0x000000081b007c0c */ /* 0x000fe2000d761270 */
[----:B------:R-:W-:Y:S01]  /*99d40*/  IMAD.WIDE R16, R3, 0x2, R8 ;  /* 0x0000000203107825 */ /* 0x000fe200078e0208 */
[----:B------:R-:W-:Y:S01]  /*99d50*/  ISETP.LT.AND P2, PT, R29, UR10, !P2 ;  /* 0x0000000a1d007c0c */ /* 0x000fe2000d741270 */
[----:B------:R-:W-:Y:S01]  /*99d60*/  ULDC UR8, c[0x0][0x228] ;  /* 0x00008a0000087ab9 */ /* 0x000fe20000000800 */
[----:B------:R-:W-:Y:S01]  /*99d70*/  ISETP.LT.AND P5, PT, R28, UR12, !P0 ;  /* 0x0000000c1c007c0c */ /* 0x000fe2000c7a1270 */
[C---:B------:R-:W-:Y:S01]  /*99d80*/  IMAD.WIDE R18, R3.reuse, 0x2, R12 ;  /* 0x0000000203127825 */ /* 0x040fe200078e020c */
[----:B------:R-:W-:Y:S01]  /*99d90*/  ISETP.GE.AND P4, PT, R24, UR4, PT ;  /* 0x0000000418007c0c */ /* 0x000fe2000bf86270 */
[----:B------:R-:W-:Y:S01]  /*99da0*/  ULDC UR4, c[0x0][0x248] ;  /* 0x0000920000047ab9 */ /* 0x000fe20000000800 */
[----:B------:R-:W-:Y:S01]  /*99db0*/  ISETP.LT.AND P6, PT, R26, UR14, !P0 ;  /* 0x0000000e1a007c0c */ /* 0x000fe2000c7c1270 */
[----:B------:R-:W-:Y:S01]  /*99dc0*/  VIADD R0, R3, UR4 ;  /* 0x0000000403007c36 */ /* 0x000fe20008000000 */
[----:B------:R-:W-:Y:S01]  /*99dd0*/  ULDC UR4, c[0x0][0x22c] ;  /* 0x00008b0000047ab9 */ /* 0x000fe20000000800 */
[----:B------:R-:W-:Y:S01]  /*99de0*/  VIADD R4, R2, 0x23 ;  /* 0x0000002302047836 */ /* 0x000fe20000000000 */
[----:B------:R-:W-:Y:S01]  /*99df0*/  ULDC UR10, c[0x0][0x228] ;  /* 0x00008a00000a7ab9 */ /* 0x000fe20000000800 */
[----:B------:R-:W-:Y:S01]  /*99e00*/  IMAD.WIDE R20, R0, 0x2, R14 ;  /* 0x0000000200147825 */ /* 0x000fe200078e020e */
[----:B------:R-:W-:Y:S01]  /*99e10*/  ULDC UR12, c[0x0][0x228] ;  /* 0x00008a00000c7ab9 */ /* 0x000fe20000000800 */
[----:B------:R-:W-:-:S02]  /*99e20*/  ULDC UR14, c[0x0][0x228] ;  /* 0x00008a00000e7ab9 */ /* 0x000fc40000000800 */
[----:B------:R-:W-:Y:S01]  /*99e30*/  IMAD.WIDE R22, R0, 0x2, R10 ;  /* 0x0000000200167825 */ /* 0x000fe200078e020a */
[----:B--2---:R-:W-:Y:S02]  /*99e40*/  PRMT R24, R5, 0x7632, R24 ;  /* 0x0000763205187816 */ /* 0x004fe40000000018 */
[----:B----4-:R-:W-:Y:S01]  /*99e50*/  PRMT R3, R25, 0x7632, R3 ;  /* 0x0000763219037816 */ /* 0x010fe20000000003 */
[----:B------:R0:W-:Y:S04]  /*99e60*/  @P3 STG.E.U16 desc[UR6][R16.64], R25 ;  /* 0x0000001910003986 */ /* 0x0001e8000c101506 */
[----:B------:R-:W-:Y:S01]  /*99e70*/  @P2 STG.E.U16 desc[UR6][R18.64], R3 ;  /* 0x0000000312002986 */ /* 0x000fe2000c101506 */
[----:B------:R-:W-:Y:S01]  /*99e80*/  ISETP.LT.AND P2, PT, R27, UR8, !P0 ;  /* 0x000000081b007c0c */ /* 0x000fe2000c741270 */
[----:B------:R-:W-:-:S02]  /*99e90*/  ULDC UR8, c[0x0][0x228] ;  /* 0x00008a0000087ab9 */ /* 0x000fc40000000800 */
[----:B------:R1:W-:Y:S01]  /*99ea0*/  @P5 STG.E.U16 desc[UR6][R20.64], R5 ;  /* 0x0000000514005986 */ /* 0x0003e2000c101506 */
[----:B------:R-:W-:Y:S01]  /*99eb0*/  ISETP.GE.AND P3, PT, R4, UR4, PT ;  /* 0x0000000404007c0c */ /* 0x000fe2000bf66270 */
[----:B------:R-:W-:Y:S01]  /*99ec0*/  ULDC UR4, c[0x0][0x248] ;  /* 0x0000920000047ab9 */ /* 0x000fe20000000800 */
[C---:B0-----:R-:W-:Y:S01]  /*99ed0*/  IMAD.WIDE R16, R0.reuse, 0x2, R8 ;  /* 0x0000000200107825 */ /* 0x041fe200078e0208 */
[----:B-1----:R-:W2:Y:S04]  /*99ee0*/  LDL.LU R5, [R1+0x281c] ;  /* 0x00281c0001057983 */ /* 0x002ea80000300800 */
[----:B------:R-:W4:Y:S01]  /*99ef0*/  LDL.LU R25, [R1+0x354] ;  /* 0x0003540001197983 */ /* 0x000f220000300800 */
[C---:B------:R-:W-:Y:S02]  /*99f00*/  VIADD R3, R0.reuse, UR4 ;  /* 0x0000000400037c36 */ /* 0x040fe40008000000 */
[----:B------:R-:W-:Y:S01]  /*99f10*/  IMAD.WIDE R18, R0, 0x2, R12 ;  /* 0x0000000200127825 */ /* 0x000fe200078e020c */
[----:B------:R-:W-:Y:S01]  /*99f20*/  @P6 STG.E.U16 desc[UR6][R22.64], R24 ;  /* 0x0000001816006986 */ /* 0x000fe2000c101506 */
[----:B---3--:R-:W-:Y:S01]  /*99f30*/  PRMT R0, R6, 0x7632, R0 ;  /* 0x0000763206007816 */ /* 0x008fe20000000000 */
[----:B------:R-:W-:-:S02]  /*99f40*/  ULDC UR4, c[0x0][0x22c] ;  /* 0x00008b0000047ab9 */ /* 0x000fc40000000800 */
[----:B------:R0:W-:Y:S04]  /*99f50*/  @P2 STG.E.U16 desc[UR6][R16.64], R6 ;  /* 0x0000000610002986 */ /* 0x0001e8000c101506 */
[----:B0-----:R-:W3:Y:S01]  /*99f60*/  LDL.LU R6, [R1+0x2818] ;  /* 0x0028180001067983 */ /* 0x001ee20000300800 */
[----:B------:R-:W-:Y:S02]  /*99f70*/  ISETP.LT.AND P0, PT, R29, UR10, !P0 ;  /* 0x0000000a1d007c0c */ /* 0x000fe4000c701270 */
[----:B------:R-:W-:Y:S01]  /*99f80*/  ISETP.LT.AND P5, PT, R28, UR12, !P4 ;  /* 0x0000000c1c007c0c */ /* 0x000fe2000e7a1270 */
[----:B------:R-:W-:Y:S01]  /*99f90*/  IMAD.WIDE R20, R3, 0x2, R14 ;  /* 0x0000000203147825 */ /* 0x000fe200078e020e */
[----:B------:R-:W-:Y:S01]  /*99fa0*/  ISETP.LT.AND P6, PT, R26, UR14, !P4 ;  /* 0x0000000e1a007c0c */ /* 0x000fe2000e7c1270 */
[----:B------:R-:W-:Y:S01]  /*99fb0*/  ULDC UR10, c[0x0][0x228] ;  /* 0x00008a00000a7ab9 */ /* 0x000fe20000000800 */
[----:B------:R-:W-:Y:S01]  /*99fc0*/  ULDC UR12, c[0x0][0x228] ;  /* 0x00008a00000c7ab9 */ /* 0x000fe20000000800 */
[----:B------:R-:W-:Y:S01]  /*99fd0*/  VIADD R4, R2, 0x24 ;  /* 0x0000002402047836 */ /* 0x000fe20000000000 */
[----:B------:R-:W-:-:S05]  /*99fe0*/  ULDC UR14, c[0x0][0x228] ;  /* 0x00008a00000e7ab9 */ /* 0x000fca0000000800 */
[----:B------:R0:W-:Y:S01]  /*99ff0*/  @P0 STG.E.U16 desc[UR6][R18.64], R0 ;  /* 0x0000000012000986 */ /* 0x0001e2000c101506 */
[----:B------:R-:W-:Y:S01]  /*9a000*/  ISETP.LT.AND P0, PT, R27, UR8, !P4 ;  /* 0x000000081b007c0c */ /* 0x000fe2000e701270 */
[----:B------:R-:W-:Y:S01]  /*9a010*/  IMAD.WIDE R22, R3, 0x2, R10 ;  /* 0x0000000203167825 */ /* 0x000fe200078e020a */
[----:B------:R-:W-:Y:S01]  /*9a020*/  ISETP.LT.AND P4, PT, R29, UR10, !P4 ;  /* 0x0000000a1d007c0c */ /* 0x000fe2000e781270 */
[----:B------:R-:W-:Y:S01]  /*9a030*/  ULDC UR8, c[0x0][0x228] ;  /* 0x00008a0000087ab9 */ /* 0x000fe20000000800 */
[----:B------:R-:W-:Y:S01]  /*9a040*/  ISETP.GE.AND P2, PT, R4, UR4, PT ;  /* 0x0000000404007c0c */ /* 0x000fe2000bf46270 */
[----:B------:R-:W-:Y:S01]  /*9a050*/  ULDC UR4, c[0x0][0x248] ;  /* 0x0000920000047ab9 */ /* 0x000fe20000000800 */
[----:B------:R-:W-:Y:S01]  /*9a060*/  IMAD.WIDE R16, R3, 0x2, R12 ;  /* 0x0000000203107825 */ /* 0x000fe200078e020c */
[----:B------:R-:W-:-:S03]  /*9a070*/  ULDC UR10, c[0x0][0x228] ;  /* 0x00008a00000a7ab9 */ /* 0x000fc60000000800 */
[----:B0-----:R-:W-:Y:S01]  /*9a080*/  VIADD R0, R3, UR4 ;  /* 0x0000000403007c36 */ /* 0x001fe20008000000 */
[----:B------:R-:W-:-:S03]  /*9a090*/  ULDC UR4, c[0x0][0x22c] ;  /* 0x00008b0000047ab9 */ /* 0x000fc60000000800 */
[----:B------:R-:W-:Y:S01]  /*9a0a0*/  IMAD.WIDE R18, R0, 0x2, R14 ;  /* 0x0000000200127825 */ /* 0x000fe200078e020e */
[----:B--2---:R0:W-:Y:S01]  /*9a0b0*/  @P5 STG.E.U16 desc[UR6][R20.64], R5 ;  /* 0x0000000514005986 */ /* 0x0041e2000c101506 */
[----:B------:R-:W-:Y:S01]  /*9a0c0*/  ISETP.LT.AND P5, PT, R28, UR12, !P3 ;  /* 0x0000000c1c007c0c */ /* 0x000fe2000dfa1270 */
[----:B------:R-:W-:Y:S01]  /*9a0d0*/  ULDC UR12, c[0x0][0x228] ;  /* 0x00008a00000c7ab9 */ /* 0x000fe20000000800 */
[----:B------:R-:W-:-:S05]  /*9a0e0*/  PRMT R24, R5, 0x7632, R24 ;  /* 0x0000763205187816 */ /* 0x000fca0000000018 */
[----:B------:R3:W-:Y:S01]  /*9a0f0*/  @P6 STG.E.U16 desc[UR6][R22.64], R24 ;  /* 0x0000001816006986 */ /* 0x0007e2000c101506 */
[----:B0-----:R-:W-:Y:S01]  /*9a100*/  IMAD.WIDE R4, R3, 0x2, R8 ;  /* 0x0000000203047825 */ /* 0x001fe200078e0208 */
[----:B----4-:R-:W-:Y:S02]  /*9a110*/  PRMT R3, R25, 0x7632, R3 ;  /* 0x0000763219037816 */ /* 0x010fe40000000003 */
[----:B------:R-:W-:Y:S01]  /*9a120*/  STL [R1+0x2804], R24 ;  /* 0x0028041801007387 */ /* 0x000fe20000100800 */
[----:B------:R-:W-:Y:S01]  /*9a130*/  ISETP.LT.AND P6, PT, R26, UR14, !P3 ;  /* 0x0000000e1a007c0c */ /* 0x000fe2000dfc1270 */
[----:B------:R-:W-:Y:S01]  /*9a140*/  IMAD.WIDE R20, R0, 0x2, R10 ;  /* 0x0000000200147825 */ /* 0x000fe200078e020a */
[----:B------:R-:W-:Y:S01]  /*9a150*/  ULDC UR14, c[0x0][0x228] ;  /* 0x00008a00000e7ab9 */ /* 0x000fe20000000800 */
[----:B------:R0:W-:Y:S04]  /*9a160*/  @P0 STG.E.U16 desc[UR6][R4.64], R25 ;  /* 0x0000001904000986 */ /* 0x0001e8000c101506 */
[----:B------:R-:W-:Y:S01]  /*9a170*/  @P4 STG.E.U16 desc[UR6][R16.64], R3 ;  /* 0x0000000310004986 */ /* 0x000fe2000c101506 */
[----:B------:R-:W-:-:S02]  /*9a180*/  ISETP.LT.AND P4, PT, R27, UR8, !P3 ;  /* 0x000000081b007c0c */ /* 0x000fc4000df81270 */
[----:B---3--:R-:W-:Y:S01]  /*9a190*/  PRMT R23, R6, 0x7632, R23 ;  /* 0x0000763206177816 */ /* 0x008fe20000000017 */
[----:B------:R1:W-:Y:S01]  /*9a1a0*/  @P5 STG.E.U16 desc[UR6][R18.64], R6 ;  /* 0x0000000612005986 */ /* 0x0003e2000c101506 */
[----:B------:R-:W-:Y:S01]  /*9a1b0*/  VIADD R22, R2, 0x25 ;  /* 0x0000002502167836 */ /* 0x000fe20000000000 */
[----:B------:R-:W-:Y:S01]  /*9a1c0*/  ULDC UR8, c[0x0][0x228] ;  /* 0x00008a0000087ab9 */ /* 0x000fe20000000800 */
[----:B0-----:R-:W-:Y:S01]  /*9a1d0*/  IMAD.WIDE R4, R0, 0x2, R8 ;  /* 0x0000000200047825 */ /* 0x001fe200078e0208 */
[----:B-1----:R-:W2:Y:S02]  /*9a1e0*/  LDL.LU R6, [R1+0x2814] ;  /* 0x0028140001067983 */ /* 0x002ea40000300800 */
[----:B------:R-:W-:Y:S01]  /*9a1f0*/  ISETP.GE.AND P0, PT, R22, UR4, PT ;  /* 0x0000000416007c0c */ /* 0x000fe2000bf06270 */
[----:B------:R-:W-:Y:S01]  /*9a200*/  ULDC UR4, c[0x0][0x248] ;  /* 0x0000920000047ab9 */ /* 0x000fe20000000800 */
[----:B------:R-:W3:Y:S01]  /*9a210*/  LDL.LU R25, [R1+0x358] ;  /* 0x0003580001197983 */ /* 0x000ee20000300800 */
[----:B------:R-:W-:-:S02]  /*9a220*/  VIADD R3, R0, UR4 ;  /* 0x0000000400037c36 */ /* 0x000fc40008000000 */
[----:B------:R-:W-:Y:S01]  /*9a230*/  IMAD.WIDE R16, R0, 0x2, R12 ;  /* 0x0000000200107825 */ /* 0x000fe200078e020c */
[----:B------:R-:W-:Y:S01]  /*9a240*/  @P6 STG.E.U16 desc[UR6][R20.64], R23 ;  /* 0x0000001714006986 */ /* 0x000fe2000c101506 */
[----:B------:R-:W-:Y:S01]  /*9a250*/  PRMT R0, R7, 0x7632, R0 ;  /* 0x0000763207007816 */ /* 0x000fe20000000000 */
[----:B------:R-:W-:Y:S02]  /*9a260*/  ULDC UR4, c[0x0][0x22c] ;  /* 0x00008b0000047ab9 */ /* 0x000fe40000000800 */
[----:B------:R0:W-:Y:S04]  /*9a270*/  @P4 STG.E.U16 desc[UR6][R4.64], R7 ;  /* 0x0000000704004986 */ /* 0x0001e8000c101506 */
[----:B0-----:R-:W4:Y:S01]  /*9a280*/  LDL.LU R7, [R1+0x2810] ;  /* 0x0028100001077983 */ /* 0x001f220000300800 */
[----:B------:R-:W-:-:S02]  /*9a290*/  ISETP.LT.AND P3, PT, R29, UR10, !P3 ;  /* 0x0000000a1d007c0c */ /* 0x000fc4000df61270 */
        /* <DEDUP_REMOVED lines=16> */
[C---:B0-----:R-:W-:Y:S01]  /*9a3a0*/  VIADD R0, R3.reuse, UR4 ;  /* 0x0000000403007c36 */ /* 0x041fe20008000000 */
[----:B------:R-:W-:Y:S01]  /*9a3b0*/  ULDC UR4, c[0x0][0x22c] ;  /* 0x00008b0000047ab9 */ /* 0x000fe20000000800 */
[----:B------:R-:W-:Y:S01]  /*9a3c0*/  IMAD.WIDE R16, R3, 0x2, R12 ;  /* 0x0000000203107825 */ /* 0x000fe200078e020c */
[----:B--2---:R0:W-:Y:S01]  /*9a3d0*/  @P5 STG.E.U16 desc[UR6][R18.64], R6 ;  /* 0x0000000612005986 */ /* 0x0041e2000c101506 */
[----:B------:R-:W-:Y:S01]  /*9a3e0*/  ISETP.LT.AND P5, PT, R28, UR12, !P0 ;  /* 0x0000000c1c007c0c */ /* 0x000fe2000c7a1270 */
[----:B------:R-:W-:Y:S01]  /*9a3f0*/  ULDC UR12, c[0x0][0x228] ;  /* 0x00008a00000c7ab9 */ /* 0x000fe20000000800 */
[----:B------:R-:W-:Y:S02]  /*9a400*/  PRMT R23, R6, 0x7632, R23 ;  /* 0x0000763206177816 */ /* 0x000fe40000000017 */
[----:B---3--:R-:W-:-:S03]  /*9a410*/  PRMT R3, R25, 0x7632, R3 ;  /* 0x0000763219037816 */ /* 0x008fc60000000003 */
[----:B------:R-:W-:Y:S01]  /*9a420*/  @P6 STG.E.U16 desc[UR6][R20.64], R23 ;  /* 0x0000001714006986 */ /* 0x000fe2000c101506 */
[----:B0-----:R-:W-:-:S03]  /*9a430*/  IMAD.WIDE R18, R0, 0x2, R14 ;  /* 0x0000000200127825 */ /* 0x001fc600078e020e */
[----:B------:R0:W-:Y:S04]  /*9a440*/  STL [R1+0x2808], R23 ;  /* 0x0028081701007387 */ /* 0x0001e80000100800 */
[----:B------:R-:W-:Y:S04]  /*9a450*/  @P3 STG.E.U16 desc[UR6][R4.64], R25 ;  /* 0x0000001904003986 */ /* 0x000fe8000c101506 */
[----:B------:R-:W-:Y:S01]  /*9a460*/  @P2 STG.E.U16 desc[UR6][R16.64], R3 ;  /* 0x0000000310002986 */ /* 0x000fe2000c101506 */
[----:B----4-:R-:W-:-:S03]  /*9a470*/  PRMT R22, R7, 0x7632, R22 ;  /* 0x0000763207167816 */ /* 0x010fc60000000016 */
[----:B0-----:R-:W2:Y:S04]  /*9a480*/  LDL.LU R23, [R1+0x338] ;  /* 0x0003380001177983 */ /* 0x001ea80000300800 */
[----:B------:R0:W-:Y:S04]  /*9a490*/  @P5 STG.E.U16 desc[UR6][R18.64], R7 ;  /* 0x0000000712005986 */ /* 0x0001e8000c101506 */
[----:B0-----:R-:W3:Y:S04]  /*9a4a0*/  LDL.LU R7, [R1+0x280c] ;  /* 0x00280c0001077983 */ /* 0x001ee80000300800 */
[----:B------:R-:W4:Y:S01]  /*9a4b0*/  LDL.LU R25, [R1+0x35c] ;  /* 0x00035c0001197983 */ /* 0x000f220000300800 */
[----:B------:R-:W-:-:S05]  /*9a4c0*/  VIADD R6, R2, 0x27 ;  /* 0x0000002702067836 */ /* 0x000fca0000000000 */
[----:B------:R-:W-:Y:S01]  /*9a4d0*/  ISETP.GE.AND P3, PT, R6, UR4, PT ;  /* 0x0000000406007c0c */ /* 0x000fe2000bf66270 */
[----:B------:R-:W-:Y:S01]  /*9a4e0*/  VIADD R6, R2, 0x28 ;  /* 0x0000002802067836 */ /* 0x000fe20000000000 */
[----:B------:R-:W-:Y:S01]  /*9a4f0*/  ISETP.LT.AND P6, PT, R26, UR14, !P0 ;  /* 0x0000000e1a007c0c */ /* 0x000fe2000c7c1270 */
[----:B------:R-:W4:Y:S01]  /*9a500*/  LDL.LU R2, [R1+0x34c] ;  /* 0x00034c0001027983 */ /* 0x000f220000300800 */
[----:B------:R-:W-:Y:S01]  /*9a510*/  IMAD.WIDE R20, R0, 0x2, R10 ;  /* 0x0000000200147825 */ /* 0x000fe200078e020a */
[----:B------:R-:W-:Y:S01]  /*9a520*/  ISETP.LT.AND P2, PT, R27, UR8, !P0 ;  /* 0x000000081b007c0c */ /* 0x000fe2000c741270 */
[----:B------:R-:W-:Y:S01]  /*9a530*/  ULDC UR14, c[0x0][0x228] ;  /* 0x00008a00000e7ab9 */ /* 0x000fe20000000800 */
[----:B------:R-:W-:Y:S01]  /*9a540*/  ISETP.LT.AND P0, PT, R29, UR10, !P0 ;  /* 0x0000000a1d007c0c */ /* 0x000fe2000c701270 */
[----:B------:R-:W-:Y:S01]  /*9a550*/  ULDC UR4, c[0x0][0x248] ;  /* 0x0000920000047ab9 */ /* 0x000fe20000000800 */
[----:B------:R-:W-:Y:S01]  /*9a560*/  ISETP.LT.AND P5, PT, R28, UR12, !P4 ;  /* 0x0000000c1c007c0c */ /* 0x000fe2000e7a1270 */
[C---:B------:R-:W-:Y:S01]  /*9a570*/  VIADD R3, R0.reuse, UR4 ;  /* 0x0000000400037c36 */ /* 0x040fe20008000000 */
[----:B------:R-:W4:Y:S01]  /*9a580*/  LDL.LU R24, [R1+0x320] ;  /* 0x0003200001187983 */ /* 0x000f220000300800 */
[----:B------:R-:W-:Y:S01]  /*9a590*/  IMAD.WIDE R4, R0, 0x2, R8 ;  /* 0x0000000200047825 */ /* 0x000fe200078e0208 */
[----:B------:R-:W-:Y:S01]  /*9a5a0*/  ULDC UR8, c[0x0][0x228] ;  /* 0x00008a0000087ab9 */ /* 0x000fe20000000800 */
[----:B------:R-:W-:Y:S01]  /*9a5b0*/  ULDC UR4, c[0x0][0x22c] ;  /* 0x00008b0000047ab9 */ /* 0x000fe20000000800 */
[----:B------:R0:W-:Y:S01]  /*9a5c0*/  @P6 STG.E.U16 desc[UR6][R20.64], R22 ;  /* 0x0000001614006986 */ /* 0x0001e2000c101506 */
[----:B------:R-:W-:Y:S01]  /*9a5d0*/  ISETP.LT.AND P6, PT, R26, UR14, !P4 ;  /* 0x0000000e1a007c0c */ /* 0x000fe2000e7c1270 */
[----:B------:R-:W-:Y:S01]  /*9a5e0*/  IMAD.WIDE R16, R0, 0x2, R12 ;  /* 0x0000000200107825 */ /* 0x000fe200078e020c */
[----:B------:R-:W-:Y:S01]  /*9a5f0*/  ULDC UR10, c[0x0][0x228] ;  /* 0x00008a00000a7ab9 */ /* 0x000fe20000000800 */
[----:B------:R-:W-:Y:S01]  /*9a600*/  ULDC UR12, c[0x0][0x228] ;  /* 0x00008a00000c7ab9 */ /* 0x000fe20000000800 */
[----:B------:R-:W-:Y:S01]  /*9a610*/  ULDC UR14, c[0x0][0x228] ;  /* 0x00008a00000e7ab9 */ /* 0x000fe20000000800 */
[----:B------:R-:W-:-:S04]  /*9a620*/  IMAD.WIDE R18, R3, 0x2, R14 ;  /* 0x0000000203127825 */ /* 0x000fc800078e020e */
[----:B0-----:R-:W-:Y:S01]  /*9a630*/  IMAD.WIDE R20, R3, 0x2, R10 ;  /* 0x0000000203147825 */ /* 0x001fe200078e020a */
[----:B--2---:R-:W-:Y:S01]  /*9a640*/  PRMT R0, R23, 0x7632, R0 ;  /* 0x0000763217007816 */ /* 0x004fe20000000000 */
[----:B------:R0:W-:Y:S04]  /*9a650*/  @P2 STG.E.U16 desc[UR6][R4.64], R23 ;  /* 0x0000001704002986 */ /* 0x0001e8000c101506 */
[----:B------:R-:W-:Y:S04]  /*9a660*/  @P0 STG.E.U16 desc[UR6][R16.64], R0 ;  /* 0x0000000010000986 */ /* 0x000fe8000c101506 */
[----:B0-----:R-:W2:Y:S01]  /*9a670*/  LDL.LU R23, [R1+0x33c] ;  /* 0x00033c0001177983 */ /* 0x001ea20000300800 */
[----:B---3--:R-:W-:-:S03]  /*9a680*/  PRMT R22, R7, 0x7632, R22 ;  /* 0x0000763207167816 */ /* 0x008fc60000000016 */
[----:B------:R-:W-:Y:S04]  /*9a690*/  @P5 STG.E.U16 desc[UR6][R18.64], R7 ;  /* 0x0000000712005986 */ /* 0x000fe8000c101506 */
[----:B------:R0:W-:Y:S04]  /*9a6a0*/  @P6 STG.E.U16 desc[UR6][R20.64], R22 ;  /* 0x0000001614006986 */ /* 0x0001e8000c101506 */
[----:B0-----:R-:W3:Y:S01]  /*9a6b0*/  LDL R22, [R1+0xde0] ;  /* 0x000de00001167983 */ /* 0x001ee20000100800 */
[----:B------:R-:W-:Y:S01]  /*9a6c0*/  ISETP.LT.AND P0, PT, R27, UR8, !P4 ;  /* 0x000000081b007c0c */ /* 0x000fe2000e701270 */
[C---:B------:R-:W-:Y:S01]  /*9a6d0*/  IMAD.WIDE R4, R3.reuse, 0x2, R8 ;  /* 0x0000000203047825 */ /* 0x040fe200078e0208 */
[----:B------:R-:W-:Y:S01]  /*9a6e0*/  ISETP.GE.AND P2, PT, R6, UR4, PT ;  /* 0x0000000406007c0c */ /* 0x000fe2000bf46270 */
[----:B------:R-:W-:Y:S01]  /*9a6f0*/  ULDC UR4, c[0x0][0x248] ;  /* 0x0000920000047ab9 */ /* 0x000fe20000000800 */
[----:B------:R-:W-:Y:S01]  /*9a700*/  ISETP.LT.AND P5, PT, R28, UR12, !P3 ;  /* 0x0000000c1c007c0c */ /* 0x000fe2000dfa1270 */
[----:B------:R-:W-:Y:S01]  /*9a710*/  VIADD R0, R3, UR4 ;  /* 0x0000000403007c36 */ /* 0x000fe20008000000 */
[----:B------:R-:W-:Y:S01]  /*9a720*/  ISETP.LT.AND P4, PT, R29, UR10, !P4 ;  /* 0x0000000a1d007c0c */ /* 0x000fe2000e781270 */
[----:B------:R-:W-:Y:S01]  /*9a730*/  IMAD.WIDE R6, R3, 0x2, R12 ;  /* 0x0000000203067825 */ /* 0x000fe200078e020c */
[----:B----4-:R-:W-:Y:S01]  /*9a740*/  PRMT R3, R25, 0x7632, R3 ;  /* 0x0000763219037816 */ /* 0x010fe20000000003 */
[----:B------:R-:W-:Y:S01]  /*9a750*/  ULDC UR8, c[0x0][0x228] ;  /* 0x00008a0000087ab9 */ /* 0x000fe20000000800 */
[----:B------:R-:W-:-:S03]  /*9a760*/  PRMT R21, R2, 0x7632, R21 ;  /* 0x0000763202157816 */ /* 0x000fc60000000015 */
[----:B------:R0:W-:Y:S01]  /*9a770*/  @P0 STG.E.U16 desc[UR6][R4.64], R25 ;  /* 0x0000001904000986 */ /* 0x0001e2000c101506 */
[----:B------:R-:W-:Y:S01]  /*9a780*/  IMAD.WIDE R16, R0, 0x2, R14 ;  /* 0x0000000200107825 */ /* 0x000fe200078e020e */
[----:B------:R-:W-:Y:S01]  /*9a790*/  ISETP.LT.AND P6, PT, R26, UR14, !P3 ;  /* 0x0000000e1a007c0c */ /* 0x000fe2000dfc1270 */
[----:B------:R-:W-:Y:S01]  /*9a7a0*/  ULDC UR10, c[0x0][0x228] ;  /* 0x00008a00000a7ab9 */ /* 0x000fe20000000800 */
[----:B------:R-:W-:Y:S01]  /*9a7b0*/  ULDC UR4, c[0x0][0x22c] ;  /* 0x00008b0000047ab9 */ /* 0x000fe20000000800 */
[C---:B------:R-:W-:Y:S01]  /*9a7c0*/  IMAD.WIDE R18, R0.reuse, 0x2, R10 ;  /* 0x0000000200127825 */ /* 0x040fe200078e020a */
[----:B------:R-:W-:Y:S01]  /*9a7d0*/  ULDC UR12, c[0x0][0x228] ;  /* 0x00008a00000c7ab9 */ /* 0x000fe20000000800 */
[----:B0-----:R-:W4:Y:S02]  /*9a7e0*/  LDL.LU R25, [R1+0x310] ;  /* 0x0003100001197983 */ /* 0x001f240000300800 */
[C---:B------:R-:W-:Y:S01]  /*9a7f0*/  IMAD.WIDE R4, R0.reuse, 0x2, R8 ;  /* 0x0000000200047825 */ /* 0x040fe200078e0208 */
[----:B------:R-:W-:Y:S01]  /*9a800*/  ULDC UR14, c[0x0][0x228] ;  /* 0x00008a00000e7ab9 */ /* 0x000fe20000000800 */
[----:B------:R-:W-:Y:S04]  /*9a810*/  @P4 STG.E.U16 desc[UR6][R6.64], R3 ;  /* 0x0000000306004986 */ /* 0x000fe8000c101506 */
[----:B------:R0:W-:Y:S04]  /*9a820*/  @P5 STG.E.U16 desc[UR6][R16.64], R2 ;  /* 0x0000000210005986 */ /* 0x0001e8000c101506 */
[----:B0-----:R-:W4:Y:S01]  /*9a830*/  LDL.LU R2, [R1+0x300] ;  /* 0x0003000001027983 */ /* 0x001f220000300800 */
[----:B------:R-:W-:Y:S01]  /*9a840*/  ISETP.LT.AND P4, PT, R27, UR8, !P3 ;  /* 0x000000081b007c0c */ /* 0x000fe2000df81270 */
[----:B------:R-:W-:Y:S01]  /*9a850*/  IMAD.WIDE R6, R0, 0x2, R12 ;  /* 0x0000000200067825 */ /* 0x000fe200078e020c */
[----:B------:R-:W-:Y:S01]  /*9a860*/  ISETP.LT.AND P3, PT, R29, UR10, !P3 ;  /* 0x0000000a1d007c0c */ /* 0x000fe2000df61270 */
[----:B------:R0:W-:Y:S01]  /*9a870*/  @P6 STG.E.U16 desc[UR6][R18.64], R21 ;  /* 0x0000001512006986 */ /* 0x0001e2000c101506 */
[----:B------:R-:W-:Y:S01]  /*9a880*/  ISETP.LT.AND P5, PT, R28, UR12, !P2 ;  /* 0x0000000c1c007c0c */ /* 0x000fe2000d7a1270 */
[----:B------:R-:W-:Y:S01]  /*9a890*/  ULDC UR8, c[0x0][0x228] ;  /* 0x00008a0000087ab9 */ /* 0x000fe20000000800 */
[----:B------:R-:W-:Y:S01]  /*9a8a0*/  ISETP.LT.AND P6, PT, R26, UR14, !P2 ;  /* 0x0000000e1a007c0c */ /* 0x000fe2000d7c1270 */
[----:B------:R-:W-:Y:S01]  /*9a8b0*/  ULDC UR10, c[0x0][0x228] ;  /* 0x00008a00000a7ab9 */ /* 0x000fe20000000800 */
[----:B------:R-:W-:Y:S01]  /*9a8c0*/  ULDC UR12, c[0x0][0x228] ;  /* 0x00008a00000c7ab9 */ /* 0x000fe20000000800 */
[----:B------:R-:W-:Y:S01]  /*9a8d0*/  ULDC UR14, c[0x0][0x228] ;  /* 0x00008a00000e7ab9 */ /* 0x000fe20000000800 */
[----:B0-----:R-:W-:-:S03]  /*9a8e0*/  PRMT R21, R24, 0x7632, R21 ;  /* 0x0000763218157816 */ /* 0x001fc60000000015 */
[----:B--2---:R0:W-:Y:S01]  /*9a8f0*/  @P4 STG.E.U16 desc[UR6][R4.64], R23 ;  /* 0x0000001704004986 */ /* 0x0041e2000c101506 */
[----:B---3--:R-:W-:-:S05]  /*9a900*/  VIADD R20, R22, 0x29 ;  /* 0x0000002916147836 */ /* 0x008fca0000000000 */
[----:B------:R-:W-:Y:S01]  /*9a910*/  ISETP.GE.AND P0, PT, R20, UR4, PT ;  /* 0x0000000414007c0c */ /* 0x000fe2000bf06270 */
[----:B------:R-:W-:Y:S02]  /*9a920*/  ULDC UR4, c[0x0][0x248] ;  /* 0x0000920000047ab9 */ /* 0x000fe40000000800 */
[----:B------:R-:W-:Y:S01]  /*9a930*/  VIADD R3, R0, UR4 ;  /* 0x0000000400037c36 */ /* 0x000fe20008000000 */
[----:B------:R-:W-:Y:S01]  /*9a940*/  PRMT R0, R23, 0x7632, R0 ;  /* 0x0000763217007816 */ /* 0x000fe20000000000 */
[----:B------:R-:W-:Y:S01]  /*9a950*/  VIADD R20, R22, 0x2a ;  /* 0x0000002a16147836 */ /* 0x000fe20000000000 */
[----:B0-----:R-:W2:Y:S01]  /*9a960*/  LDL.LU R23, [R1+0x2f0] ;  /* 0x0002f00001177983 */ /* 0x001ea20000300800 */
[----:B------:R-:W-:Y:S01]  /*9a970*/  IMAD.WIDE R16, R3, 0x2, R14 ;  /* 0x0000000203107825 */ /* 0x000fe200078e020e */
[----:B------:R-:W-:Y:S02]  /*9a980*/  ULDC UR4, c[0x0][0x22c] ;  /* 0x00008b0000047ab9 */ /* 0x000fe40000000800 */
[----:B------:R0:W-:Y:S01]  /*9a990*/  @P3 STG.E.U16 desc[UR6][R6.64], R0 ;  /* 0x0000000006003986 */ /* 0x0001e2000c101506 */
[----:B------:R-:W-:Y:S01]  /*9a9a0*/  ISETP.LT.AND P3, PT, R27, UR8, !P2 ;  /* 0x000000081b007c0c */ /* 0x000fe2000d761270 */
[----:B------:R-:W-:-:S02]  /*9a9b0*/  IMAD.WIDE R18, R3, 0x2, R10 ;  /* 0x0000000203127825 */ /* 0x000fc400078e020a */
[----:B------:R1:W-:Y:S01]  /*9a9c0*/  @P5 STG.E.U16 desc[UR6][R16.64], R24 ;  /* 0x0000001810005986 */ /* 0x0003e2000c101506 */
[----:B------:R-:W-:Y:S01]  /*9a9d0*/  ISETP.GE.AND P4, PT, R20, UR4, PT ;  /* 0x0000000414007c0c */ /* 0x000fe2000bf86270 */
[C---:B------:R-:W-:Y:S01]  /*9a9e0*/  IMAD.WIDE R4, R3.reuse, 0x2, R8 ;  /* 0x0000000203047825 */ /* 0x040fe200078e0208 */
[----:B------:R-:W-:Y:S01]  /*9a9f0*/  ULDC UR4, c[0x0][0x248] ;  /* 0x0000920000047ab9 */ /* 0x000fe20000000800 */
[----:B------:R3:W-:Y:S01]  /*9aa00*/  @P6 STG.E.U16 desc[UR6][R18.64], R21 ;  /* 0x0000001512006986 */ /* 0x0007e2000c101506 */
[----:B------:R-:W-:Y:S01]  /*9aa10*/  ULDC UR8, c[0x0][0x228] ;  /* 0x00008a0000087ab9 */ /* 0x000fe20000000800 */
[C---:B0-----:R-:W-:Y:S02]  /*9aa20*/  VIADD R0, R3.reuse, UR4 ;  /* 0x0000000403007c36 */ /* 0x041fe40008000000 */
[----:B-1----:R-:W2:Y:S01]  /*9aa30*/  LDL.LU R24, [R1+0x324] ;  /* 0x0003240001187983 */ /* 0x002ea20000300800 */
[----:B------:R-:W-:Y:S01]  /*9aa40*/  IMAD.WIDE R6, R3, 0x2, R12 ;  /* 0x0000000203067825 */ /* 0x000fe200078e020c */
[----:B----4-:R-:W-:Y:S01]  /*9aa50*/  PRMT R3, R25, 0x7632, R3 ;  /* 0x0000763219037816 */ /* 0x010fe20000000003 */
[----:B------:R-:W-:Y:S01]  /*9aa60*/  ULDC UR4, c[0x0][0x22c] ;  /* 0x00008b0000047ab9 */ /* 0x000fe20000000800 */
[----:B------:R0:W-:Y:S01]  /*9aa70*/  @P3 STG.E.U16 desc[UR6][R4.64], R25 ;  /* 0x0000001904003986 */ /* 0x0001e2000c101506 */
[----:B------:R-:W-:-:S02]  /*9aa80*/  ISETP.LT.AND P2, PT, R29, UR10, !P2 ;  /* 0x0000000a1d007c0c */ /* 0x000fc4000d741270 */
[----:B------:R-:W-:Y:S01]  /*9aa90*/  ISETP.LT.AND P5, PT, R28, UR12, !P0 ;  /* 0x0000000c1c007c0c */ /* 0x000fe2000c7a1270 */
[----:B------:R-:W-:Y:S01]  /*9aaa0*/  IMAD.WIDE R16, R0, 0x2, R14 ;  /* 0x0000000200107825 */ /* 0x000fe200078e020e */
[----:B---3--:R-:W-:Y:S01]  /*9aab0*/  PRMT R21, R2, 0x7632, R21 ;  /* 0x0000763202157816 */ /* 0x008fe20000000015 */
[----:B0-----:R-:W3:Y:S01]  /*9aac0*/  LDL.LU R25, [R1+0x314] ;  /* 0x0003140001197983 */ /* 0x001ee20000300800 */
[----:B------:R-:W-:Y:S01]  /*9aad0*/  ISETP.LT.AND P6, PT, R26, UR14, !P0 ;  /* 0x0000000e1a007c0c */ /* 0x000fe2000c7c1270 */
[----:B------:R-:W-:Y:S01]  /*9aae0*/  ULDC UR10, c[0x0][0x228] ;  /* 0x00008a00000a7ab9 */ /* 0x000fe20000000800 */
[----:B------:R-:W-:-:S05]  /*9aaf0*/  VIADD R20, R22, 0x2b ;  /* 0x0000002b16147836 */ /* 0x000fca0000000000 */
[----:B------:R-:W-:Y:S01]  /*9ab00*/  @P2 STG.E.U16 desc[UR6][R6.64], R3 ;  /* 0x0000000306002986 */ /* 0x000fe2000c101506 */
[C---:B------:R-:W-:Y:S01]  /*9ab10*/  IMAD.WIDE R18, R0.reuse, 0x2, R10 ;  /* 0x0000000200127825 */ /* 0x040fe200078e020a */
[----:B------:R-:W-:Y:S01]  /*9ab20*/  ULDC UR12, c[0x0][0x228] ;  /* 0x00008a00000c7ab9 */ /* 0x000fe20000000800 */
[----:B------:R-:W-:Y:S01]  /*9ab30*/  ULDC UR14, c[0x0][0x228] ;  /* 0x00008a00000e7ab9 */ /* 0x000fe20000000800 */
[----:B------:R0:W-:Y:S04]  /*9ab40*/  @P5 STG.E.U16 desc[UR6][R16.64], R2 ;  /* 0x0000000210005986 */ /* 0x0001e8000c101506 */
[----:B0-----:R-:W4:Y:S01]  /*9ab50*/  LDL.LU R2, [R1+0x304] ;  /* 0x0003040001027983 */ /* 0x001f220000300800 */
[----:B------:R-:W-:Y:S01]  /*9ab60*/  ISETP.LT.AND P2, PT, R27, UR8, !P0 ;  /* 0x000000081b007c0c */ /* 0x000fe2000c741270 */
[----:B------:R-:W-:Y:S01]  /*9ab70*/  IMAD.WIDE R4, R0, 0x2, R8 ;  /* 0x0000000200047825 */ /* 0x000fe200078e0208 */
[----:B------:R-:W-:-:S02]  /*9ab80*/  ISETP.LT.AND P0, PT, R29, UR10, !P0 ;  /* 0x0000000a1d007c0c */ /* 0x000fc4000c701270 */
[----:B------:R-:W-:Y:S01]  /*9ab90*/  ISETP.GE.AND P3, PT, R20, UR4, PT ;  /* 0x0000000414007c0c */ /* 0x000fe2000bf66270 */
[----:B------:R-:W-:Y:S01]  /*9aba0*/  ULDC UR4, c[0x0][0x248] ;  /* 0x0000920000047ab9 */ /* 0x000fe20000000800 */
[----:B------:R0:W-:Y:S01]  /*9abb0*/  @P6 STG.E.U16 desc[UR6][R18.64], R21 ;  /* 0x0000001512006986 */ /* 0x0001e2000c101506 */
[----:B------:R-:W-:Y:S01]  /*9abc0*/  VIADD R3, R0, UR4 ;  /* 0x0000000400037c36 */ /* 0x000fe20008000000 */
[----:B------:R-:W-:Y:S01]  /*9abd0*/  ISETP.LT.AND P5, PT, R28, UR12, !P4 ;  /* 0x0000000c1c007c0c */ /* 0x000fe2000e7a1270 */
[----:B------:R-:W-:Y:S01]  /*9abe0*/  IMAD.WIDE R6, R0, 0x2, R12 ;  /* 0x0000000200067825 */ /* 0x000fe200078e020c */
[----:B------:R-:W-:Y:S01]  /*9abf0*/  ULDC UR8, c[0x0][0x228] ;  /* 0x00008a0000087ab9 */ /* 0x000fe20000000800 */
[----:B------:R-:W-:Y:S01]  /*9ac00*/  ISETP.LT.AND P6, PT, R26, UR14, !P4 ;  /* 0x0000000e1a007c0c */ /* 0x000fe2000e7c1270 */
[----:B------:R-:W-:Y:S01]  /*9ac10*/  ULDC UR4, c[0x0][0x22c] ;  /* 0x00008b0000047ab9 */ /* 0x000fe20000000800 */
[----:B------:R-:W-:Y:S01]  /*9ac20*/  IMAD.WIDE R16, R3, 0x2, R14 ;  /* 0x0000000203107825 */ /* 0x000fe200078e020e */
[----:B------:R-:W-:Y:S01]  /*9ac30*/  ULDC UR10, c[0x0][0x228] ;  /* 0x00008a00000a7ab9 */ /* 0x000fe20000000800 */
[----:B------:R-:W-:Y:S01]  /*9ac40*/  ULDC UR12, c[0x0][0x228] ;  /* 0x00008a00000c7ab9 */ /* 0x000fe20000000800 */
[----:B------:R-:W-:Y:S01]  /*9ac50*/  ULDC UR14, c[0x0][0x228] ;  /* 0x00008a00000e7ab9 */ /* 0x000fe20000000800 */
[----:B------:R-:W-:-:S02]  /*9ac60*/  VIADD R20, R22, 0x2c ;  /* 0x0000002c16147836 */ /* 0x000fc40000000000 */
[----:B0-----:R-:W-:Y:S01]  /*9ac70*/  IMAD.WIDE R18, R3, 0x2, R10 ;  /* 0x0000000203127825 */ /* 0x001fe200078e020a */
[----:B--2---:R-:W-:Y:S01]  /*9ac80*/  PRMT R0, R23, 0x7632, R0 ;  /* 0x0000763217007816 */ /* 0x004fe20000000000 */
[----:B------:R0:W-:Y:S04]  /*9ac90*/  @P2 STG.E.U16 desc[UR6][R4.64], R23 ;  /* 0x0000001704002986 */ /* 0x0001e8000c101506 */
[----:B------:R1:W-:Y:S01]  /*9aca0*/  @P0 STG.E.U16 desc[UR6][R6.64], R0 ;  /* 0x0000000006000986 */ /* 0x0003e2000c101506 */
[----:B------:R-:W-:Y:S01]  /*9acb0*/  ISETP.LT.AND P0, PT, R27, UR8, !P4 ;  /* 0x000000081b007c0c */ /* 0x000fe2000e701270 */
[----:B------:R-:W-:Y:S02]  /*9acc0*/  ULDC UR8, c[0x0][0x228] ;  /* 0x00008a0000087ab9 */ /* 0x000fe40000000800 */
[----:B0-----:R-:W2:Y:S01]  /*9acd0*/  LDL.LU R23, [R1+0x2f4] ;  /* 0x0002f40001177983 */ /* 0x001ea20000300800 */
[C---:B------:R-:W-:Y:S01]  /*9ace0*/  IMAD.WIDE R4, R3.reuse, 0x2, R8 ;  /* 0x0000000203047825 */ /* 0x040fe200078e0208 */
[----:B------:R-:W-:Y:S01]  /*9acf0*/  ISETP.GE.AND P2, PT, R20, UR4, PT ;  /* 0x0000000414007c0c */ /* 0x000fe2000bf46270 */
[----:B------:R-:W-:Y:S01]  /*9ad00*/  ULDC UR4, c[0x0][0x248] ;  /* 0x0000920000047ab9 */ /* 0x000fe20000000800 */
[----:B------:R-:W-:Y:S01]  /*9ad10*/  PRMT R21, R24, 0x7632, R21 ;  /* 0x0000763218157816 */ /* 0x000fe20000000015 */
[----:B------:R0:W-:Y:S01]  /*9ad20*/  @P5 STG.E.U16 desc[UR6][R16.64], R24 ;  /* 0x0000001810005986 */ /* 0x0001e2000c101506 */
[----:B-1----:R-:W-:-:S02]  /*9ad30*/  VIADD R0, R3, UR4 ;  /* 0x0000000403007c36 */ /* 0x002fc40008000000 */
[----:B------:R-:W-:Y:S01]  /*9ad40*/  IMAD.WIDE R6, R3, 0x2, R12 ;  /* 0x0000000203067825 */ /* 0x000fe200078e020c */
[----:B------:R4:W-:Y:S04]  /*9ad50*/  @P6 STG.E.U16 desc[UR6][R18.64], R21 ;  /* 0x0000001512006986 */ /* 0x0009e8000c101506 */
[----:B0-----:R-:W2:Y:S01]  /*9ad60*/  LDL.LU R24, [R1+0x328] ;  /* 0x0003280001187983 */ /* 0x001ea20000300800 */
[----:B------:R-:W-:Y:S02]  /*9ad70*/  ISETP.LT.AND P4, PT, R29, UR10, !P4 ;  /* 0x0000000a1d007c0c */ /* 0x000fe4000e781270 */
[----:B------:R-:W-:Y:S01]  /*9ad80*/  ISETP.LT.AND P5, PT, R28, UR12, !P3 ;  /* 0x0000000c1c007c0c */ /* 0x000fe2000dfa1270 */
[----:B---3--:R0:W-:Y:S01]  /*9ad90*/  @P0 STG.E.U16 desc[UR6][R4.64], R25 ;  /* 0x0000001904000986 */ /* 0x0081e2000c101506 */
[----:B------:R-:W-:Y:S01]  /*9ada0*/  PRMT R3, R25, 0x7632, R3 ;  /* 0x0000763219037816 */ /* 0x000fe20000000003 */
[----:B------:R-:W-:Y:S01]  /*9adb0*/  IMAD.WIDE R16, R0, 0x2, R14 ;  /* 0x0000000200107825 */ /* 0x000fe200078e020e */
[----:B------:R-:W-:Y:S01]  /*9adc0*/  ULDC UR4, c[0x0][0x22c] ;  /* 0x00008b0000047ab9 */ /* 0x000fe20000000800 */
[----:B----4-:R-:W-:Y:S01]  /*9add0*/  PRMT R21, R2, 0x7632, R21 ;  /* 0x0000763202157816 */ /* 0x010fe20000000015 */
[----:B0-----:R-:W3:Y:S01]  /*9ade0*/  LDL.LU R25, [R1+0x318] ;  /* 0x0003180001197983 */ /* 0x001ee20000300800 */
[----:B------:R-:W-:Y:S01]  /*9adf0*/  ISETP.LT.AND P6, PT, R26, UR14, !P3 ;  /* 0x0000000e1a007c0c */ /* 0x000fe2000dfc1270 */
[----:B------:R-:W-:Y:S01]  /*9ae00*/  ULDC UR10, c[0x0][0x228] ;  /* 0x00008a00000a7ab9 */ /* 0x000fe20000000800 */
[----:B------:R-:W-:-:S02]  /*9ae10*/  VIADD R20, R22, 0x2d ;  /* 0x0000002d16147836 */ /* 0x000fc40000000000 */
        /* <DEDUP_REMOVED lines=41> */
[----:B------:R-:W-:Y:S01]  /*9b0b0*/  IMAD.WIDE R16, R0, 0x2, R14 ;  /* 0x0000000200107825 */ /* 0x000fe200078e020e */
[----:B------:R-:W-:Y:S01]  /*9b0c0*/  ULDC UR4, c[0x0][0x22c] ;  /* 0x00008b0000047ab9 */ /* 0x000fe20000000800 */
[----:B---3--:R-:W-:Y:S01]  /*9b0d0*/  PRMT R3, R25, 0x7632, R3 ;  /* 0x0000763219037816 */ /* 0x008fe20000000003 */
[----:B------:R0:W-:Y:S01]  /*9b0e0*/  @P3 STG.E.U16 desc[UR6][R4.64], R25 ;  /* 0x0000001904003986 */ /* 0x0001e2000c101506 */
[----:B----4-:R-:W-:-:S03]  /*9b0f0*/  PRMT R21, R2, 0x7632, R21 ;  /* 0x0000763202157816 */ /* 0x010fc60000000015 */
[----:B0-----:R-:W3:Y:S01]  /*9b100*/  LDL.LU R25, [R1+0x31c] ;  /* 0x00031c0001197983 */ /* 0x001ee20000300800 */
[----:B------:R-:W-:Y:S01]  /*9b110*/  ISETP.LT.AND P6, PT, R26, UR14, !P0 ;  /* 0x0000000e1a007c0c */ /* 0x000fe2000c7c1270 */
[----:B------:R-:W-:Y:S01]  /*9b120*/  ULDC UR10, c[0x0][0x228] ;  /* 0x00008a00000a7ab9 */ /* 0x000fe20000000800 */
[----:B------:R-:W-:Y:S01]  /*9b130*/  VIADD R20, R22, 0x2f ;  /* 0x0000002f16147836 */ /* 0x000fe20000000000 */
        /* <DEDUP_REMOVED lines=162> */
[C---:B------:R-:W-:Y:S01]  /*9bb60*/  IADD3 R3, R0.reuse, UR4, RZ ;  /* 0x0000000400037c10 */ /* 0x040fe2000fffe0ff */
[----:B------:R-:W-:Y:S01]  /*9bb70*/  IMAD.WIDE R6, R0, 0x2, R12 ;  /* 0x0000000200067825 */ /* 0x000fe200078e020c */
[----:B------:R-:W-:Y:S01]  /*9bb80*/  ISETP.LT.AND P5, PT, R28, UR12, !P2 ;  /* 0x0000000c1c007c0c */ /* 0x000fe2000d7a1270 */
[----:B------:R-:W-:Y:S01]  /*9bb90*/  ULDC UR8, c[0x0][0x228] ;  /* 0x00008a0000087ab9 */ /* 0x000fe20000000800 */
[----:B------:R-:W-:Y:S01]  /*9bba0*/  ISETP.LT.AND P6, PT, R26, UR14, !P2 ;  /* 0x0000000e1a007c0c */ /* 0x000fe2000d7c1270 */
[C---:B------:R-:W-:Y:S01]  /*9bbb0*/  IMAD.WIDE R16, R3.reuse, 0x2, R14 ;  /* 0x0000000203107825 */ /* 0x040fe200078e020e */
[----:B------:R-:W-:Y:S01]  /*9bbc0*/  ULDC UR4, c[0x0][0x22c] ;  /* 0x00008b0000047ab9 */ /* 0x000fe20000000800 */
[----:B------:R-:W-:Y:S01]  /*9bbd0*/  ULDC UR10, c[0x0][0x228] ;  /* 0x00008a00000a7ab9 */ /* 0x000fe20000000800 */
[----:B------:R-:W-:Y:S01]  /*9bbe0*/  ULDC UR12, c[0x0][0x228] ;  /* 0x00008a00000c7ab9 */ /* 0x000fe20000000800 */
[----:B------:R-:W-:Y:S01]  /*9bbf0*/  VIADD R20, R22, 0x36 ;  /* 0x0000003616147836 */ /* 0x000fe20000000000 */
[----:B------:R-:W-:Y:S01]  /*9bc00*/  ULDC UR14, c[0x0][0x228] ;  /* 0x00008a00000e7ab9 */ /* 0x000fe20000000800 */
[----:B0-----:R-:W-:Y:S01]  /*9bc10*/  IMAD.WIDE R18, R3, 0x2, R10 ;  /* 0x0000000203127825 */ /* 0x001fe200078e020a */
[----:B--2---:R-:W-:Y:S01]  /*9bc20*/  PRMT R0, R23, 0x7632, R0 ;  /* 0x0000763217007816 */ /* 0x004fe20000000000 */
[----:B------:R0:W-:Y:S04]  /*9bc30*/  @P4 STG.E.U16 desc[UR6][R4.64], R23 ;  /* 0x0000001704004986 */ /* 0x0001e8000c101506 */
[----:B------:R1:W-:Y:S01]  /*9bc40*/  @P3 STG.E.U16 desc[UR6][R6.64], R0 ;  /* 0x0000000006003986 */ /* 0x0003e2000c101506 */
[----:B------:R-:W-:Y:S01]  /*9bc50*/  ISETP.LT.AND P3, PT, R27, UR8, !P2 ;  /* 0x000000081b007c0c */ /* 0x000fe2000d761270 */
[----:B------:R-:W-:-:S02]  /*9bc60*/  ULDC UR8, c[0x0][0x228] ;  /* 0x00008a0000087ab9 */ /* 0x000fc40000000800 */
[----:B0-----:R-:W2:Y:S01]  /*9bc70*/  LDL.LU R23, [R1+0x2b8] ;  /* 0x0002b80001177983 */ /* 0x001ea20000300800 */
[C---:B------:R-:W-:Y:S01]  /*9bc80*/  IMAD.WIDE R4, R3.reuse, 0x2, R8 ;  /* 0x0000000203047825 */ /* 0x040fe200078e0208 */
[----:B------:R-:W-:Y:S01]  /*9bc90*/  ISETP.GE.AND P4, PT, R20, UR4, PT ;  /* 0x0000000414007c0c */ /* 0x000fe2000bf86270 */
[----:B------:R-:W-:Y:S01]  /*9bca0*/  ULDC UR4, c[0x0][0x248] ;  /* 0x0000920000047ab9 */ /* 0x000fe20000000800 */
[----:B------:R-:W-:Y:S01]  /*9bcb0*/  PRMT R21, R24, 0x7632, R21 ;  /* 0x0000763218157816 */ /* 0x000fe20000000015 */
[----:B------:R0:W-:Y:S01]  /*9bcc0*/  @P5 STG.E.U16 desc[UR6][R16.64], R24 ;  /* 0x0000001810005986 */ /* 0x0001e2000c101506 */
[C---:B-1----:R-:W-:Y:S02]  /*9bcd0*/  VIADD R0, R3.reuse, UR4 ;  /* 0x0000000403007c36 */ /* 0x042fe40008000000 */
[----:B------:R-:W-:Y:S01]  /*9bce0*/  IMAD.WIDE R6, R3, 0x2, R12 ;  /* 0x0000000203067825 */ /* 0x000fe200078e020c */
[----:B------:R4:W-:Y:S04]  /*9bcf0*/  @P6 STG.E.U16 desc[UR6][R18.64], R21 ;  /* 0x0000001512006986 */ /* 0x0009e8000c101506 */
[----:B0-----:R-:W2:Y:S01]  /*9bd00*/  LDL.LU R24, [R1+0x2ec] ;  /* 0x0002ec0001187983 */ /* 0x001ea20000300800 */
[----:B------:R-:W-:-:S02]  /*9bd10*/  ISETP.LT.AND P2, PT, R29, UR10, !P2 ;  /* 0x0000000a1d007c0c */ /* 0x000fc4000d741270 */
        /* <DEDUP_REMOVED lines=902> */
[----:B------:R-:W-:Y:S01]  /*9f580*/  IADD3 R20, R22, 0x5b, RZ ;  /* 0x0000005b16147810 */ /* 0x000fe20007ffe0ff */
[----:B------:R-:W-:Y:S01]  /*9f590*/  ULDC UR10, c[0x0][0x228] ;  /* 0x00008a00000a7ab9 */ /* 0x000fe20000000800 */
[----:B------:R-:W-:Y:S01]  /*9f5a0*/  ULDC UR4, c[0x0][0x22c] ;  /* 0x00008b0000047ab9 */ /* 0x000fe20000000800 */
[----:B---3--:R-:W-:Y:S01]  /*9f5b0*/  PRMT R3, R25, 0x7632, R3 ;  /* 0x0000763219037816 */ /* 0x008fe20000000003 */
[----:B------:R0:W-:Y:S01]  /*9f5c0*/  @P3 STG.E.U16 desc[UR6][R4.64], R25 ;  /* 0x0000001904003986 */ /* 0x0001e2000c101506 */
[----:B----4-:R-:W-:-:S03]  /*9f5d0*/  PRMT R21, R2, 0x7632, R21 ;  /* 0x0000763202157816 */ /* 0x010fc60000000015 */
[----:B0-----:R-:W3:Y:S01]  /*9f5e0*/  LDL.LU R25, [R1+0x194] ;  /* 0x0001940001197983 */ /* 0x001ee20000300800 */
[----:B------:R-:W-:Y:S01]  /*9f5f0*/  ISETP.LT.AND P5, PT, R26, UR14, !P0 ;  /* 0x0000000e1a007c0c */ /* 0x000fe2000c7a1270 */
[----:B------:R-:W-:Y:S01]  /*9f600*/  IMAD.WIDE R18, R0, 0x2, R10 ;  /* 0x0000000200127825 */ /* 0x000fe200078e020a */
[----:B------:R-:W-:Y:S01]  /*9f610*/  ISETP.GE.AND P3, PT, R20, UR4, PT ;  /* 0x0000000414007c0c */ /* 0x000fe2000bf66270 */
[----:B------:R-:W-:Y:S01]  /*9f620*/  @P2 STG.E.U16 desc[UR6][R6.64], R3 ;  /* 0x0000000306002986 */ /* 0x000fe2000c101506 */
[----:B------:R-:W-:Y:S01]  /*9f630*/  ULDC UR4, c[0x0][0x248] ;  /* 0x0000920000047ab9 */ /* 0x000fe20000000800 */
[----:B------:R-:W-:Y:S01]  /*9f640*/  IMAD.WIDE R4, R0, 0x2, R8 ;  /* 0x0000000200047825 */ /* 0x000fe200078e0208 */
[----:B------:R-:W-:Y:S01]  /*9f650*/  ULDC UR12, c[0x0][0x228] ;  /* 0x00008a00000c7ab9 */ /* 0x000fe20000000800 */
[----:B------:R0:W-:Y:S01]  /*9f660*/  @P6 STG.E.U16 desc[UR6][R16.64], R2 ;  /* 0x0000000210006986 */ /* 0x0001e2000c101506 */
[----:B------:R-:W-:-:S03]  /*9f670*/  ULDC UR14, c[0x0][0x228] ;  /* 0x00008a00000e7ab9 */ /* 0x000fc60000000800 */
[----:B0-----:R-:W4:Y:S01]  /*9f680*/  LDL.LU R2, [R1+0x184] ;  /* 0x0001840001027983 */ /* 0x001f220000300800 */
[----:B------:R-:W-:Y:S01]  /*9f690*/  ISETP.LT.AND P2, PT, R27, UR8, !P0 ;  /* 0x000000081b007c0c */ /* 0x000fe2000c741270 */
[C---:B------:R-:W-:Y:S01]  /*9f6a0*/  VIADD R3, R0.reuse, UR4 ;  /* 0x0000000400037c36 */ /* 0x040fe20008000000 */
[----:B------:R-:W-:Y:S01]  /*9f6b0*/  ISETP.LT.AND P0, PT, R29, UR10, !P0 ;  /* 0x0000000a1d007c0c */ /* 0x000fe2000c701270 */
[----:B------:R0:W-:Y:S01]  /*9f6c0*/  @P5 STG.E.U16 desc[UR6][R18.64], R21 ;  /* 0x0000001512005986 */ /* 0x0001e2000c101506 */
        /* <DEDUP_REMOVED lines=159> */
[----:B------:R-:W-:Y:S01]  /*a00c0*/  VIADD R20, R22, 0x62 ;  /* 0x0000006216147836 */ /* 0x000fe20000000000 */
[----:B--2---:R-:W-:Y:S01]  /*a00d0*/  PRMT R0, R23, 0x7632, R0 ;  /* 0x0000763217007816 */ /* 0x004fe20000000000 */
[----:B------:R1:W-:Y:S04]  /*a00e0*/  @P4 STG.E.U16 desc[UR6][R4.64], R23 ;  /* 0x0000001704004986 */ /* 0x0003e8000c101506 */
[----:B------:R2:W-:Y:S01]  /*a00f0*/  @P3 STG.E.U16 desc[UR6][R6.64], R0 ;  /* 0x0000000006003986 */ /* 0x0005e2000c101506 */
[----:B------:R-:W-:Y:S01]  /*a0100*/  ISETP.LT.AND P3, PT, R27, UR8, !P2 ;  /* 0x000000081b007c0c */ /* 0x000fe2000d761270 */
[----:B0-----:R-:W-:-:S02]  /*a0110*/  IMAD.WIDE R18, R3, 0x2, R10 ;  /* 0x0000000203127825 */ /* 0x001fc400078e020a */
[----:B-1----:R-:W4:Y:S02]  /*a0120*/  LDL.LU R23, [R1+0x130] ;  /* 0x0001300001177983 */ /* 0x002f240000300800 */
[C---:B------:R-:W-:Y:S01]  /*a0130*/  IMAD.WIDE R4, R3.reuse, 0x2, R8 ;  /* 0x0000000203047825 */ /* 0x040fe200078e0208 */
[----:B------:R-:W-:Y:S01]  /*a0140*/  ISETP.GE.AND P4, PT, R20, UR4, PT ;  /* 0x0000000414007c0c */ /* 0x000fe2000bf86270 */
[----:B------:R-:W-:Y:S01]  /*a0150*/  ULDC UR4, c[0x0][0x248] ;  /* 0x0000920000047ab9 */ /* 0x000fe20000000800 */
[----:B------:R-:W-:Y:S01]  /*a0160*/  ULDC UR8, c[0x0][0x228] ;  /* 0x00008a0000087ab9 */ /* 0x000fe20000000800 */
[----:B------:R-:W-:Y:S01]  /*a0170*/  PRMT R21, R24, 0x7632, R21 ;  /* 0x0000763218157816 */ /* 0x000fe20000000015 */
[----:B------:R0:W-:Y:S01]  /*a0180*/  @P6 STG.E.U16 desc[UR6][R16.64], R24 ;  /* 0x0000001810006986 */ /* 0x0001e2000c101506 */
[C---:B--2---:R-:W-:Y:S02]  /*a0190*/  VIADD R0, R3.reuse, UR4 ;  /* 0x0000000403007c36 */ /* 0x044fe40008000000 */
        /* <DEDUP_REMOVED lines=25> */
[----:B------:R-:W-:Y:S01]  /*a0330*/  @P5 STG.E.U16 desc[UR6][R18.64], R21 ;  /* 0x0000001512005986 */ /* 0x000fe2000c101506 */
[----:B------:R-:W-:Y:S01]  /*a0340*/  VIADD R3, R0, UR4 ;  /* 0x0000000400037c36 */ /* 0x000fe20008000000 */
[----:B------:R-:W-:Y:S01]  /*a0350*/  ISETP.LT.AND P6, PT, R28, UR12, !P4 ;  /* 0x0000000c1c007c0c */ /* 0x000fe2000e7c1270 */
[----:B------:R-:W-:Y:S01]  /*a0360*/  IMAD.WIDE R6, R0, 0x2, R12 ;  /* 0x0000000200067825 */ /* 0x000fe200078e020c */
[----:B------:R-:W-:Y:S01]  /*a0370*/  ULDC UR8, c[0x0][0x228] ;  /* 0x00008a0000087ab9 */ /* 0x000fe20000000800 */
[----:B------:R-:W-:Y:S01]  /*a0380*/  ISETP.LT.AND P5, PT, R26, UR14, !P4 ;  /* 0x0000000e1a007c0c */ /* 0x000fe2000e7a1270 */
[----:B------:R-:W-:Y:S01]  /*a0390*/  ULDC UR4, c[0x0][0x22c] ;  /* 0x00008b0000047ab9 */ /* 0x000fe20000000800 */
[----:B------:R-:W-:Y:S01]  /*a03a0*/  ULDC UR10, c[0x0][0x228] ;  /* 0x00008a00000a7ab9 */ /* 0x000fe20000000800 */
[----:B------:R0:W-:Y:S01]  /*a03b0*/  @P2 STG.E.U16 desc[UR6][R4.64], R23 ;  /* 0x0000001704002986 */ /* 0x0001e2000c101506 */
[----:B------:R-:W-:Y:S01]  /*a03c0*/  PRMT R0, R23, 0x7632, R0 ;  /* 0x0000763217007816 */ /* 0x000fe20000000000 */
[----:B------:R-:W-:Y:S01]  /*a03d0*/  IMAD.WIDE R16, R3, 0x2, R14 ;  /* 0x0000000203107825 */ /* 0x000fe200078e020e */
[----:B------:R-:W-:Y:S01]  /*a03e0*/  ULDC UR12, c[0x0][0x228] ;  /* 0x00008a00000c7ab9 */ /* 0x000fe20000000800 */
[----:B------:R-:W-:-:S02]  /*a03f0*/  ULDC UR14, c[0x0][0x228] ;  /* 0x00008a00000e7ab9 */ /* 0x000fc40000000800 */
[----:B------:R1:W-:Y:S01]  /*a0400*/  @P0 STG.E.U16 desc[UR6][R6.64], R0 ;  /* 0x0000000006000986 */ /* 0x0003e2000c101506 */
[----:B------:R-:W-:Y:S01]  /*a0410*/  ISETP.LT.AND P0, PT, R27, UR8, !P4 ;  /* 0x000000081b007c0c */ /* 0x000fe2000e701270 */
[----:B------:R-:W-:Y:S01]  /*a0420*/  VIADD R20, R22, 0x64 ;  /* 0x0000006416147836 */ /* 0x000fe20000000000 */
[----:B------:R-:W-:Y:S01]  /*a0430*/  ULDC UR8, c[0x0][0x228] ;  /* 0x00008a0000087ab9 */ /* 0x000fe20000000800 */
[----:B0-----:R-:W4:Y:S01]  /*a0440*/  LDL.LU R23, [R1+0x134] ;  /* 0x0001340001177983 */ /* 0x001f220000300800 */
[C---:B------:R-:W-:Y:S02]  /*a0450*/  IMAD.WIDE R18, R3.reuse, 0x2, R10 ;  /* 0x0000000203127825 */ /* 0x040fe400078e020a */
[----:B------:R-:W-:Y:S01]  /*a0460*/  ISETP.GE.AND P2, PT, R20, UR4, PT ;  /* 0x0000000414007c0c */ /* 0x000fe2000bf46270 */
[----:B------:R-:W-:Y:S01]  /*a0470*/  ULDC UR4, c[0x0][0x248] ;  /* 0x0000920000047ab9 */ /* 0x000fe20000000800 */
[C---:B------:R-:W-:Y:S01]  /*a0480*/  IMAD.WIDE R4, R3.reuse, 0x2, R8 ;  /* 0x0000000203047825 */ /* 0x040fe200078e0208 */
[----:B--2---:R-:W-:Y:S01]  /*a0490*/  PRMT R21, R24, 0x7632, R21 ;  /* 0x0000763218157816 */ /* 0x004fe20000000015 */
[----:B------:R0:W-:Y:S02]  /*a04a0*/  @P6 STG.E.U16 desc[UR6][R16.64], R24 ;  /* 0x0000001810006986 */ /* 0x0001e4000c101506 */
        /* <DEDUP_REMOVED lines=30> */
[----:B------:R-:W-:Y:S01]  /*a0690*/  PRMT R0, R23, 0x7632, R0 ;  /* 0x0000763217007816 */ /* 0x000fe20000000000 */
        /* <DEDUP_REMOVED lines=8> */
[----:B------:R-:W-:Y:S01]  /*a0720*/  VIADD R20, R22, 0x66 ;  /* 0x0000006616147836 */ /* 0x000fe20000000000 */
[----:B------:R-:W-:Y:S01]  /*a0730*/  ULDC UR12, c[0x0][0x228] ;  /* 0x00008a00000c7ab9 */ /* 0x000fe20000000800 */
[C---:B0-----:R-:W-:Y:S01]  /*a0740*/  IMAD.WIDE R18, R3.reuse, 0x2, R10 ;  /* 0x0000000203127825 */ /* 0x041fe200078e020a */
[----:B------:R-:W-:Y:S01]  /*a0750*/  ULDC UR14, c[0x0][0x228] ;  /* 0x00008a00000e7ab9 */ /* 0x000fe20000000800 */
[----:B------:R-:W-:Y:S01]  /*a0760*/  ULDC UR8, c[0x0][0x228] ;  /* 0x00008a0000087ab9 */ /* 0x000fe20000000800 */
[----:B-1----:R-:W4:Y:S01]  /*a0770*/  LDL.LU R23, [R1+0x138] ;  /* 0x0001380001177983 */ /* 0x002f220000300800 */
[C---:B------:R-:W-:Y:S01]  /*a0780*/  IMAD.WIDE R4, R3.reuse, 0x2, R8 ;  /* 0x0000000203047825 */ /* 0x040fe200078e0208 */
[----:B------:R-:W-:Y:S01]  /*a0790*/  ISETP.GE.AND P4, PT, R20, UR4, PT ;  /* 0x0000000414007c0c */ /* 0x000fe2000bf86270 */
[----:B------:R-:W-:Y:S01]  /*a07a0*/  ULDC UR4, c[0x0][0x248] ;  /* 0x0000920000047ab9 */ /* 0x000fe20000000800 */
[----:B--2---:R-:W-:Y:S01]  /*a07b0*/  PRMT R21, R24, 0x7632, R21 ;  /* 0x0000763218157816 */ /* 0x004fe20000000015 */
[----:B------:R0:W-:Y:S01]  /*a07c0*/  @P6 STG.E.U16 desc[UR6][R16.64], R24 ;  /* 0x0000001810006986 */ /* 0x0001e2000c101506 */
[----:B------:R-:W-:-:S02]  /*a07d0*/  VIADD R0, R3, UR4 ;  /* 0x0000000403007c36 */ /* 0x000fc40008000000 */
        /* <DEDUP_REMOVED lines=42> */
[----:B-1----:R-:W4:Y:S01]  /*a0a80*/  LDL.LU R23, [R1+0x13c] ;  /* 0x00013c0001177983 */ /* 0x002f220000300800 */
[----:B--2---:R-:W-:Y:S01]  /*a0a90*/  PRMT R21, R24, 0x7632, R21 ;  /* 0x0000763218157816 */ /* 0x004fe20000000015 */
[----:B------:R-:W-:-:S02]  /*a0aa0*/  IMAD.WIDE R4, R3, 0x2, R8 ;  /* 0x0000000203047825 */ /* 0x000fc400078e0208 */
[----:B------:R0:W-:Y:S01]  /*a0ab0*/  @P6 STG.E.U16 desc[UR6][R16.64], R24 ;  /* 0x0000001810006986 */ /* 0x0001e2000c101506 */
[----:B------:R-:W-:Y:S01]  /*a0ac0*/  ISETP.GE.AND P2, PT, R20, UR4, PT ;  /* 0x0000000414007c0c */ /* 0x000fe2000bf46270 */
[----:B------:R-:W-:Y:S01]  /*a0ad0*/  ULDC UR4, c[0x0][0x248] ;  /* 0x0000920000047ab9 */ /* 0x000fe20000000800 */
[C---:B------:R-:W-:Y:S01]  /*a0ae0*/  IMAD.WIDE R6, R3.reuse, 0x2, R12 ;  /* 0x0000000203067825 */ /* 0x040fe200078e020c */
[----:B------:R4:W-:Y:S01]  /*a0af0*/  @P5 STG.E.U16 desc[UR6][R18.64], R21 ;  /* 0x0000001512005986 */ /* 0x0009e2000c101506 */
[----:B------:R-:W-:Y:S02]  /*a0b00*/  ULDC UR8, c[0x0][0x228] ;  /* 0x00008a0000087ab9 */ /* 0x000fe40000000800 */
[----:B------:R-:W-:Y:S01]  /*a0b10*/  VIADD R0, R3, UR4 ;  /* 0x0000000403007c36 */ /* 0x000fe20008000000 */
[----:B0-----:R-:W2:Y:S01]  /*a0b20*/  LDL.LU R24, [R1+0x120] ;  /* 0x0001200001187983 */ /* 0x001ea20000300800 */
[----:B------:R-:W-:Y:S02]  /*a0b30*/  ISETP.LT.AND P4, PT, R29, UR10, !P4 ;  /* 0x0000000a1d007c0c */ /* 0x000fe4000e781270 */
[----:B------:R-:W-:Y:S01]  /*a0b40*/  ISETP.LT.AND P6, PT, R28, UR12, !P3 ;  /* 0x0000000c1c007c0c */ /* 0x000fe2000dfc1270 */
[----:B------:R-:W-:Y:S01]  /*a0b50*/  IMAD.WIDE R16, R0, 0x2, R14 ;  /* 0x0000000200107825 */ /* 0x000fe200078e020e */
[----:B------:R-:W-:Y:S01]  /*a0b60*/  ISETP.LT.AND P5, PT, R26, UR14, !P3 ;  /* 0x0000000e1a007c0c */ /* 0x000fe2000dfa1270 */
[----:B------:R-:W-:Y:S01]  /*a0b70*/  ULDC UR10, c[0x0][0x228] ;  /* 0x00008a00000a7ab9 */ /* 0x000fe20000000800 */
[----:B------:R-:W-:Y:S01]  /*a0b80*/  ULDC UR4, c[0x0][0x22c] ;  /* 0x00008b0000047ab9 */ /* 0x000fe20000000800 */
[----:B---3--:R-:W-:Y:S01]  /*a0b90*/  PRMT R3, R25, 0x7632, R3 ;  /* 0x0000763219037816 */ /* 0x008fe20000000003 */
[----:B------:R0:W-:Y:S01]  /*a0ba0*/  @P0 STG.E.U16 desc[UR6][R4.64], R25 ;  /* 0x0000001904000986 */ /* 0x0001e2000c101506 */
[----:B----4-:R-:W-:-:S03]  /*a0bb0*/  PRMT R21, R2, 0x7632, R21 ;  /* 0x0000763202157816 */ /* 0x010fc60000000015 */
[----:B0-----:R-:W3:Y:S01]  /*a0bc0*/  LDL.LU R25, [R1+0x110] ;  /* 0x0001100001197983 */ /* 0x001ee20000300800 */
[----:B------:R-:W-:Y:S01]  /*a0bd0*/  VIADD R20, R22, 0x69 ;  /* 0x0000006916147836 */ /* 0x000fe20000000000 */
[----:B------:R-:W-:Y:S01]  /*a0be0*/  ULDC UR12, c[0x0][0x228] ;  /* 0x00008a00000c7ab9 */ /* 0x000fe20000000800 */
[----:B------:R-:W-:Y:S01]  /*a0bf0*/  IMAD.WIDE R18, R0, 0x2, R10 ;  /* 0x0000000200127825 */ /* 0x000fe200078e020a */
[----:B------:R-:W-:Y:S01]  /*a0c00*/  @P4 STG.E.U16 desc[UR6][R6.64], R3 ;  /* 0x0000000306004986 */ /* 0x000fe2000c101506 */
[----:B------:R-:W-:-:S03]  /*a0c10*/  ULDC UR14, c[0x0][0x228] ;  /* 0x00008a00000e7ab9 */ /* 0x000fc60000000800 */
[----:B------:R0:W-:Y:S04]  /*a0c20*/  @P6 STG.E.U16 desc[UR6][R16.64], R2 ;  /* 0x0000000210006986 */ /* 0x0001e8000c101506 */
[----:B0-----:R-:W4:Y:S01]  /*a0c30*/  LDL.LU R2, [R1+0x100] ;  /* 0x0001000001027983 */ /* 0x001f220000300800 */
[----:B------:R-:W-:Y:S01]  /*a0c40*/  ISETP.LT.AND P4, PT, R27, UR8, !P3 ;  /* 0x000000081b007c0c */ /* 0x000fe2000df81270 */
[----:B------:R-:W-:Y:S01]  /*a0c50*/  IMAD.WIDE R4, R0, 0x2, R8 ;  /* 0x0000000200047825 */ /* 0x000fe200078e0208 */
[----:B------:R-:W-:Y:S02]  /*a0c60*/  ISETP.LT.AND P3, PT, R29, UR10, !P3 ;  /* 0x0000000a1d007c0c */ /* 0x000fe4000df61270 */
        /* <DEDUP_REMOVED lines=16> */
[----:B--2---:R-:W-:Y:S01]  /*a0d70*/  PRMT R21, R24, 0x7632, R21 ;  /* 0x0000763218157816 */ /* 0x004fe20000000015 */
[C---:B------:R-:W-:Y:S01]  /*a0d80*/  IMAD.WIDE R18, R3.reuse, 0x2, R10 ;  /* 0x0000000203127825 */ /* 0x040fe200078e020a */
[----:B------:R-:W-:Y:S01]  /*a0d90*/  ULDC UR12, c[0x0][0x228] ;  /* 0x00008a00000c7ab9 */ /* 0x000fe20000000800 */
[----:B------:R-:W-:Y:S01]  /*a0da0*/  ULDC UR14, c[0x0][0x228] ;  /* 0x00008a00000e7ab9 */ /* 0x000fe20000000800 */
[----:B0-----:R-:W2:Y:S01]  /*a0db0*/  LDL.LU R23, [R1+0xf0] ;  /* 0x0000f00001177983 */ /* 0x001ea20000300800 */
[C---:B------:R-:W-:Y:S01]  /*a0dc0*/  IMAD.WIDE R4, R3.reuse, 0x2, R8 ;  /* 0x0000000203047825 */ /* 0x040fe200078e0208 */
[----:B------:R-:W-:Y:S01]  /*a0dd0*/  ISETP.GE.AND P4, PT, R20, UR4, PT ;  /* 0x0000000414007c0c */ /* 0x000fe2000bf86270 */
[----:B------:R-:W-:Y:S01]  /*a0de0*/  ULDC UR4, c[0x0][0x248] ;  /* 0x0000920000047ab9 */ /* 0x000fe20000000800 */
[----:B------:R0:W-:Y:S01]  /*a0df0*/  @P6 STG.E.U16 desc[UR6][R16.64], R24 ;  /* 0x0000001810006986 */ /* 0x0001e2000c101506 */
[C---:B-1----:R-:W-:Y:S01]  /*a0e00*/  VIADD R0, R3.reuse, UR4 ;  /* 0x0000000403007c36 */ /* 0x042fe20008000000 */
[----:B------:R-:W-:Y:S01]  /*a0e10*/  ULDC UR8, c[0x0][0x228] ;  /* 0x00008a0000087ab9 */ /* 0x000fe20000000800 */
        /* <DEDUP_REMOVED lines=29> */
[----:B--2---:R-:W-:Y:S01]  /*a0ff0*/  PRMT R0, R23, 0x7632, R0 ;  /* 0x0000763217007816 */ /* 0x004fe20000000000 */
        /* <DEDUP_REMOVED lines=9> */
[----:B0-----:R-:W-:Y:S01]  /*a1090*/  PRMT R21, R24, 0x7632, R21 ;  /* 0x0000763218157816 */ /* 0x001fe20000000015 */
[C---:B------:R-:W-:Y:S01]  /*a10a0*/  IMAD.WIDE R18, R3.reuse, 0x2, R10 ;  /* 0x0000000203127825 */ /* 0x040fe200078e020a */
[----:B------:R-:W-:Y:S01]  /*a10b0*/  ULDC UR12, c[0x0][0x228] ;  /* 0x00008a00000c7ab9 */ /* 0x000fe20000000800 */
[----:B------:R-:W-:Y:S01]  /*a10c0*/  ULDC UR14, c[0x0][0x228] ;  /* 0x00008a00000e7ab9 */ /* 0x000fe20000000800 */
[----:B-1----:R-:W4:Y:S01]  /*a10d0*/  LDL.LU R23, [R1+0xf4] ;  /* 0x0000f40001177983 */ /* 0x002f220000300800 */
[C---:B------:R-:W-:Y:S01]  /*a10e0*/  IMAD.WIDE R4, R3.reuse, 0x2, R8 ;  /* 0x0000000203047825 */ /* 0x040fe200078e0208 */
[----:B------:R-:W-:Y:S01]  /*a10f0*/  ISETP.GE.AND P2, PT, R20, UR4, PT ;  /* 0x0000000414007c0c */ /* 0x000fe2000bf46270 */
[----:B------:R-:W-:Y:S01]  /*a1100*/  ULDC UR4, c[0x0][0x248] ;  /* 0x0000920000047ab9 */ /* 0x000fe20000000800 */
[----:B------:R0:W-:Y:S01]  /*a1110*/  @P6 STG.E.U16 desc[UR6][R16.64], R24 ;  /* 0x0000001810006986 */ /* 0x0001e2000c101506 */
[C---:B--2---:R-:W-:Y:S01]  /*a1120*/  VIADD R0, R3.reuse, UR4 ;  /* 0x0000000403007c36 */ /* 0x044fe20008000000 */
        /* <DEDUP_REMOVED lines=16> */
[----:B------:R-:W-:Y:S01]  /*a1230*/  IMAD.WIDE R18, R0, 0x2, R10 ;  /* 0x0000000200127825 */ /* 0x000fe200078e020a */
[----:B------:R-:W-:Y:S01]  /*a1240*/  ULDC UR12, c[0x0][0x228] ;  /* 0x00008a00000c7ab9 */ /* 0x000fe20000000800 */
[----:B------:R-:W-:Y:S01]  /*a1250*/  ULDC UR14, c[0x0][0x228] ;  /* 0x00008a00000e7ab9 */ /* 0x000fe20000000800 */
[----:B------:R0:W-:Y:S04]  /*a1260*/  @P6 STG.E.U16 desc[UR6][R16.64], R2 ;  /* 0x0000000210006986 */ /* 0x0001e8000c101506 */
[----:B0-----:R-:W4:Y:S01]  /*a1270*/  LDL.LU R2, [R1+0x108] ;  /* 0x0001080001027983 */ /* 0x001f220000300800 */
[----:B------:R-:W-:-:S02]  /*a1280*/  ISETP.LT.AND P4, PT, R27, UR8, !P3 ;  /* 0x000000081b007c0c */ /* 0x000fc4000df81270 */
[----:B------:R-:W-:Y:S01]  /*a1290*/  ISETP.GE.AND P0, PT, R20, UR4, PT ;  /* 0x0000000414007c0c */ /* 0x000fe2000bf06270 */
[----:B------:R-:W-:Y:S01]  /*a12a0*/  ULDC UR4, c[0x0][0x248] ;  /* 0x0000920000047ab9 */ /* 0x000fe20000000800 */
[----:B------:R-:W-:Y:S01]  /*a12b0*/  ISETP.LT.AND P3, PT, R29, UR10, !P3 ;  /* 0x0000000a1d007c0c */ /* 0x000fe2000df61270 */
[C---:B------:R-:W-:Y:S02]  /*a12c0*/  VIADD R3, R0.reuse, UR4 ;  /* 0x0000000400037c36 */ /* 0x040fe40008000000 */
[----:B------:R-:W-:-:S04]  /*a12d0*/  IMAD.WIDE R4, R0, 0x2, R8 ;  /* 0x0000000200047825 */ /* 0x000fc800078e0208 */
[----:B------:R-:W-:Y:S01]  /*a12e0*/  IMAD.WIDE R6, R0, 0x2, R12 ;  /* 0x0000000200067825 */ /* 0x000fe200078e020c */
[----:B------:R-:W-:Y:S01]  /*a12f0*/  PRMT R0, R23, 0x7632, R0 ;  /* 0x0000763217007816 */ /* 0x000fe20000000000 */
[----:B------:R0:W-:Y:S01]  /*a1300*/  @P5 STG.E.U16 desc[UR6][R18.64], R21 ;  /* 0x0000001512005986 */ /* 0x0001e2000c101506 */
[----:B------:R-:W-:Y:S01]  /*a1310*/  ISETP.LT.AND P6, PT, R28, UR12, !P2 ;  /* 0x0000000c1c007c0c */ /* 0x000fe2000d7c1270 */
[----:B------:R-:W-:Y:S01]  /*a1320*/  ULDC UR8, c[0x0][0x228] ;  /* 0x00008a0000087ab9 */ /* 0x000fe20000000800 */
[----:B------:R-:W-:Y:S01]  /*a1330*/  ISETP.LT.AND P5, PT, R26, UR14, !P2 ;  /* 0x0000000e1a007c0c */ /* 0x000fe2000d7a1270 */
[----:B------:R1:W-:Y:S01]  /*a1340*/  @P4 STG.E.U16 desc[UR6][R4.64], R23 ;  /* 0x0000001704004986 */ /* 0x0003e2000c101506 */
[----:B------:R-:W-:Y:S01]  /*a1350*/  VIADD R20, R22, 0x6e ;  /* 0x0000006e16147836 */ /* 0x000fe20000000000 */
[----:B------:R-:W-:Y:S01]  /*a1360*/  ULDC UR4, c[0x0][0x22c] ;  /* 0x00008b0000047ab9 */ /* 0x000fe20000000800 */
[----:B------:R-:W-:Y:S01]  /*a1370*/  IMAD.WIDE R16, R3, 0x2, R14 ;  /* 0x0000000203107825 */ /* 0x000fe200078e020e */
[----:B------:R1:W-:Y:S01]  /*a1380*/  @P3 STG.E.U16 desc[UR6][R6.64], R0 ;  /* 0x0000000006003986 */ /* 0x0003e2000c101506 */
[----:B------:R-:W-:Y:S01]  /*a1390*/  ISETP.LT.AND P3, PT, R27, UR8, !P2 ;  /* 0x000000081b007c0c */ /* 0x000fe2000d761270 */
[----:B------:R-:W-:Y:S01]  /*a13a0*/  ULDC UR10, c[0x0][0x228] ;  /* 0x00008a00000a7ab9 */ /* 0x000fe20000000800 */
[----:B------:R-:W-:Y:S01]  /*a13b0*/  ISETP.GE.AND P4, PT, R20, UR4, PT ;  /* 0x0000000414007c0c */ /* 0x000fe2000bf86270 */
[C---:B0-----:R-:W-:Y:S01]  /*a13c0*/  IMAD.WIDE R18, R3.reuse, 0x2, R10 ;  /* 0x0000000203127825 */ /* 0x041fe200078e020a */
[----:B--2---:R-:W-:Y:S01]  /*a13d0*/  PRMT R21, R24, 0x7632, R21 ;  /* 0x0000763218157816 */ /* 0x004fe20000000015 */
[----:B------:R-:W-:Y:S01]  /*a13e0*/  ULDC UR4, c[0x0][0x248] ;  /* 0x0000920000047ab9 */ /* 0x000fe20000000800 */
[----:B------:R-:W-:Y:S01]  /*a13f0*/  ULDC UR12, c[0x0][0x228] ;  /* 0x00008a00000c7ab9 */ /* 0x000fe20000000800 */
[C---:B-1----:R-:W-:Y:S01]  /*a1400*/  IMAD.WIDE R4, R3.reuse, 0x2, R8 ;  /* 0x0000000203047825 */ /* 0x042fe200078e0208 */
[----:B------:R0:W-:Y:S01]  /*a1410*/  @P6 STG.E.U16 desc[UR6][R16.64], R24 ;  /* 0x0000001810006986 */ /* 0x0001e2000c101506 */
[----:B------:R-:W-:Y:S01]  /*a1420*/  ULDC UR14, c[0x0][0x228] ;  /* 0x00008a00000e7ab9 */ /* 0x000fe20000000800 */
[----:B------:R-:W-:Y:S01]  /*a1430*/  ULDC UR8, c[0x0][0x228] ;  /* 0x00008a0000087ab9 */ /* 0x000fe20000000800 */
[----:B------:R-:W-:Y:S01]  /*a1440*/  VIADD R20, R22, 0x6f ;  /* 0x0000006f16147836 */ /* 0x000fe20000000000 */
[----:B------:R4:W-:Y:S01]  /*a1450*/  @P5 STG.E.U16 desc[UR6][R18.64], R21 ;  /* 0x0000001512005986 */ /* 0x0009e2000c101506 */
[----:B------:R-:W-:Y:S01]  /*a1460*/  VIADD R0, R3, UR4 ;  /* 0x0000000403007c36 */ /* 0x000fe20008000000 */
[----:B------:R-:W-:-:S02]  /*a1470*/  ULDC UR4, c[0x0][0x22c] ;  /* 0x00008b0000047ab9 */ /* 0x000fc40000000800 */
[----:B------:R-:W2:Y:S04]  /*a1480*/  LDL.LU R23, [R1+0x2808] ;  /* 0x0028080001177983 */ /* 0x000ea80000300800 */
[----:B0-----:R-:W2:Y:S01]  /*a1490*/  LDL.LU R24, [R1+0x12c] ;  /* 0x00012c0001187983 */ /* 0x001ea20000300800 */
[----:B------:R-:W-:Y:S02]  /*a14a0*/  ISETP.LT.AND P2, PT, R29, UR10, !P2 ;  /* 0x0000000a1d007c0c */ /* 0x000fe4000d741270 */
[----:B------:R-:W-:Y:S01]  /*a14b0*/  ISETP.LT.AND P6, PT, R28, UR12, !P0 ;  /* 0x0000000c1c007c0c */ /* 0x000fe2000c7c1270 */
[----:B------:R-:W-:Y:S01]  /*a14c0*/  IMAD.WIDE R6, R3, 0x2, R12 ;  /* 0x0000000203067825 */ /* 0x000fe200078e020c */
[----:B----4-:R-:W-:Y:S01]  /*a14d0*/  PRMT R21, R2, 0x7632, R21 ;  /* 0x0000763202157816 */ /* 0x010fe20000000015 */
[----:B---3--:R0:W-:Y:S01]  /*a14e0*/  @P3 STG.E.U16 desc[UR6][R4.64], R25 ;  /* 0x0000001904003986 */ /* 0x0081e2000c101506 */
[----:B------:R-:W-:Y:S01]  /*a14f0*/  ISETP.GE.AND P3, PT, R20, UR4, PT ;  /* 0x0000000414007c0c */ /* 0x000fe2000bf66270 */
[----:B------:R-:W-:Y:S01]  /*a1500*/  IMAD.WIDE R16, R0, 0x2, R14 ;  /* 0x0000000200107825 */ /* 0x000fe200078e020e */
[----:B------:R-:W-:Y:S01]  /*a1510*/  PRMT R3, R25, 0x7632, R3 ;  /* 0x0000763219037816 */ /* 0x000fe20000000003 */
[----:B------:R-:W3:Y:S01]  /*a1520*/  LDL.LU R20, [R1+0xf8] ;  /* 0x0000f80001147983 */ /* 0x000ee20000300800 */
[----:B------:R-:W-:Y:S01]  /*a1530*/  ISETP.LT.AND P5, PT, R26, UR14, !P0 ;  /* 0x0000000e1a007c0c */ /* 0x000fe2000c7a1270 */
[----:B------:R-:W-:Y:S01]  /*a1540*/  ULDC UR10, c[0x0][0x228] ;  /* 0x00008a00000a7ab9 */ /* 0x000fe20000000800 */
[----:B------:R-:W-:Y:S01]  /*a1550*/  IMAD.WIDE R18, R0, 0x2, R10 ;  /* 0x0000000200127825 */ /* 0x000fe200078e020a */
[----:B------:R-:W-:Y:S01]  /*a1560*/  @P2 STG.E.U16 desc[UR6][R6.64], R3 ;  /* 0x0000000306002986 */ /* 0x000fe2000c101506 */
[----:B------:R-:W-:Y:S01]  /*a1570*/  ULDC UR4, c[0x0][0x248] ;  /* 0x0000920000047ab9 */ /* 0x000fe20000000800 */
[----:B------:R-:W-:-:S02]  /*a1580*/  ULDC UR12, c[0x0][0x228] ;  /* 0x00008a00000c7ab9 */ /* 0x000fc40000000800 */
[----:B0-----:R-:W4:Y:S04]  /*a1590*/  LDL.LU R25, [R1+0x11c] ;  /* 0x00011c0001197983 */ /* 0x001f280000300800 */
[----:B------:R0:W-:Y:S04]  /*a15a0*/  @P6 STG.E.U16 desc[UR6][R16.64], R2 ;  /* 0x0000000210006986 */ /* 0x0001e8000c101506 */
[----:B0-----:R-:W4:Y:S01]  /*a15b0*/  LDL.LU R2, [R1+0x10c] ;  /* 0x00010c0001027983 */ /* 0x001f220000300800 */
[----:B------:R-:W-:Y:S01]  /*a15c0*/  ISETP.LT.AND P2, PT, R27, UR8, !P0 ;  /* 0x000000081b007c0c */ /* 0x000fe2000c741270 */
[----:B------:R-:W-:Y:S01]  /*a15d0*/  ULDC UR8, c[0x0][0x228] ;  /* 0x00008a0000087ab9 */ /* 0x000fe20000000800 */
[----:B------:R-:W-:Y:S01]  /*a15e0*/  ISETP.LT.AND P0, PT, R29, UR10, !P0 ;  /* 0x0000000a1d007c0c */ /* 0x000fe2000c701270 */
[----:B------:R-:W-:Y:S01]  /*a15f0*/  ULDC UR10, c[0x0][0x228] ;  /* 0x00008a00000a7ab9 */ /* 0x000fe20000000800 */
[----:B------:R-:W-:Y:S01]  /*a1600*/  ISETP.LT.AND P6, PT, R28, UR8, !P4 ;  /* 0x000000081c007c0c */ /* 0x000fe2000e7c1270 */
[----:B------:R0:W-:Y:S01]  /*a1610*/  @P5 STG.E.U16 desc[UR6][R18.64], R21 ;  /* 0x0000001512005986 */ /* 0x0001e2000c101506 */
[----:B------:R-:W-:Y:S01]  /*a1620*/  ISETP.LT.AND P5, PT, R26, UR10, !P4 ;  /* 0x0000000a1a007c0c */ /* 0x000fe2000e7a1270 */
[C---:B------:R-:W-:Y:S01]  /*a1630*/  VIADD R3, R0.reuse, UR4 ;  /* 0x0000000400037c36 */ /* 0x040fe20008000000 */
[----:B------:R-:W-:Y:S01]  /*a1640*/  ULDC UR8, c[0x0][0x22c] ;  /* 0x00008b0000087ab9 */ /* 0x000fe20000000800 */
[----:B------:R-:W-:Y:S01]  /*a1650*/  IMAD.WIDE R4, R0, 0x2, R8 ;  /* 0x0000000200047825 */ /* 0x000fe200078e0208 */
[----:B------:R-:W-:Y:S01]  /*a1660*/  ULDC UR4, c[0x0][0x228] ;  /* 0x00008a0000047ab9 */ /* 0x000fe20000000800 */
[----:B------:R-:W-:-:S02]  /*a1670*/  ULDC UR10, c[0x0][0x228] ;  /* 0x00008a00000a7ab9 */ /* 0x000fc40000000800 */
[----:B------:R-:W-:-:S04]  /*a1680*/  IMAD.WIDE R6, R0, 0x2, R12 ;  /* 0x0000000200067825 */ /* 0x000fc800078e020c */
[----:B0-----:R-:W-:Y:S01]  /*a1690*/  VIADD R18, R22, 0x70 ;  /* 0x0000007016127836 */ /* 0x001fe20000000000 */
[----:B------:R-:W4:Y:S01]  /*a16a0*/  LDL R19, [R1+0xfc] ;  /* 0x0000fc0001137983 */ /* 0x000f220000100800 */
[C---:B------:R-:W-:Y:S01]  /*a16b0*/  IMAD.WIDE R16, R3.reuse, 0x2, R14 ;  /* 0x0000000203107825 */ /* 0x040fe200078e020e */
[----:B---3--:R-:W-:Y:S02]  /*a16c0*/  PRMT R0, R20, 0x7632, R0 ;  /* 0x0000763214007816 */ /* 0x008fe40000000000 */
[----:B------:R0:W-:Y:S01]  /*a16d0*/  @P2 STG.E.U16 desc[UR6][R4.64], R20 ;  /* 0x0000001404002986 */ /* 0x0001e2000c101506 */
[----:B------:R-:W-:Y:S01]  /*a16e0*/  ISETP.GE.AND P2, PT, R18, UR8, PT ;  /* 0x0000000812007c0c */ /* 0x000fe2000bf46270 */
[----:B------:R-:W-:Y:S02]  /*a16f0*/  ULDC UR8, c[0x0][0x228] ;  /* 0x00008a0000087ab9 */ /* 0x000fe40000000800 */
[----:B------:R1:W-:Y:S04]  /*a1700*/  @P0 STG.E.U16 desc[UR6][R6.64], R0 ;  /* 0x0000000006000986 */ /* 0x0003e8000c101506 */
[----:B--2---:R2:W-:Y:S01]  /*a1710*/  @P6 STG.E.U16 desc[UR6][R16.64], R24 ;  /* 0x0000001810006986 */ /* 0x0045e2000c101506 */
[----:B0-----:R-:W-:Y:S01]  /*a1720*/  IMAD.WIDE R4, R3, 0x2, R10 ;  /* 0x0000000203047825 */ /* 0x001fe200078e020a */
[----:B-1----:R-:W-:-:S02]  /*a1730*/  PRMT R0, R24, 0x7632, R0 ;  /* 0x0000763218007816 */ /* 0x002fc40000000000 */
[----:B------:R-:W-:Y:S01]  /*a1740*/  ISETP.LT.AND P6, PT, R27, UR4, !P4 ;  /* 0x000000041b007c0c */ /* 0x000fe2000e7c1270 */
[----:B------:R-:W-:Y:S01]  /*a1750*/  ULDC UR4, c[0x0][0x248] ;  /* 0x0000920000047ab9 */ /* 0x000fe20000000800 */
[----:B------:R-:W-:Y:S01]  /*a1760*/  ISETP.LT.AND P4, PT, R29, UR8, !P4 ;  /* 0x000000081d007c0c */ /* 0x000fe2000e781270 */
[----:B------:R0:W-:Y:S01]  /*a1770*/  @P5 STG.E.U16 desc[UR6][R4.64], R0 ;  /* 0x0000000004005986 */ /* 0x0001e2000c101506 */
[----:B------:R-:W-:Y:S01]  /*a1780*/  ISETP.LT.AND P5, PT, R28, UR10, !P3 ;  /* 0x0000000a1c007c0c */ /* 0x000fe2000dfa1270 */
[C---:B------:R-:W-:Y:S01]  /*a1790*/  IMAD.WIDE R6, R3.reuse, 0x2, R12 ;  /* 0x0000000203067825 */ /* 0x040fe200078e020c */
[----:B------:R-:W-:Y:S01]  /*a17a0*/  ULDC UR8, c[0x0][0x228] ;  /* 0x00008a0000087ab9 */ /* 0x000fe20000000800 */
[----:B--2---:R-:W2:Y:S01]  /*a17b0*/  LDL.LU R24, [R1+0xe0] ;  /* 0x0000e00001187983 */ /* 0x004ea20000300800 */
[----:B------:R-:W-:Y:S01]  /*a17c0*/  ULDC UR10, c[0x0][0x228] ;  /* 0x00008a00000a7ab9 */ /* 0x000fe20000000800 */
[C---:B0-----:R-:W-:Y:S01]  /*a17d0*/  VIADD R0, R3.reuse, UR4 ;  /* 0x0000000403007c36 */ /* 0x041fe20008000000 */
[----:B------:R-:W-:Y:S01]  /*a17e0*/  ULDC UR4, c[0x0][0x22c] ;  /* 0x00008b0000047ab9 */ /* 0x000fe20000000800 */
[----:B------:R-:W-:Y:S01]  /*a17f0*/  IMAD.WIDE R4, R3, 0x2, R8 ;  /* 0x0000000203047825 */ /* 0x000fe200078e0208 */
[----:B----4-:R-:W-:-:S03]  /*a1800*/  PRMT R3, R25, 0x7632, R3 ;  /* 0x0000763219037816 */ /* 0x010fc60000000003 */
[----:B------:R-:W-:Y:S01]  /*a1810*/  IMAD.WIDE R16, R0, 0x2, R14 ;  /* 0x0000000200107825 */ /* 0x000fe200078e020e */
[----:B------:R0:W-:Y:S04]  /*a1820*/  @P6 STG.E.U16 desc[UR6][R4.64], R25 ;  /* 0x0000001904006986 */ /* 0x0001e8000c101506 */
[----:B------:R1:W-:Y:S04]  /*a1830*/  @P4 STG.E.U16 desc[UR6][R6.64], R3 ;  /* 0x0000000306004986 */ /* 0x0003e8000c101506 */
[----:B------:R3:W-:Y:S01]  /*a1840*/  @P5 STG.E.U16 desc[UR6][R16.64], R2 ;  /* 0x0000000210005986 */ /* 0x0007e2000c101506 */
[----:B------:R-:W-:Y:S01]  /*a1850*/  ISETP.LT.AND P5, PT, R26, UR8, !P3 ;  /* 0x000000081a007c0c */ /* 0x000fe2000dfa1270 */
[----:B------:R-:W-:-:S02]  /*a1860*/  VIADD R18, R22, 0x71 ;  /* 0x0000007116127836 */ /* 0x000fc40000000000 */
[----:B0-----:R-:W-:Y:S01]  /*a1870*/  IMAD.WIDE R4, R0, 0x2, R10 ;  /* 0x0000000200047825 */ /* 0x001fe200078e020a */
[----:B------:R-:W4:Y:S01]  /*a1880*/  LDL.LU R25, [R1+0x3a0] ;  /* 0x0003a00001197983 */ /* 0x000f220000300800 */
[----:B-1----:R-:W-:Y:S01]  /*a1890*/  PRMT R3, R2, 0x7632, R3 ;  /* 0x0000763202037816 */ /* 0x002fe20000000003 */
[----:B------:R-:W-:Y:S02]  /*a18a0*/  ULDC UR8, c[0x0][0x228] ;  /* 0x00008a0000087ab9 */ /* 0x000fe40000000800 */
[----:B---3--:R-:W3:Y:S05]  /*a18b0*/  LDL.LU R2, [R1+0x390] ;  /* 0x0003900001027983 */ /* 0x008eea0000300800 */
[----:B------:R0:W-:Y:S04]  /*a18c0*/  @P5 STG.E.U16 desc[UR6][R4.64], R3 ;  /* 0x0000000304005986 */ /* 0x0001e8000c101506 */
[----:B0-----:R-:W4:Y:S01]  /*a18d0*/  LDL.LU R5, [R1+0xfc] ;  /* 0x0000fc0001057983 */ /* 0x001f220000300800 */
[----:B------:R-:W-:Y:S01]  /*a18e0*/  ISETP.LT.AND P4, PT, R27, UR10, !P3 ;  /* 0x0000000a1b007c0c */ /* 0x000fe2000df81270 */
[----:B------:R-:W-:Y:S01]  /*a18f0*/  VIADD R21, R22, 0x72 ;  /* 0x0000007216157836 */ /* 0x000fe20000000000 */
[----:B------:R-:W-:Y:S01]  /*a1900*/  ISETP.LT.AND P3, PT, R29, UR12, !P3 ;  /* 0x0000000c1d007c0c */ /* 0x000fe2000df61270 */
[----:B------:R-:W-:Y:S01]  /*a1910*/  IMAD.WIDE R6, R0, 0x2, R8 ;  /* 0x0000000200067825 */ /* 0x000fe200078e0208 */
[----:B------:R-:W-:Y:S01]  /*a1920*/  ISETP.GE.AND P0, PT, R18, UR4, PT ;  /* 0x0000000412007c0c */ /* 0x000fe2000bf06270 */
[----:B------:R-:W-:Y:S01]  /*a1930*/  ULDC UR4, c[0x0][0x248] ;  /* 0x0000920000047ab9 */ /* 0x000fe20000000800 */
[----:B------:R-:W-:Y:S01]  /*a1940*/  ISETP.LT.AND P6, PT, R28, UR8, !P2 ;  /* 0x000000081c007c0c */ /* 0x000fe2000d7c1270 */
[----:B------:R-:W-:Y:S01]  /*a1950*/  ULDC UR8, c[0x0][0x22c] ;  /* 0x00008b0000087ab9 */ /* 0x000fe20000000800 */
[C---:B------:R-:W-:Y:S01]  /*a1960*/  VIADD R20, R0.reuse, UR4 ;  /* 0x0000000400147c36 */ /* 0x040fe20008000000 */
[----:B------:R-:W-:Y:S01]  /*a1970*/  ISETP.GE.AND P5, PT, R21, UR8, PT ;  /* 0x0000000815007c0c */ /* 0x000fe2000bfa6270 */
[----:B------:R-:W-:Y:S01]  /*a1980*/  IMAD.WIDE R16, R0, 0x2, R12 ;  /* 0x0000000200107825 */ /* 0x000fe200078e020c */
[----:B------:R-:W-:Y:S01]  /*a1990*/  PRMT R0, R19, 0x7632, R0 ;  /* 0x0000763213007816 */ /* 0x000fe20000000000 */
[----:B------:R-:W-:Y:S01]  /*a19a0*/  ULDC UR8, c[0x0][0x228] ;  /* 0x00008a0000087ab9 */ /* 0x000fe20000000800 */
[----:B------:R-:W-:Y:S01]  /*a19b0*/  ULDC UR10, c[0x0][0x228] ;  /* 0x00008a00000a7ab9 */ /* 0x000fe20000000800 */
[----:B------:R-:W-:Y:S01]  /*a19c0*/  IMAD.WIDE R18, R20, 0x2, R14 ;  /* 0x0000000214127825 */ /* 0x000fe200078e020e */
[----:B------:R-:W-:Y:S01]  /*a19d0*/  ULDC UR12, c[0x0][0x228] ;  /* 0x00008a00000c7ab9 */ /* 0x000fe20000000800 */
[----:B------:R-:W-:-:S02]  /*a19e0*/  ULDC UR4, c[0x0][0x248] ;  /* 0x0000920000047ab9 */ /* 0x000fc40000000800 */
[----:B------:R-:W-:Y:S01]  /*a19f0*/  VIADD R3, R22, 0x73 ;  /* 0x0000007316037836 */ /* 0x000fe20000000000 */
[----:B--2---:R-:W-:Y:S01]  /*a1a00*/  PRMT R21, R24, 0x7632, R21 ;  /* 0x0000763218157816 */ /* 0x004fe20000000015 */
[----:B----4-:R0:W-:Y:S01]  /*a1a10*/  @P4 STG.E.U16 desc[UR6][R6.64], R5 ;  /* 0x0000000506004986 */ /* 0x0101e2000c101506 */
[----:B------:R-:W-:Y:S01]  /*a1a20*/  ISETP.LT.AND P4, PT, R26, UR8, !P2 ;  /* 0x000000081a007c0c */ /* 0x000fe2000d781270 */
[----:B------:R-:W-:Y:S02]  /*a1a30*/  ULDC UR8, c[0x0][0x228] ;  /* 0x00008a0000087ab9 */ /* 0x000fe40000000800 */
[----:B------:R1:W-:Y:S01]  /*a1a40*/  @P3 STG.E.U16 desc[UR6][R16.64], R0 ;  /* 0x0000000010003986 */ /* 0x0003e2000c101506 */
[----:B------:R-:W-:Y:S01]  /*a1a50*/  ISETP.LT.AND P3, PT, R27, UR10, !P2 ;  /* 0x0000000a1b007c0c */ /* 0x000fe2000d761270 */
[----:B------:R-:W-:Y:S02]  /*a1a60*/  ULDC UR10, c[0x0][0x228] ;  /* 0x00008a00000a7ab9 */ /* 0x000fe40000000800 */
[----:B------:R2:W-:Y:S01]  /*a1a70*/  @P6 STG.E.U16 desc[UR6][R18.64], R24 ;  /* 0x0000001812006986 */ /* 0x0005e2000c101506 */
[----:B------:R-:W-:Y:S01]  /*a1a80*/  ISETP.LT.AND P6, PT, R28, UR8, !P0 ;  /* 0x000000081c007c0c */ /* 0x000fe2000c7c1270 */
[----:B------:R-:W-:Y:S01]  /*a1a90*/  ULDC UR8, c[0x0][0x22c] ;  /* 0x00008b0000087ab9 */ /* 0x000fe20000000800 */
[----:B0-----:R-:W-:Y:S01]  /*a1aa0*/  IMAD.WIDE R6, R20, 0x2, R10 ;  /* 0x0000000214067825 */ /* 0x001fe200078e020a */
[----:B------:R-:W-:Y:S01]  /*a1ab0*/  ISETP.LT.AND P2, PT, R29, UR12, !P2 ;  /* 0x0000000c1d007c0c */ /* 0x000fe2000d741270 */
[----:B------:R-:W-:-:S02]  /*a1ac0*/  ULDC UR12, c[0x0][0x228] ;  /* 0x00008a00000c7ab9 */ /* 0x000fc40000000800 */
[C---:B------:R-:W-:Y:S01]  /*a1ad0*/  IMAD.WIDE R4, R20.reuse, 0x2, R8 ;  /* 0x0000000214047825 */ /* 0x040fe200078e0208 */
[----:B------:R3:W-:Y:S01]  /*a1ae0*/  @P4 STG.E.U16 desc[UR6][R6.64], R21 ;  /* 0x0000001506004986 */ /* 0x0007e2000c101506 */
[----:B------:R-:W-:Y:S01]  /*a1af0*/  ISETP.GE.AND P4, PT, R3, UR8, PT ;  /* 0x0000000803007c0c */ /* 0x000fe2000bf86270 */
[----:B------:R-:W-:Y:S01]  /*a1b00*/  ULDC UR8, c[0x0][0x228] ;  /* 0x00008a0000087ab9 */ /* 0x000fe20000000800 */
[----:B-1----:R-:W-:Y:S01]  /*a1b10*/  VIADD R0, R20, UR4 ;  /* 0x0000000414007c36 */ /* 0x002fe20008000000 */
[----:B------:R-:W-:Y:S01]  /*a1b20*/  @P3 STG.E.U16 desc[UR6][R4.64], R25 ;  /* 0x0000001904003986 */ /* 0x000fe2000c101506 */
[----:B------:R-:W-:Y:S01]  /*a1b30*/  ISETP.LT.AND P3, PT, R26, UR8, !P0 ;  /* 0x000000081a007c0c */ /* 0x000fe2000c761270 */
[----:B------:R-:W-:Y:S01]  /*a1b40*/  IMAD.WIDE R16, R20, 0x2, R12 ;  /* 0x0000000214107825 */ /* 0x000fe200078e020c */
[----:B------:R-:W-:Y:S01]  /*a1b50*/  PRMT R20, R25, 0x7632, R20 ;  /* 0x0000763219147816 */ /* 0x000fe20000000014 */
[----:B--2---:R-:W2:Y:S01]  /*a1b60*/  LDL.LU R24, [R1+0xe4] ;  /* 0x0000e40001187983 */ /* 0x004ea20000300800 */
[----:B------:R-:W-:Y:S01]  /*a1b70*/  ULDC UR4, c[0x0][0x248] ;  /* 0x0000920000047ab9 */ /* 0x000fe20000000800 */
[----:B------:R-:W-:Y:S01]  /*a1b80*/  IMAD.WIDE R18, R0, 0x2, R14 ;  /* 0x0000000200127825 */ /* 0x000fe200078e020e */
[----:B------:R-:W-:Y:S01]  /*a1b90*/  ULDC UR8, c[0x0][0x228] ;  /* 0x00008a0000087ab9 */ /* 0x000fe20000000800 */
[----:B------:R-:W-:Y:S01]  /*a1ba0*/  @P2 STG.E.U16 desc[UR6][R16.64], R20 ;  /* 0x0000001410002986 */ /* 0x000fe2000c101506 */
[----:B---3--:R-:W-:Y:S01]  /*a1bb0*/  PRMT R21, R2, 0x7632, R21 ;  /* 0x0000763202157816 */ /* 0x008fe20000000015 */
[----:B------:R-:W-:-:S02]  /*a1bc0*/  IMAD.WIDE R6, R0, 0x2, R10 ;  /* 0x0000000200067825 */ /* 0x000fc400078e020a */
[----:B------:R0:W-:Y:S04]  /*a1bd0*/  @P6 STG.E.U16 desc[UR6][R18.64], R2 ;  /* 0x0000000212006986 */ /* 0x0001e8000c101506 */
[----:B------:R1:W-:Y:S04]  /*a1be0*/  @P3 STG.E.U16 desc[UR6][R6.64], R21 ;  /* 0x0000001506003986 */ /* 0x0003e8000c101506 */
[----:B0-----:R-:W3:Y:S04]  /*a1bf0*/  LDL R19, [R1+0x3b0] ;  /* 0x0003b00001137983 */ /* 0x001ee80000100800 */
[----:B------:R-:W4:Y:S04]  /*a1c00*/  LDL.LU R25, [R1+0x3a4] ;  /* 0x0003a40001197983 */ /* 0x000f280000300800 */
[----:B------:R-:W4:Y:S04]  /*a1c10*/  LDL.LU R2, [R1+0x394] ;  /* 0x0003940001027983 */ /* 0x000f280000300800 */
[----:B-1----:R-:W4:Y:S01]  /*a1c20*/  LDL.LU R7, [R1+0x3b0] ;  /* 0x0003b00001077983 */ /* 0x002f220000300800 */
[----:B------:R-:W-:Y:S01]  /*a1c30*/  ISETP.LT.AND P2, PT, R27, UR10, !P0 ;  /* 0x0000000a1b007c0c */ /* 0x000fe2000c741270 */
[----:B------:R-:W-:Y:S01]  /*a1c40*/  VIADD R20, R22, 0x74 ;  /* 0x0000007416147836 */ /* 0x000fe20000000000 */
[----:B------:R-:W-:Y:S01]  /*a1c50*/  ISETP.LT.AND P0, PT, R29, UR12, !P0 ;  /* 0x0000000c1d007c0c */ /* 0x000fe2000c701270 */
[----:B------:R-:W-:Y:S01]  /*a1c60*/  VIADD R3, R0, UR4 ;  /* 0x0000000400037c36 */ /* 0x000fe20008000000 */
[----:B------:R-:W-:Y:S01]  /*a1c70*/  ISETP.LT.AND P6, PT, R28, UR8, !P5 ;  /* 0x000000081c007c0c */ /* 0x000fe2000efc1270 */
[----:B------:R-:W-:Y:S01]  /*a1c80*/  IMAD.WIDE R4, R0, 0x2, R8 ;  /* 0x0000000200047825 */ /* 0x000fe200078e0208 */
[----:B------:R-:W-:Y:S01]  /*a1c90*/  ULDC UR8, c[0x0][0x22c] ;  /* 0x00008b0000087ab9 */ /* 0x000fe20000000800 */
[----:B------:R-:W-:-:S02]  /*a1ca0*/  ULDC UR10, c[0x0][0x228] ;  /* 0x00008a00000a7ab9 */ /* 0x000fc40000000800 */
[----:B------:R-:W-:Y:S01]  /*a1cb0*/  IMAD.WIDE R16, R0, 0x2, R12 ;  /* 0x0000000200107825 */ /* 0x000fe200078e020c */
[----:B------:R-:W-:Y:S01]  /*a1cc0*/  ISETP.GE.AND P3, PT, R20, UR8, PT ;  /* 0x0000000814007c0c */ /* 0x000fe2000bf66270 */
[----:B------:R-:W-:Y:S01]  /*a1cd0*/  ULDC UR8, c[0x0][0x228] ;  /* 0x00008a0000087ab9 */ /* 0x000fe20000000800 */
[----:B------:R-:W-:Y:S01]  /*a1ce0*/  ULDC UR12, c[0x0][0x228] ;  /* 0x00008a00000c7ab9 */ /* 0x000fe20000000800 */
[----:B------:R-:W-:Y:S01]  /*a1cf0*/  ULDC UR4, c[0x0][0x248] ;  /* 0x0000920000047ab9 */ /* 0x000fe20000000800 */
[----:B--2---:R-:W-:Y:S02]  /*a1d00*/  PRMT R20, R24, 0x7632, R20 ;  /* 0x0000763218147816 */ /* 0x004fe40000000014 */
[----:B---3--:R-:W-:Y:S01]  /*a1d10*/  PRMT R0, R19, 0x7632, R0 ;  /* 0x0000763213007816 */ /* 0x008fe20000000000 */
[----:B------:R-:W-:Y:S01]  /*a1d20*/  IMAD.WIDE R18, R3, 0x2, R14 ;  /* 0x0000000203127825 */ /* 0x000fe200078e020e */
[----:B----4-:R0:W-:Y:S01]  /*a1d30*/  @P2 STG.E.U16 desc[UR6][R4.64], R7 ;  /* 0x0000000704002986 */ /* 0x0101e2000c101506 */
[----:B------:R-:W-:Y:S01]  /*a1d40*/  ISETP.LT.AND P2, PT, R26, UR8, !P5 ;  /* 0x000000081a007c0c */ /* 0x000fe2000ef41270 */
[----:B------:R-:W-:-:S02]  /*a1d50*/  ULDC UR8, c[0x0][0x228] ;  /* 0x00008a0000087ab9 */ /* 0x000fc40000000800 */
[----:B------:R1:W-:Y:S01]  /*a1d60*/  @P0 STG.E.U16 desc[UR6][R16.64], R0 ;  /* 0x0000000010000986 */ /* 0x0003e2000c101506 */
[----:B------:R-:W-:Y:S01]  /*a1d70*/  ISETP.LT.AND P0, PT, R27, UR10, !P5 ;  /* 0x0000000a1b007c0c */ /* 0x000fe2000ef01270 */
[----:B------:R-:W-:Y:S01]  /*a1d80*/  VIADD R21, R22, 0x75 ;  /* 0x0000007516157836 */ /* 0x000fe20000000000 */
[----:B------:R-:W-:Y:S01]  /*a1d90*/  ISETP.LT.AND P5, PT, R29, UR12, !P5 ;  /* 0x0000000c1d007c0c */ /* 0x000fe2000efa1270 */
[----:B------:R2:W-:Y:S01]  /*a1da0*/  @P6 STG.E.U16 desc[UR6][R18.64], R24 ;  /* 0x0000001812006986 */ /* 0x0005e2000c101506 */
[C---:B0-----:R-:W-:Y:S01]  /*a1db0*/  IMAD.WIDE R6, R3.reuse, 0x2, R10 ;  /* 0x0000000203067825 */ /* 0x041fe200078e020a */
[----:B------:R-:W-:Y:S01]  /*a1dc0*/  ISETP.LT.AND P6, PT, R28, UR8, !P4 ;  /* 0x000000081c007c0c */ /* 0x000fe2000e7c1270 */
[----:B------:R-:W-:Y:S01]  /*a1dd0*/  ULDC UR8, c[0x0][0x22c] ;  /* 0x00008b0000087ab9 */ /* 0x000fe20000000800 */
[----:B------:R-:W-:Y:S01]  /*a1de0*/  ULDC UR10, c[0x0][0x228] ;  /* 0x00008a00000a7ab9 */ /* 0x000fe20000000800 */
[C---:B-1----:R-:W-:Y:S02]  /*a1df0*/  VIADD R0, R3.reuse, UR4 ;  /* 0x0000000403007c36 */ /* 0x042fe40008000000 */
[----:B------:R-:W-:-:S04]  /*a1e00*/  IMAD.WIDE R4, R3, 0x2, R8 ;  /* 0x0000000203047825 */ /* 0x000fc800078e0208 */
[----:B------:R-:W-:Y:S01]  /*a1e10*/  IMAD.WIDE R16, R3, 0x2, R12 ;  /* 0x0000000203107825 */ /* 0x000fe200078e020c */
[----:B------:R-:W-:Y:S01]  /*a1e20*/  PRMT R3, R25, 0x7632, R3 ;  /* 0x0000763219037816 */ /* 0x000fe20000000003 */
[----:B------:R0:W-:Y:S01]  /*a1e30*/  @P2 STG.E.U16 desc[UR6][R6.64], R20 ;  /* 0x0000001406002986 */ /* 0x0001e2000c101506 */
[----:B------:R-:W-:-:S03]  /*a1e40*/  ULDC UR4, c[0x0][0x228] ;  /* 0x00008a0000047ab9 */ /* 0x000fc60000000800 */
[----:B------:R-:W-:Y:S04]  /*a1e50*/  @P0 STG.E.U16 desc[UR6][R4.64], R25 ;  /* 0x0000001904000986 */ /* 0x000fe8000c101506 */
[----:B------:R-:W-:Y:S01]  /*a1e60*/  @P5 STG.E.U16 desc[UR6][R16.64], R3 ;  /* 0x0000000310005986 */ /* 0x000fe2000c101506 */
[----:B------:R-:W-:Y:S01]  /*a1e70*/  ISETP.LT.AND P5, PT, R26, UR4, !P4 ;  /* 0x000000041a007c0c */ /* 0x000fe2000e7a1270 */
[----:B--2---:R-:W-:Y:S01]  /*a1e80*/  IMAD.WIDE R18, R0, 0x2, R14 ;  /* 0x0000000200127825 */ /* 0x004fe200078e020e */
[----:B0-----:R-:W-:Y:S01]  /*a1e90*/  PRMT R20, R2, 0x7632, R20 ;  /* 0x0000763202147816 */ /* 0x001fe20000000014 */
[----:B------:R-:W2:Y:S02]  /*a1ea0*/  LDL.LU R24, [R1+0xe8] ;  /* 0x0000e80001187983 */ /* 0x000ea40000300800 */
[----:B------:R-:W-:Y:S01]  /*a1eb0*/  IMAD.WIDE R6, R0, 0x2, R10 ;  /* 0x0000000200067825 */ /* 0x000fe200078e020a */
[----:B------:R-:W-:Y:S01]  /*a1ec0*/  ISETP.GE.AND P2, PT, R21, UR8, PT ;  /* 0x0000000815007c0c */ /* 0x000fe2000bf46270 */
[----:B------:R-:W-:Y:S01]  /*a1ed0*/  ULDC UR8, c[0x0][0x228] ;  /* 0x00008a0000087ab9 */ /* 0x000fe20000000800 */
[----:B------:R0:W-:Y:S01]  /*a1ee0*/  @P6 STG.E.U16 desc[UR6][R18.64], R2 ;  /* 0x0000000212006986 */ /* 0x0001e2000c101506 */
[----:B------:R-:W-:-:S04]  /*a1ef0*/  ULDC UR4, c[0x0][0x228] ;  /* 0x00008a0000047ab9 */ /* 0x000fc80000000800 */
[----:B------:R1:W-:Y:S04]  /*a1f00*/  @P5 STG.E.U16 desc[UR6][R6.64], R20 ;  /* 0x0000001406005986 */ /* 0x0003e8000c101506 */
[----:B0-----:R-:W3:Y:S04]  /*a1f10*/  LDL R19, [R1+0x3b4] ;  /* 0x0003b40001137983 */ /* 0x001ee80000100800 */
[----:B------:R-:W4:Y:S04]  /*a1f20*/  LDL.LU R25, [R1+0x3a8] ;  /* 0x0003a80001197983 */ /* 0x000f280000300800 */
[----:B------:R-:W4:Y:S04]  /*a1f30*/  LDL.LU R2, [R1+0x398] ;  /* 0x0003980001027983 */ /* 0x000f280000300800 */
[----:B-1----:R-:W4:Y:S01]  /*a1f40*/  LDL.LU R7, [R1+0x3b4] ;  /* 0x0003b40001077983 */ /* 0x002f220000300800 */
[----:B------:R-:W-:Y:S01]  /*a1f50*/  ISETP.LT.AND P0, PT, R27, UR8, !P4 ;  /* 0x000000081b007c0c */ /* 0x000fe2000e701270 */
[----:B------:R-:W-:Y:S01]  /*a1f60*/  IMAD.WIDE R4, R0, 0x2, R8 ;  /* 0x0000000200047825 */ /* 0x000fe200078e0208 */
[----:B------:R-:W-:Y:S01]  /*a1f70*/  ISETP.LT.AND P4, PT, R29, UR10, !P4 ;  /* 0x0000000a1d007c0c */ /* 0x000fe2000e781270 */
[----:B------:R-:W-:Y:S01]  /*a1f80*/  ULDC UR8, c[0x0][0x228] ;  /* 0x00008a0000087ab9 */ /* 0x000fe20000000800 */
[----:B------:R-:W-:Y:S01]  /*a1f90*/  ISETP.LT.AND P6, PT, R28, UR4, !P3 ;  /* 0x000000041c007c0c */ /* 0x000fe2000dfc1270 */
[----:B------:R-:W-:-:S02]  /*a1fa0*/  ULDC UR4, c[0x0][0x248] ;  /* 0x0000920000047ab9 */ /* 0x000fc40000000800 */
[C---:B------:R-:W-:Y:S01]  /*a1fb0*/  VIADD R3, R0.reuse, UR4 ;  /* 0x0000000400037c36 */ /* 0x040fe20008000000 */
[----:B------:R-:W-:Y:S01]  /*a1fc0*/  ULDC UR4, c[0x0][0x228] ;  /* 0x00008a0000047ab9 */ /* 0x000fe20000000800 */
[----:B------:R-:W-:-:S04]  /*a1fd0*/  IMAD.WIDE R16, R0, 0x2, R12 ;  /* 0x0000000200107825 */ /* 0x000fc800078e020c */
[----:B------:R-:W-:-:S05]  /*a1fe0*/  VIADD R21, R22, 0x76 ;  /* 0x0000007616157836 */ /* 0x000fca0000000000 */
[----:B------:R-:W-:Y:S01]  /*a1ff0*/  ISETP.GE.AND P5, PT, R21, UR9, PT ;  /* 0x0000000915007c0c */ /* 0x000fe2000bfa6270 */
[----:B------:R-:W-:Y:S01]  /*a2000*/  ULDC UR9, c[0x0][0x228] ;  /* 0x00008a0000097ab9 */ /* 0x000fe20000000800 */
[----:B--2---:R-:W-:Y:S02]  /*a2010*/  PRMT R21, R24, 0x7632, R21 ;  /* 0x0000763218157816 */ /* 0x004fe40000000015 */
[----:B---3--:R-:W-:Y:S01]  /*a2020*/  PRMT R0, R19, 0x7632, R0 ;  /* 0x0000763213007816 */ /* 0x008fe20000000000 */
[----:B------:R-:W-:Y:S01]  /*a2030*/  IMAD.WIDE R18, R3, 0x2, R14 ;  /* 0x0000000203127825 */ /* 0x000fe200078e020e */
[----:B----4-:R-:W-:Y:S04]  /*a2040*/  @P0 STG.E.U16 desc[UR6][R4.64], R7 ;  /* 0x0000000704000986 */ /* 0x010fe8000c101506 */
[----:B------:R-:W-:Y:S04]  /*a2050*/  @P4 STG.E.U16 desc[UR6][R16.64], R0 ;  /* 0x0000000010004986 */ /* 0x000fe8000c101506 */
[----:B------:R0:W-:Y:S04]  /*a2060*/  @P6 STG.E.U16 desc[UR6][R18.64], R24 ;  /* 0x0000001812006986 */ /* 0x0001e8000c101506 */
[----:B0-----:R-:W2:Y:S01]  /*a2070*/  LDL R24, [R1+0x3b8] ;  /* 0x0003b80001187983 */ /* 0x001ea20000100800 */
[----:B------:R-:W-:Y:S01]  /*a2080*/  ISETP.LT.AND P4, PT, R26, UR4, !P3 ;  /* 0x000000041a007c0c */ /* 0x000fe2000df81270 */
[----:B------:R-:W-:Y:S01]  /*a2090*/  ULDC UR4, c[0x0][0x228] ;  /* 0x00008a0000047ab9 */ /* 0x000fe20000000800 */
[----:B------:R-:W-:Y:S01]  /*a20a0*/  ISETP.LT.AND P0, PT, R27, UR8, !P3 ;  /* 0x000000081b007c0c */ /* 0x000fe2000df01270 */
[----:B------:R-:W-:Y:S01]  /*a20b0*/  IMAD.WIDE R6, R3, 0x2, R10 ;  /* 0x0000000203067825 */ /* 0x000fe200078e020a */
[----:B------:R-:W-:Y:S01]  /*a20c0*/  ISETP.LT.AND P3, PT, R29, UR9, !P3 ;  /* 0x000000091d007c0c */ /* 0x000fe2000df61270 */
[----:B------:R-:W-:Y:S01]  /*a20d0*/  ULDC UR8, c[0x0][0x228] ;  /* 0x00008a0000087ab9 */ /* 0x000fe20000000800 */
[----:B------:R-:W-:Y:S01]  /*a20e0*/  ISETP.LT.AND P6, PT, R28, UR4, !P2 ;  /* 0x000000041c007c0c */ /* 0x000fe2000d7c1270 */
[----:B------:R-:W-:Y:S01]  /*a20f0*/  ULDC UR4, c[0x0][0x248] ;  /* 0x0000920000047ab9 */ /* 0x000fe20000000800 */
[----:B------:R-:W-:Y:S01]  /*a2100*/  IMAD.WIDE R4, R3, 0x2, R8 ;  /* 0x0000000203047825 */ /* 0x000fe200078e0208 */
[----:B------:R-:W-:-:S03]  /*a2110*/  ULDC UR9, c[0x0][0x228] ;  /* 0x00008a0000097ab9 */ /* 0x000fc60000000800 */
[C---:B------:R-:W-:Y:S02]  /*a2120*/  VIADD R0, R3.reuse, UR4 ;  /* 0x0000000403007c36 */ /* 0x040fe40008000000 */
[----:B------:R-:W-:Y:S01]  /*a2130*/  IMAD.WIDE R16, R3, 0x2, R12 ;  /* 0x0000000203107825 */ /* 0x000fe200078e020c */
[----:B------:R-:W-:Y:S01]  /*a2140*/  PRMT R3, R25, 0x7632, R3 ;  /* 0x0000763219037816 */ /* 0x000fe20000000003 */
[----:B------:R0:W-:Y:S01]  /*a2150*/  @P4 STG.E.U16 desc[UR6][R6.64], R21 ;  /* 0x0000001506004986 */ /* 0x0001e2000c101506 */
[----:B------:R-:W-:Y:S01]  /*a2160*/  ULDC UR4, c[0x0][0x228] ;  /* 0x00008a0000047ab9 */ /* 0x000fe20000000800 */
[----:B------:R-:W-:Y:S02]  /*a2170*/  VIADD R20, R22, 0x77 ;  /* 0x0000007716147836 */ /* 0x000fe40000000000 */
[----:B------:R1:W-:Y:S01]  /*a2180*/  @P0 STG.E.U16 desc[UR6][R4.64], R25 ;  /* 0x0000001904000986 */ /* 0x0003e2000c101506 */
[----:B------:R-:W-:-:S03]  /*a2190*/  IMAD.WIDE R18, R0, 0x2, R14 ;  /* 0x0000000200127825 */ /* 0x000fc600078e020e */
[----:B------:R-:W-:Y:S01]  /*a21a0*/  @P3 STG.E.U16 desc[UR6][R16.64], R3 ;  /* 0x0000000310003986 */ /* 0x000fe2000c101506 */
[----:B------:R-:W-:Y:S01]  /*a21b0*/  ISETP.LT.AND P3, PT, R26, UR4, !P2 ;  /* 0x000000041a007c0c */ /* 0x000fe2000d761270 */
[----:B------:R-:W-:Y:S01]  /*a21c0*/  ULDC UR4, c[0x0][0x228] ;  /* 0x00008a0000047ab9 */ /* 0x000fe20000000800 */
[----:B------:R-:W-:Y:S01]  /*a21d0*/  ISETP.GE.AND P4, PT, R20, UR5, PT ;  /* 0x0000000514007c0c */ /* 0x000fe2000bf86270 */
[----:B------:R-:W-:Y:S01]  /*a21e0*/  ULDC UR5, c[0x0][0x228] ;  /* 0x00008a0000057ab9 */ /* 0x000fe20000000800 */
[----:B------:R3:W-:Y:S01]  /*a21f0*/  @P6 STG.E.U16 desc[UR6][R18.64], R2 ;  /* 0x0000000212006986 */ /* 0x0007e2000c101506 */
[----:B------:R-:W-:Y:S01]  /*a2200*/  ISETP.LT.AND P0, PT, R27, UR5, !P2 ;  /* 0x000000051b007c0c */ /* 0x000fe2000d701270 */
[C---:B0-----:R-:W-:Y:S01]  /*a2210*/  IMAD.WIDE R6, R0.reuse, 0x2, R8 ;  /* 0x0000000200067825 */ /* 0x041fe200078e0208 */
[----:B------:R-:W-:Y:S01]  /*a2220*/  ISETP.LT.AND P2, PT, R29, UR4, !P2 ;  /* 0x000000041d007c0c */ /* 0x000fe2000d741270 */
[----:B------:R-:W-:Y:S01]  /*a2230*/  ULDC UR4, c[0x0][0x248] ;  /* 0x0000920000047ab9 */ /* 0x000fe20000000800 */
[----:B------:R-:W4:Y:S01]  /*a2240*/  LDL.LU R21, [R1+0xec] ;  /* 0x0000ec0001157983 */ /* 0x000f220000300800 */
[----:B-1----:R-:W-:Y:S01]  /*a2250*/  IMAD.WIDE R4, R0, 0x2, R10 ;  /* 0x0000000200047825 */ /* 0x002fe200078e020a */
[----:B---3--:R-:W-:-:S03]  /*a2260*/  PRMT R19, R2, 0x7632, R19 ;  /* 0x0000763202137816 */ /* 0x008fc60000000013 */
[C---:B------:R-:W-:Y:S01]  /*a2270*/  VIADD R3, R0.reuse, UR4 ;  /* 0x0000000400037c36 */ /* 0x040fe20008000000 */
[----:B------:R-:W3:Y:S01]  /*a2280*/  LDL.LU R2, [R1+0x3ac] ;  /* 0x0003ac0001027983 */ /* 0x000ee20000300800 */
[----:B------:R-:W-:Y:S01]  /*a2290*/  IMAD.WIDE R16, R0, 0x2, R12 ;  /* 0x0000000200107825 */ /* 0x000fe200078e020c */
[----:B------:R-:W-:Y:S01]  /*a22a0*/  ISETP.LT.AND P6, PT, R28, UR8, !P5 ;  /* 0x000000081c007c0c */ /* 0x000fe2000efc1270 */
[----:B------:R-:W-:Y:S01]  /*a22b0*/  ULDC UR4, c[0x0][0x228] ;  /* 0x00008a0000047ab9 */ /* 0x000fe20000000800 */
[----:B------:R-:W3:Y:S01]  /*a22c0*/  LDL.LU R25, [R1+0x39c] ;  /* 0x00039c0001197983 */ /* 0x000ee20000300800 */
[----:B------:R-:W-:Y:S01]  /*a22d0*/  ULDC UR5, c[0x0][0x228] ;  /* 0x00008a0000057ab9 */ /* 0x000fe20000000800 */
[----:B------:R-:W-:Y:S02]  /*a22e0*/  ULDC UR8, c[0x0][0x228] ;  /* 0x00008a0000087ab9 */ /* 0x000fe40000000800 */
[----:B------:R0:W-:Y:S01]  /*a22f0*/  @P3 STG.E.U16 desc[UR6][R4.64], R19 ;  /* 0x0000001304003986 */ /* 0x0001e2000c101506 */
[----:B--2---:R-:W-:-:S03]  /*a2300*/  PRMT R0, R24, 0x7632, R0 ;  /* 0x0000763218007816 */ /* 0x004fc60000000000 */
[----:B------:R-:W2:Y:S04]  /*a2310*/  LDL.LU R24, [R1+0x2804] ;  /* 0x0028040001187983 */ /* 0x000ea80000300800 */
[----:B0-----:R-:W3:Y:S01]  /*a2320*/  LDL.LU R19, [R1+0x3b8] ;  /* 0x0003b80001137983 */ /* 0x001ee20000300800 */
[----:B------:R-:W-:-:S04]  /*a2330*/  IMAD.WIDE R4, R3, 0x2, R14 ;  /* 0x0000000203047825 */ /* 0x000fc800078e020e */
[----:B------:R-:W-:-:S05]  /*a2340*/  VIADD R18, R22, 0x78 ;  /* 0x0000007816127836 */ /* 0x000fca0000000000 */
[----:B------:R-:W-:Y:S02]  /*a2350*/  ISETP.GE.AND P3, PT, R18, UR23, PT ;  /* 0x0000001712007c0c */ /* 0x000fe4000bf66270 */
[----:B----4-:R-:W-:Y:S01]  /*a2360*/  PRMT R20, R21, 0x7632, R20 ;  /* 0x0000763215147816 */ /* 0x010fe20000000014 */
[----:B---3--:R0:W-:Y:S01]  /*a2370*/  @P0 STG.E.U16 desc[UR6][R6.64], R19 ;  /* 0x0000001306000986 */ /* 0x0081e2000c101506 */
[----:B------:R-:W-:Y:S01]  /*a2380*/  ISETP.LT.AND P0, PT, R27, UR5, !P5 ;  /* 0x000000051b007c0c */ /* 0x000fe2000ef01270 */
[----:B------:R-:W-:Y:S02]  /*a2390*/  ULDC UR5, c[0x0][0x228] ;  /* 0x00008a0000057ab9 */ /* 0x000fe40000000800 */
[----:B------:R1:W-:Y:S01]  /*a23a0*/  @P2 STG.E.U16 desc[UR6][R16.64], R0 ;  /* 0x0000000010002986 */ /* 0x0003e2000c101506 */
[----:B------:R-:W-:Y:S01]  /*a23b0*/  ISETP.LT.AND P2, PT, R26, UR4, !P5 ;  /* 0x000000041a007c0c */ /* 0x000fe2000ef41270 */
[----:B------:R-:W-:Y:S01]  /*a23c0*/  ULDC UR4, c[0x0][0x228] ;  /* 0x00008a0000047ab9 */ /* 0x000fe20000000800 */
[----:B------:R-:W-:Y:S01]  /*a23d0*/  ISETP.LT.AND P5, PT, R29, UR8, !P5 ;  /* 0x000000081d007c0c */ /* 0x000fe2000efa1270 */
[----:B------:R3:W-:Y:S01]  /*a23e0*/  @P6 STG.E.U16 desc[UR6][R4.64], R21 ;  /* 0x0000001504006986 */ /* 0x0007e2000c101506 */
[----:B------:R-:W-:Y:S01]  /*a23f0*/  ISETP.LT.AND P6, PT, R28, UR4, !P4 ;  /* 0x000000041c007c0c */ /* 0x000fe2000e7c1270 */
[----:B------:R-:W-:Y:S01]  /*a2400*/  ULDC UR4, c[0x0][0x248] ;  /* 0x0000920000047ab9 */ /* 0x000fe20000000800 */
[----:B------:R-:W-:Y:S01]  /*a2410*/  ULDC UR8, c[0x0][0x228] ;  /* 0x00008a0000087ab9 */ /* 0x000fe20000000800 */
[----:B0-----:R-:W-:-:S04]  /*a2420*/  IMAD.WIDE R6, R3, 0x2, R10 ;  /* 0x0000000203067825 */ /* 0x001fc800078e020a */
[C---:B-1----:R-:W-:Y:S01]  /*a2430*/  VIADD R0, R3.reuse, UR4 ;  /* 0x0000000403007c36 */ /* 0x042fe20008000000 */
[----:B------:R-:W-:Y:S01]  /*a2440*/  ULDC UR4, c[0x0][0x228] ;  /* 0x00008a0000047ab9 */ /* 0x000fe20000000800 */
[----:B------:R-:W-:-:S04]  /*a2450*/  IMAD.WIDE R16, R3, 0x2, R12 ;  /* 0x0000000203107825 */ /* 0x000fc800078e020c */
[----:B---3--:R-:W-:Y:S01]  /*a2460*/  IMAD.WIDE R4, R3, 0x2, R8 ;  /* 0x0000000203047825 */ /* 0x008fe200078e0208 */
[----:B------:R-:W-:Y:S01]  /*a2470*/  PRMT R3, R2, 0x7632, R3 ;  /* 0x0000763202037816 */ /* 0x000fe20000000003 */
[----:B------:R0:W-:Y:S04]  /*a2480*/  @P2 STG.E.U16 desc[UR6][R6.64], R20 ;  /* 0x0000001406002986 */ /* 0x0001e8000c101506 */
[----:B------:R1:W-:Y:S04]  /*a2490*/  @P0 STG.E.U16 desc[UR6][R4.64], R2 ;  /* 0x0000000204000986 */ /* 0x0003e8000c101506 */
[----:B------:R3:W-:Y:S01]  /*a24a0*/  @P5 STG.E.U16 desc[UR6][R16.64], R3 ;  /* 0x0000000310005986 */ /* 0x0007e2000c101506 */
[----:B------:R-:W-:Y:S01]  /*a24b0*/  ISETP.LT.AND P5, PT, R26, UR4, !P4 ;  /* 0x000000041a007c0c */ /* 0x000fe2000e7a1270 */
[----:B------:R-:W-:-:S02]  /*a24c0*/  IMAD.WIDE R18, R0, 0x2, R14 ;  /* 0x0000000200127825 */ /* 0x000fc400078e020e */
[----:B0-----:R-:W4:Y:S02]  /*a24d0*/  LDL R20, [R1+0x3bc] ;  /* 0x0003bc0001147983 */ /* 0x001f240000100800 */
[C---:B-1----:R-:W-:Y:S02]  /*a24e0*/  IMAD.WIDE R4, R0.reuse, 0x2, R10 ;  /* 0x0000000200047825 */ /* 0x042fe400078e020a */
[----:B------:R-:W2:Y:S01]  /*a24f0*/  LDL.LU R2, [R1+0x2800] ;  /* 0x0028000001027983 */ /* 0x000ea20000300800 */
[----:B------:R-:W-:Y:S01]  /*a2500*/  ISETP.LT.AND P0, PT, R27, UR5, !P4 ;  /* 0x000000051b007c0c */ /* 0x000fe2000e701270 */
[----:B------:R-:W-:Y:S01]  /*a2510*/  ULDC UR4, c[0x0][0x228] ;  /* 0x00008a0000047ab9 */ /* 0x000fe20000000800 */
[----:B---3--:R-:W-:Y:S01]  /*a2520*/  PRMT R3, R25, 0x7632, R3 ;  /* 0x0000763219037816 */ /* 0x008fe20000000003 */
[----:B------:R0:W-:Y:S01]  /*a2530*/  @P6 STG.E.U16 desc[UR6][R18.64], R25 ;  /* 0x0000001912006986 */ /* 0x0001e2000c101506 */
[----:B------:R-:W-:Y:S01]  /*a2540*/  IMAD.WIDE R6, R0, 0x2, R8 ;  /* 0x0000000200067825 */ /* 0x000fe200078e0208 */
[----:B------:R-:W-:-:S02]  /*a2550*/  ULDC UR5, c[0x0][0x228] ;  /* 0x00008a0000057ab9 */ /* 0x000fc40000000800 */
[----:B------:R1:W-:Y:S04]  /*a2560*/  @P5 STG.E.U16 desc[UR6][R4.64], R3 ;  /* 0x0000000304005986 */ /* 0x0003e8000c101506 */
[----:B0-----:R-:W3:Y:S04]  /*a2570*/  LDL.LU R19, [R1+0x3d0] ;  /* 0x0003d00001137983 */ /* 0x001ee80000300800 */
[----:B------:R-:W2:Y:S04]  /*a2580*/  LDL.LU R25, [R1+0x370] ;  /* 0x0003700001197983 */ /* 0x000ea80000300800 */
[----:B-1----:R-:W3:Y:S01]  /*a2590*/  LDL.LU R5, [R1+0x3bc] ;  /* 0x0003bc0001057983 */ /* 0x002ee20000300800 */
[----:B------:R-:W-:Y:S01]  /*a25a0*/  ISETP.LT.AND P4, PT, R29, UR8, !P4 ;  /* 0x000000081d007c0c */ /* 0x000fe2000e781270 */
[----:B------:R-:W-:Y:S01]  /*a25b0*/  IMAD.WIDE R16, R0, 0x2, R12 ;  /* 0x0000000200107825 */ /* 0x000fe200078e020c */
[----:B------:R-:W-:Y:S01]  /*a25c0*/  ISETP.LT.AND P6, PT, R28, UR4, !P3 ;  /* 0x000000041c007c0c */ /* 0x000fe2000dfc1270 */
[----:B------:R-:W-:Y:S01]  /*a25d0*/  ULDC UR4, c[0x0][0x248] ;  /* 0x0000920000047ab9 */ /* 0x000fe20000000800 */
[----:B------:R-:W-:Y:S01]  /*a25e0*/  ULDC UR8, c[0x0][0x228] ;  /* 0x00008a0000087ab9 */ /* 0x000fe20000000800 */
[----:B------:R-:W-:Y:S01]  /*a25f0*/  VIADD R18, R0, UR4 ;  /* 0x0000000400127c36 */ /* 0x000fe20008000000 */
[----:B------:R-:W-:Y:S01]  /*a2600*/  ULDC UR4, c[0x0][0x228] ;  /* 0x00008a0000047ab9 */ /* 0x000fe20000000800 */
[----:B------:R-:W-:-:S05]  /*a2610*/  VIADD R21, R22, 0x79 ;  /* 0x0000007916157836 */ /* 0x000fca0000000000 */
[----:B------:R-:W-:Y:S01]  /*a2620*/  ISETP.GE.AND P2, PT, R21, UR21, PT ;  /* 0x0000001515007c0c */ /* 0x000fe2000bf46270 */
[----:B------:R-:W-:Y:S01]  /*a2630*/  VIADD R22, R22, 0x7a ;  /* 0x0000007a16167836 */ /* 0x000fe20000000000 */
[----:B----4-:R-:W-:Y:S01]  /*a2640*/  PRMT R0, R20, 0x7632, R0 ;  /* 0x0000763214007816 */ /* 0x010fe20000000000 */
[----:B------:R-:W-:Y:S01]  /*a2650*/  IMAD.WIDE R20, R18, 0x2, R14 ;  /* 0x0000000212147825 */ /* 0x000fe200078e020e */
[----:B---3--:R-:W-:Y:S04]  /*a2660*/  @P0 STG.E.U16 desc[UR6][R6.64], R5 ;  /* 0x0000000506000986 */ /* 0x008fe8000c101506 */
[----:B------:R-:W-:Y:S01]  /*a2670*/  @P4 STG.E.U16 desc[UR6][R16.64], R0 ;  /* 0x0000000010004986 */ /* 0x000fe2000c101506 */
[----:B------:R-:W-:Y:S01]  /*a2680*/  ISETP.LT.AND P4, PT, R26, UR4, !P3 ;  /* 0x000000041a007c0c */ /* 0x000fe2000df81270 */
[----:B------:R-:W-:Y:S01]  /*a2690*/  ULDC UR4, c[0x0][0x248] ;  /* 0x0000920000047ab9 */ /* 0x000fe20000000800 */
[----:B------:R-:W-:Y:S01]  /*a26a0*/  PRMT R23, R19, 0x7632, R23 ;  /* 0x0000763213177816 */ /* 0x000fe20000000017 */
[----:B--2---:R0:W1:Y:S01]  /*a26b0*/  LDS.128 R4, [R2] ;  /* 0x0000000002047984 */ /* 0x0040620000000c00 */
[----:B------:R-:W-:-:S03]  /*a26c0*/  ISETP.GE.AND P0, PT, R22, UR19, PT ;  /* 0x0000001316007c0c */ /* 0x000fc6000bf06270 */
[----:B------:R2:W-:Y:S01]  /*a26d0*/  @P6 STG.E.U16 desc[UR6][R20.64], R19 ;  /* 0x0000001314006986 */ /* 0x0005e2000c101506 */
[----:B0-----:R-:W-:-:S03]  /*a26e0*/  IMAD.WIDE R2, R18, 0x2, R10 ;  /* 0x0000000212027825 */ /* 0x001fc600078e020a */
[----:B------:R-:W3:Y:S04]  /*a26f0*/  LDL R22, [R1+0xde0] ;  /* 0x000de00001167983 */ /* 0x000ee80000100800 */
[----:B------:R0:W-:Y:S04]  /*a2700*/  @P4 STG.E.U16 desc[UR6][R2.64], R23 ;  /* 0x0000001702004986 */ /* 0x0001e8000c101506 */
[----:B--2---:R-:W2:Y:S04]  /*a2710*/  LDL R21, [R1+0x3c0] ;  /* 0x0003c00001157983 */ /* 0x004ea80000100800 */
[----:B0-----:R-:W4:Y:S01]  /*a2720*/  LDL.LU R3, [R1+0x3c0] ;  /* 0x0003c00001037983 */ /* 0x001f220000300800 */
[----:B------:R-:W-:Y:S01]  /*a2730*/  ISETP.LT.AND P5, PT, R27, UR5, !P3 ;  /* 0x000000051b007c0c */ /* 0x000fe2000dfa1270 */
[----:B------:R-:W-:Y:S01]  /*a2740*/  VIADD R0, R18, UR4 ;  /* 0x0000000412007c36 */ /* 0x000fe20008000000 */
[----:B------:R-:W-:Y:S01]  /*a2750*/  ISETP.LT.AND P3, PT, R29, UR8, !P3 ;  /* 0x000000081d007c0c */ /* 0x000fe2000df61270 */
[----:B------:R-:W-:Y:S01]  /*a2760*/  ULDC UR4, c[0x0][0x228] ;  /* 0x00008a0000047ab9 */ /* 0x000fe20000000800 */
[----:B------:R-:W-:Y:S01]  /*a2770*/  ISETP.LT.AND P6, PT, R28, UR9, !P2 ;  /* 0x000000091c007c0c */ /* 0x000fe2000d7c1270 */
[----:B------:R-:W-:Y:S01]  /*a2780*/  IMAD.WIDE R16, R18, 0x2, R8 ;  /* 0x0000000212107825 */ /* 0x000fe200078e0208 */
[----:B------:R-:W-:Y:S01]  /*a2790*/  ISETP.LT.AND P4, PT, R26, UR4, !P2 ;  /* 0x000000041a007c0c */ /* 0x000fe2000d781270 */
[----:B------:R-:W-:Y:S01]  /*a27a0*/  ULDC UR5, c[0x0][0x228] ;  /* 0x00008a0000057ab9 */ /* 0x000fe20000000800 */
[----:B------:R-:W-:Y:S01]  /*a27b0*/  ULDC UR8, c[0x0][0x228] ;  /* 0x00008a0000087ab9 */ /* 0x000fe20000000800 */
[----:B------:R-:W-:Y:S01]  /*a27c0*/  IMAD.WIDE R18, R18, 0x2, R12 ;  /* 0x0000000212127825 */ /* 0x000fe200078e020c */
[----:B------:R-:W-:Y:S01]  /*a27d0*/  ULDC UR9, c[0x0][0x228] ;  /* 0x00008a0000097ab9 */ /* 0x000fe20000000800 */
[----:B------:R-:W-:-:S02]  /*a27e0*/  ULDC UR4, c[0x0][0x248] ;  /* 0x0000920000047ab9 */ /* 0x000fc40000000800 */
[----:B---3--:R-:W-:Y:S01]  /*a27f0*/  VIADD R23, R22, 0x7b ;  /* 0x0000007b16177836 */ /* 0x008fe20000000000 */
[----:B--2---:R-:W-:Y:S01]  /*a2800*/  PRMT R24, R21, 0x7632, R24 ;  /* 0x0000763215187816 */ /* 0x004fe20000000018 */
[C---:B------:R-:W-:Y:S01]  /*a2810*/  IMAD.WIDE R20, R0.reuse, 0x2, R14 ;  /* 0x0000000200147825 */ /* 0x040fe200078e020e */
[----:B----4-:R0:W-:Y:S04]  /*a2820*/  @P5 STG.E.U16 desc[UR6][R16.64], R3 ;  /* 0x0000000310005986 */ /* 0x0101e8000c101506 */
[----:B------:R2:W-:Y:S01]  /*a2830*/  @P3 STG.E.U16 desc[UR6][R18.64], R24 ;  /* 0x0000001812003986 */ /* 0x0005e2000c101506 */
[----:B------:R-:W-:Y:S01]  /*a2840*/  ISETP.LT.AND P5, PT, R27, UR5, !P2 ;  /* 0x000000051b007c0c */ /* 0x000fe2000d7a1270 */
[C---:B------:R-:W-:Y:S01]  /*a2850*/  VIADD R22, R0.reuse, UR4 ;  /* 0x0000000400167c36 */ /* 0x040fe20008000000 */
[----:B------:R-:W-:Y:S01]  /*a2860*/  ISETP.LT.AND P3, PT, R29, UR8, !P2 ;  /* 0x000000081d007c0c */ /* 0x000fe2000d761270 */
[----:B------:R3:W-:Y:S01]  /*a2870*/  @P6 STG.E.U16 desc[UR6][R20.64], R25 ;  /* 0x0000001914006986 */ /* 0x0007e2000c101506 */
[----:B0-----:R-:W-:Y:S01]  /*a2880*/  IMAD.WIDE R16, R0, 0x2, R10 ;  /* 0x0000000200107825 */ /* 0x001fe200078e020a */
[----:B--2---:R-:W-:-:S03]  /*a2890*/  PRMT R24, R25, 0x7632, R24 ;  /* 0x0000763219187816 */ /* 0x004fc60000000018 */
[C---:B------:R-:W-:Y:S01]  /*a28a0*/  IMAD.WIDE R2, R0.reuse, 0x2, R8 ;  /* 0x0000000200027825 */ /* 0x040fe200078e0208 */
[----:B------:R-:W-:Y:S01]  /*a28b0*/  ISETP.GE.AND P2, PT, R23, UR17, PT ;  /* 0x0000001117007c0c */ /* 0x000fe2000bf46270 */
[----:B------:R-:W-:Y:S01]  /*a28c0*/  ULDC UR4, c[0x0][0x228] ;  /* 0x00008a0000047ab9 */ /* 0x000fe20000000800 */
[----:B---3--:R-:W2:Y:S01]  /*a28d0*/  LDL.LU R25, [R1+0x374] ;  /* 0x0003740001197983 */ /* 0x008ea20000300800 */
[----:B------:R-:W-:Y:S01]  /*a28e0*/  IMAD.WIDE R18, R0, 0x2, R12 ;  /* 0x0000000200127825 */ /* 0x000fe200078e020c */
[----:B------:R-:W-:Y:S01]  /*a28f0*/  ULDC UR5, c[0x0][0x228] ;  /* 0x00008a0000057ab9 */ /* 0x000fe20000000800 */
[----:B------:R-:W-:Y:S01]  /*a2900*/  ULDC UR8, c[0x0][0x228] ;  /* 0x00008a0000087ab9 */ /* 0x000fe20000000800 */
[----:B------:R-:W3:Y:S04]  /*a2910*/  LDL R23, [R1+0xde0] ;  /* 0x000de00001177983 */ /* 0x000ee80000100800 */
[----:B------:R0:W-:Y:S04]  /*a2920*/  @P4 STG.E.U16 desc[UR6][R16.64], R24 ;  /* 0x0000001810004986 */ /* 0x0001e8000c101506 */
[----:B0-----:R-:W4:Y:S01]  /*a2930*/  LDL.LU R17, [R1+0x3d4] ;  /* 0x0003d40001117983 */ /* 0x001f220000300800 */
[----:B------:R-:W-:Y:S01]  /*a2940*/  ISETP.LT.AND P6, PT, R28, UR9, !P0 ;  /* 0x000000091c007c0c */ /* 0x000fe2000c7c1270 */
[----:B------:R-:W-:Y:S01]  /*a2950*/  IMAD.WIDE R20, R22, 0x2, R14 ;  /* 0x0000000216147825 */ /* 0x000fe200078e020e */
[----:B-1----:R-:W-:Y:S01]  /*a2960*/  PRMT R0, R4, 0x7632, R0 ;  /* 0x0000763204007816 */ /* 0x002fe20000000000 */
[----:B------:R0:W-:Y:S01]  /*a2970*/  @P5 STG.E.U16 desc[UR6][R2.64], R4 ;  /* 0x0000000402005986 */ /* 0x0001e2000c101506 */
[----:B------:R-:W-:Y:S01]  /*a2980*/  ISETP.LT.AND P4, PT, R26, UR4, !P0 ;  /* 0x000000041a007c0c */ /* 0x000fe2000c781270 */
[----:B------:R-:W-:Y:S01]  /*a2990*/  ULDC UR4, c[0x0][0x248] ;  /* 0x0000920000047ab9 */ /* 0x000fe20000000800 */
[----:B------:R-:W-:Y:S01]  /*a29a0*/  ULDC UR9, c[0x0][0x228] ;  /* 0x00008a0000097ab9 */ /* 0x000fe20000000800 */
[----:B------:R-:W-:Y:S04]  /*a29b0*/  @P3 STG.E.U16 desc[UR6][R18.64], R0 ;  /* 0x0000000012003986 */ /* 0x000fe8000c101506 */
[----:B------:R-:W2:Y:S01]  /*a29c0*/  LDL.LU R24, [R1+0x3c4] ;  /* 0x0003c40001187983 */ /* 0x000ea20000300800 */
[----:B------:R-:W-:Y:S01]  /*a29d0*/  ISETP.LT.AND P5, PT, R27, UR5, !P0 ;  /* 0x000000051b007c0c */ /* 0x000fe2000c7a1270 */
[----:B------:R-:W-:Y:S01]  /*a29e0*/  ULDC UR5, c[0x0][0x228] ;  /* 0x00008a0000057ab9 */ /* 0x000fe20000000800 */
[----:B------:R-:W-:Y:S01]  /*a29f0*/  ISETP.LT.AND P3, PT, R29, UR8, !P0 ;  /* 0x000000081d007c0c */ /* 0x000fe2000c761270 */
[----:B0-----:R-:W-:Y:S01]  /*a2a00*/  IMAD.WIDE R2, R22, 0x2, R8 ;  /* 0x0000000216027825 */ /* 0x001fe200078e0208 */
[----:B------:R-:W-:Y:S01]  /*a2a10*/  ULDC UR8, c[0x0][0x228] ;  /* 0x00008a0000087ab9 */ /* 0x000fe20000000800 */
[----:B----4-:R3:W-:Y:S02]  /*a2a20*/  @P6 STG.E.U16 desc[UR6][R20.64], R17 ;  /* 0x0000001114006986 */ /* 0x0107e4000c101506 */
[----:B---3--:R-:W-:-:S05]  /*a2a30*/  VIADD R20, R23, 0x7c ;  /* 0x0000007c17147836 */ /* 0x008fca0000000000 */
[----:B------:R-:W-:Y:S02]  /*a2a40*/  ISETP.GE.AND P0, PT, R20, UR15, PT ;  /* 0x0000000f14007c0c */ /* 0x000fe4000bf06270 */
[----:B------:R-:W3:Y:S01]  /*a2a50*/  LDL R20, [R1+0xde0] ;  /* 0x000de00001147983 */ /* 0x000ee20000100800 */
[----:B------:R-:W-:Y:S01]  /*a2a60*/  PRMT R4, R17, 0x7632, R4 ;  /* 0x0000763211047816 */ /* 0x000fe20000000004 */
[----:B------:R-:W-:Y:S01]  /*a2a70*/  IMAD.WIDE R16, R22, 0x2, R10 ;  /* 0x0000000216107825 */ /* 0x000fe200078e020a */
[----:B------:R-:W-:Y:S01]  /*a2a80*/  ISETP.LT.AND P6, PT, R28, UR9, !P2 ;  /* 0x000000091c007c0c */ /* 0x000fe2000d7c1270 */
[----:B------:R-:W-:Y:S02]  /*a2a90*/  ULDC UR9, c[0x0][0x228] ;  /* 0x00008a0000097ab9 */ /* 0x000fe40000000800 */
[----:B------:R-:W-:Y:S01]  /*a2aa0*/  VIADD R0, R22, UR4 ;  /* 0x0000000416007c36 */ /* 0x000fe20008000000 */
[----:B------:R-:W-:Y:S01]  /*a2ab0*/  ULDC UR4, c[0x0][0x228] ;  /* 0x00008a0000047ab9 */ /* 0x000fe20000000800 */
[----:B------:R0:W-:Y:S01]  /*a2ac0*/  @P4 STG.E.U16 desc[UR6][R16.64], R4 ;  /* 0x0000000410004986 */ /* 0x0001e2000c101506 */
[----:B------:R-:W-:Y:S01]  /*a2ad0*/  ISETP.LT.AND P4, PT, R26, UR4, !P2 ;  /* 0x000000041a007c0c */ /* 0x000fe2000d781270 */
[----:B------:R-:W-:Y:S01]  /*a2ae0*/  IMAD.WIDE R22, R22, 0x2, R12 ;  /* 0x0000000216167825 */ /* 0x000fe200078e020c */
[----:B--2---:R-:W-:Y:S01]  /*a2af0*/  PRMT R21, R24, 0x7632, R21 ;  /* 0x0000763218157816 */ /* 0x004fe20000000015 */
[----:B------:R1:W-:Y:S01]  /*a2b00*/  @P5 STG.E.U16 desc[UR6][R2.64], R24 ;  /* 0x0000001802005986 */ /* 0x0003e2000c101506 */
[----:B------:R-:W-:Y:S01]  /*a2b10*/  ULDC UR4, c[0x0][0x248] ;  /* 0x0000920000047ab9 */ /* 0x000fe20000000800 */
[----:B------:R-:W-:-:S02]  /*a2b20*/  IMAD.WIDE R18, R0, 0x2, R14 ;  /* 0x0000000200127825 */ /* 0x000fc400078e020e */
[----:B------:R-:W-:Y:S01]  /*a2b30*/  @P3 STG.E.U16 desc[UR6][R22.64], R21 ;  /* 0x0000001516003986 */ /* 0x000fe2000c101506 */
[----:B------:R-:W-:Y:S01]  /*a2b40*/  ISETP.LT.AND P5, PT, R27, UR5, !P2 ;  /* 0x000000051b007c0c */ /* 0x000fe2000d7a1270 */
[----:B------:R-:W-:Y:S01]  /*a2b50*/  ULDC UR5, c[0x0][0x228] ;  /* 0x00008a0000057ab9 */ /* 0x000fe20000000800 */
[----:B0-----:R-:W-:Y:S01]  /*a2b60*/  PRMT R4, R25, 0x7632, R4 ;  /* 0x0000763219047816 */ /* 0x001fe20000000004 */
[----:B------:R-:W-:Y:S01]  /*a2b70*/  IMAD.WIDE R16, R0, 0x2, R10 ;  /* 0x0000000200107825 */ /* 0x000fe200078e020a */
[----:B------:R0:W-:Y:S01]  /*a2b80*/  @P6 STG.E.U16 desc[UR6][R18.64], R25 ;  /* 0x0000001912006986 */ /* 0x0001e2000c101506 */
[----:B------:R-:W-:Y:S01]  /*a2b90*/  ISETP.LT.AND P3, PT, R29, UR8, !P2 ;  /* 0x000000081d007c0c */ /* 0x000fe2000d761270 */
[----:B------:R-:W-:Y:S02]  /*a2ba0*/  ULDC UR8, c[0x0][0x228] ;  /* 0x00008a0000087ab9 */ /* 0x000fe40000000800 */
[----:B-1----:R-:W2:Y:S04]  /*a2bb0*/  LDL.LU R24, [R1+0x3c8] ;  /* 0x0003c80001187983 */ /* 0x002ea80000300800 */
[----:B------:R1:W-:Y:S04]  /*a2bc0*/  @P4 STG.E.U16 desc[UR6][R16.64], R4 ;  /* 0x0000000410004986 */ /* 0x0003e8000c101506 */
[----:B0-----:R-:W4:Y:S01]  /*a2bd0*/  LDL.LU R25, [R1+0x378] ;  /* 0x0003780001197983 */ /* 0x001f220000300800 */
[----:B---3--:R-:W-:-:S05]  /*a2be0*/  VIADD R22, R20, 0x7d ;  /* 0x0000007d14167836 */ /* 0x008fca0000000000 */
[----:B------:R-:W-:Y:S02]  /*a2bf0*/  ISETP.GE.AND P2, PT, R22, UR13, PT ;  /* 0x0000000d16007c0c */ /* 0x000fe4000bf46270 */
[----:B------:R-:W3:Y:S04]  /*a2c00*/  LDL.LU R22, [R1+0xde0] ;  /* 0x000de00001167983 */ /* 0x000ee80000300800 */
[----:B-1----:R-:W4:Y:S01]  /*a2c10*/  LDL.LU R17, [R1+0x3d8] ;  /* 0x0003d80001117983 */ /* 0x002f220000300800 */
[----:B------:R-:W-:Y:S01]  /*a2c20*/  ISETP.LT.AND P6, PT, R28, UR9, !P0 ;  /* 0x000000091c007c0c */ /* 0x000fe2000c7c1270 */
[C---:B------:R-:W-:Y:S01]  /*a2c30*/  VIADD R23, R0.reuse, UR4 ;  /* 0x0000000400177c36 */ /* 0x040fe20008000000 */
[----:B------:R-:W-:Y:S01]  /*a2c40*/  ULDC UR4, c[0x0][0x228] ;  /* 0x00008a0000047ab9 */ /* 0x000fe20000000800 */
[----:B------:R-:W-:-:S04]  /*a2c50*/  IMAD.WIDE R2, R0, 0x2, R8 ;  /* 0x0000000200027825 */ /* 0x000fc800078e0208 */
[----:B------:R-:W-:Y:S01]  /*a2c60*/  IMAD.WIDE R18, R0, 0x2, R12 ;  /* 0x0000000200127825 */ /* 0x000fe200078e020c */
[----:B------:R-:W-:Y:S01]  /*a2c70*/  PRMT R0, R5, 0x7632, R0 ;  /* 0x0000763205007816 */ /* 0x000fe20000000000 */
[----:B------:R0:W-:Y:S01]  /*a2c80*/  @P5 STG.E.U16 desc[UR6][R2.64], R5 ;  /* 0x0000000502005986 */ /* 0x0001e2000c101506 */
[----:B------:R-:W-:Y:S01]  /*a2c90*/  ISETP.LT.AND P4, PT, R27, UR5, !P0 ;  /* 0x000000051b007c0c */ /* 0x000fe2000c781270 */
[----:B------:R-:W-:Y:S01]  /*a2ca0*/  IMAD.WIDE R20, R23, 0x2, R14 ;  /* 0x0000000217147825 */ /* 0x000fe200078e020e */
[----:B------:R-:W-:Y:S01]  /*a2cb0*/  ULDC UR5, c[0x0][0x228] ;  /* 0x00008a0000057ab9 */ /* 0x000fe20000000800 */
[----:B------:R2:W-:Y:S01]  /*a2cc0*/  @P3 STG.E.U16 desc[UR6][R18.64], R0 ;  /* 0x0000000012003986 */ /* 0x0005e2000c101506 */
[----:B------:R-:W-:Y:S01]  /*a2cd0*/  ISETP.LT.AND P3, PT, R26, UR4, !P0 ;  /* 0x000000041a007c0c */ /* 0x000fe2000c761270 */
[----:B------:R-:W-:Y:S01]  /*a2ce0*/  ULDC UR4, c[0x0][0x248] ;  /* 0x0000920000047ab9 */ /* 0x000fe20000000800 */
[----:B------:R-:W-:Y:S01]  /*a2cf0*/  ISETP.LT.AND P5, PT, R29, UR8, !P0 ;  /* 0x000000081d007c0c */ /* 0x000fe2000c7a1270 */
[----:B------:R-:W-:Y:S01]  /*a2d00*/  ULDC UR8, c[0x0][0x228] ;  /* 0x00008a0000087ab9 */ /* 0x000fe20000000800 */
[----:B0-----:R-:W-:-:S04]  /*a2d10*/  IMAD.WIDE R4, R23, 0x2, R10 ;  /* 0x0000000217047825 */ /* 0x001fc800078e020a */
[----:B------:R-:W-:Y:S01]  /*a2d20*/  IMAD.WIDE R2, R23, 0x2, R8 ;  /* 0x0000000217027825 */ /* 0x000fe200078e0208 */
[----:B--2---:R-:W-:-:S03]  /*a2d30*/  PRMT R19, R24, 0x7632, R19 ;  /* 0x0000763218137816 */ /* 0x004fc60000000013 */
[----:B------:R-:W-:Y:S01]  /*a2d40*/  VIADD R18, R23, UR4 ;  /* 0x0000000417127c36 */ /* 0x000fe20008000000 */
[----:B------:R-:W-:Y:S01]  /*a2d50*/  ULDC UR4, c[0x0][0x228] ;  /* 0x00008a0000047ab9 */ /* 0x000fe20000000800 */
[----:B----4-:R3:W-:Y:S01]  /*a2d60*/  @P6 STG.E.U16 desc[UR6][R20.64], R17 ;  /* 0x0000001114006986 */ /* 0x0107e2000c101506 */
[----:B------:R-:W-:Y:S01]  /*a2d70*/  ISETP.LT.AND P6, PT, R28, UR5, !P2 ;  /* 0x000000051c007c0c */ /* 0x000fe2000d7c1270 */
[----:B------:R-:W-:Y:S01]  /*a2d80*/  ULDC UR5, c[0x0][0x228] ;  /* 0x00008a0000057ab9 */ /* 0x000fe20000000800 */
[----:B------:R-:W-:-:S05]  /*a2d90*/  PRMT R0, R17, 0x7632, R0 ;  /* 0x0000763211007816 */ /* 0x000fca0000000000 */
[----:B------:R-:W-:Y:S01]  /*a2da0*/  @P3 STG.E.U16 desc[UR6][R4.64], R0 ;  /* 0x0000000004003986 */ /* 0x000fe2000c101506 */
[----:B---3--:R-:W-:-:S03]  /*a2db0*/  VIADD R20, R22, 0x7e ;  /* 0x0000007e16147836 */ /* 0x008fc60000000000 */
[----:B------:R0:W-:Y:S01]  /*a2dc0*/  @P4 STG.E.U16 desc[UR6][R2.64], R24 ;  /* 0x0000001802004986 */ /* 0x0001e2000c101506 */
[----:B------:R-:W-:Y:S01]  /*a2dd0*/  IMAD.WIDE R16, R23, 0x2, R12 ;  /* 0x0000000217107825 */ /* 0x000fe200078e020c */
[----:B------:R-:W-:Y:S01]  /*a2de0*/  ISETP.LT.AND P4, PT, R27, UR5, !P2 ;  /* 0x000000051b007c0c */ /* 0x000fe2000d781270 */
[----:B------:R-:W-:Y:S01]  /*a2df0*/  ULDC UR5, c[0x0][0x228] ;  /* 0x00008a0000057ab9 */ /* 0x000fe20000000800 */
[----:B------:R-:W-:Y:S02]  /*a2e00*/  ISETP.GE.AND P0, PT, R20, UR11, PT ;  /* 0x0000000b14007c0c */ /* 0x000fe4000bf06270 */
[----:B------:R-:W-:Y:S01]  /*a2e10*/  @P5 STG.E.U16 desc[UR6][R16.64], R19 ;  /* 0x0000001310005986 */ /* 0x000fe2000c101506 */
[----:B0-----:R-:W-:Y:S01]  /*a2e20*/  IMAD.WIDE R2, R18, 0x2, R14 ;  /* 0x0000000212027825 */ /* 0x001fe200078e020e */
[----:B------:R-:W-:Y:S01]  /*a2e30*/  ISETP.LT.AND P3, PT, R28, UR8, !P1 ;  /* 0x000000081c007c0c */ /* 0x000fe2000cf61270 */
[----:B------:R-:W-:-:S03]  /*a2e40*/  ULDC UR8, c[0x0][0x228] ;  /* 0x00008a0000087ab9 */ /* 0x000fc60000000800 */
[----:B------:R0:W-:Y:S01]  /*a2e50*/  @P6 STG.E.U16 desc[UR6][R2.64], R25 ;  /* 0x0000001902006986 */ /* 0x0001e2000c101506 */
[----:B------:R-:W-:Y:S02]  /*a2e60*/  ISETP.LT.AND P6, PT, R28, UR5, !P0 ;  /* 0x000000051c007c0c */ /* 0x000fe4000c7c1270 */
[----:B------:R-:W-:Y:S01]  /*a2e70*/  PRMT R21, R25, 0x7632, R21 ;  /* 0x0000763219157816 */ /* 0x000fe20000000015 */
[----:B------:R-:W2:Y:S01]  /*a2e80*/  LDL.LU R28, [R1+0x27fc] ;  /* 0x0027fc00011c7983 */ /* 0x000ea20000300800 */
[----:B------:R-:W-:Y:S01]  /*a2e90*/  ISETP.LT.AND P5, PT, R26, UR4, !P2 ;  /* 0x000000041a007c0c */ /* 0x000fe2000d7a1270 */
[----:B------:R-:W-:Y:S01]  /*a2ea0*/  ULDC UR4, c[0x0][0x228] ;  /* 0x00008a0000047ab9 */ /* 0x000fe20000000800 */
[----:B------:R-:W-:Y:S01]  /*a2eb0*/  IMAD.WIDE R4, R18, 0x2, R8 ;  /* 0x0000000212047825 */ /* 0x000fe200078e0208 */
[----:B------:R-:W-:Y:S01]  /*a2ec0*/  ISETP.LT.AND P2, PT, R29, UR4, !P2 ;  /* 0x000000041d007c0c */ /* 0x000fe2000d741270 */
[----:B------:R-:W-:Y:S01]  /*a2ed0*/  ULDC UR4, c[0x0][0x248] ;  /* 0x0000920000047ab9 */ /* 0x000fe20000000800 */
[----:B------:R-:W-:Y:S01]  /*a2ee0*/  PRMT R0, R6, 0x7632, R0 ;  /* 0x0000763206007816 */ /* 0x000fe20000000000 */
[----:B0-----:R-:W-:Y:S01]  /*a2ef0*/  IMAD.WIDE R2, R18, 0x2, R10 ;  /* 0x0000000212027825 */ /* 0x001fe200078e020a */
[----:B------:R-:W-:-:S03]  /*a2f00*/  ULDC UR5, c[0x0][0x228] ;  /* 0x00008a0000057ab9 */ /* 0x000fc60000000800 */
[C---:B------:R-:W-:Y:S01]  /*a2f10*/  VIADD R17, R18.reuse, UR4 ;  /* 0x0000000412117c36 */ /* 0x040fe20008000000 */
[----:B------:R-:W-:Y:S02]  /*a2f20*/  ULDC UR4, c[0x0][0x228] ;  /* 0x00008a0000047ab9 */ /* 0x000fe40000000800 */
[----:B------:R0:W-:Y:S01]  /*a2f30*/  @P5 STG.E.U16 desc[UR6][R2.64], R21 ;  /* 0x0000001502005986 */ /* 0x0001e2000c101506 */
[----:B------:R-:W-:Y:S01]  /*a2f40*/  IMAD.WIDE R18, R18, 0x2, R12 ;  /* 0x0000000212127825 */ /* 0x000fe200078e020c */
[C---:B------:R-:W-:Y:S01]  /*a2f50*/  ISETP.LT.AND P5, PT, R26.reuse, UR4, !P0 ;  /* 0x000000041a007c0c */ /* 0x040fe2000c7a1270 */
[----:B------:R-:W-:Y:S01]  /*a2f60*/  ULDC UR4, c[0x0][0x228] ;  /* 0x00008a0000047ab9 */ /* 0x000fe20000000800 */
[----:B------:R-:W-:Y:S01]  /*a2f70*/  @P4 STG.E.U16 desc[UR6][R4.64], R6 ;  /* 0x0000000604004986 */ /* 0x000fe2000c101506 */
[----:B------:R-:W-:Y:S01]  /*a2f80*/  ISETP.LT.AND P4, PT, R26, UR5, !P1 ;  /* 0x000000051a007c0c */ /* 0x000fe2000cf81270 */
[----:B------:R-:W-:Y:S02]  /*a2f90*/  ULDC UR5, c[0x0][0x228] ;  /* 0x00008a0000057ab9 */ /* 0x000fe40000000800 */
[----:B------:R1:W-:Y:S01]  /*a2fa0*/  @P2 STG.E.U16 desc[UR6][R18.64], R0 ;  /* 0x0000000012002986 */ /* 0x0003e2000c101506 */
[----:B0-----:R-:W-:-:S03]  /*a2fb0*/  IMAD.WIDE R20, R17, 0x2, R14 ;  /* 0x0000000211147825 */ /* 0x001fc600078e020e */
[----:B------:R-:W3:Y:S01]  /*a2fc0*/  LDL.LU R26, [R1+0x27f8] ;  /* 0x0027f800011a7983 */ /* 0x000ee20000300800 */
[C---:B------:R-:W-:Y:S01]  /*a2fd0*/  ISETP.LT.AND P2, PT, R27.reuse, UR5, !P1 ;  /* 0x000000051b007c0c */ /* 0x040fe2000cf41270 */
[----:B------:R-:W-:Y:S02]  /*a2fe0*/  ULDC UR5, c[0x0][0x228] ;  /* 0x00008a0000057ab9 */ /* 0x000fe40000000800 */
[----:B--2---:R0:W-:Y:S01]  /*a2ff0*/  @P6 STG.E.U16 desc[UR6][R20.64], R28 ;  /* 0x0000001c14006986 */ /* 0x0041e2000c101506 */
[----:B------:R-:W-:Y:S01]  /*a3000*/  ISETP.LT.AND P6, PT, R27, UR4, !P0 ;  /* 0x000000041b007c0c */ /* 0x000fe2000c7c1270 */
[----:B------:R-:W-:Y:S02]  /*a3010*/  ULDC UR4, c[0x0][0x248] ;  /* 0x0000920000047ab9 */ /* 0x000fe40000000800 */
[----:B------:R-:W2:Y:S01]  /*a3020*/  LDL.LU R27, [R1+0x27f4] ;  /* 0x0027f400011b7983 */ /* 0x000ea20000300800 */
[----:B------:R-:W-:Y:S01]  /*a3030*/  ISETP.LT.AND P0, PT, R29, UR5, !P0 ;  /* 0x000000051d007c0c */ /* 0x000fe2000c701270 */
[----:B-1----:R-:W-:Y:S01]  /*a3040*/  VIADD R19, R17, UR4 ;  /* 0x0000000411137c36 */ /* 0x002fe20008000000 */
[----:B------:R-:W-:Y:S01]  /*a3050*/  ISETP.LT.AND P1, PT, R29, UR8, !P1 ;  /* 0x000000081d007c0c */ /* 0x000fe2000cf21270 */
[----:B------:R-:W-:Y:S01]  /*a3060*/  IMAD.WIDE R2, R17, 0x2, R10 ;  /* 0x0000000211027825 */ /* 0x000fe200078e020a */
[----:B------:R-:W-:-:S03]  /*a3070*/  PRMT R0, R28, 0x7632, R0 ;  /* 0x000076321c007816 */ /* 0x000fc60000000000 */
[----:B------:R-:W-:-:S04]  /*a3080*/  IMAD.WIDE R4, R17, 0x2, R8 ;  /* 0x0000000211047825 */ /* 0x000fc800078e0208 */
[----:B------:R-:W-:Y:S01]  /*a3090*/  IMAD.WIDE R16, R17, 0x2, R12 ;  /* 0x0000000211107825 */ /* 0x000fe200078e020c */
[----:B------:R0:W-:Y:S03]  /*a30a0*/  @P5 STG.E.U16 desc[UR6][R2.64], R0 ;  /* 0x0000000002005986 */ /* 0x0001e6000c101506 */
[----:B------:R-:W-:-:S04]  /*a30b0*/  IMAD.WIDE R14, R19, 0x2, R14 ;  /* 0x00000002130e7825 */ /* 0x000fc800078e020e */
[----:B------:R-:W-:Y:S01]  /*a30c0*/  IMAD.WIDE R10, R19, 0x2, R10 ;  /* 0x00000002130a7825 */ /* 0x000fe200078e020a */
[----:B---3--:R-:W-:-:S03]  /*a30d0*/  PRMT R18, R26, 0x7632, R18 ;  /* 0x000076321a127816 */ /* 0x008fc60000000012 */
[----:B------:R-:W-:-:S04]  /*a30e0*/  IMAD.WIDE R8, R19, 0x2, R8 ;  /* 0x0000000213087825 */ /* 0x000fc800078e0208 */
[----:B------:R-:W-:Y:S01]  /*a30f0*/  IMAD.WIDE R12, R19, 0x2, R12 ;  /* 0x00000002130c7825 */ /* 0x000fe200078e020c */
[----:B--2---:R-:W-:Y:S01]  /*a3100*/  PRMT R6, R27, 0x7632, R6 ;  /* 0x000076321b067816 */ /* 0x004fe20000000006 */
[----:B------:R0:W-:Y:S04]  /*a3110*/  @P6 STG.E.U16 desc[UR6][R4.64], R27 ;  /* 0x0000001b04006986 */ /* 0x0001e8000c101506 */
[----:B------:R0:W-:Y:S04]  /*a3120*/  @P0 STG.E.U16 desc[UR6][R16.64], R6 ;  /* 0x0000000610000986 */ /* 0x0001e8000c101506 */
[----:B------:R0:W-:Y:S04]  /*a3130*/  @P3 STG.E.U16 desc[UR6][R14.64], R26 ;  /* 0x0000001a0e003986 */ /* 0x0001e8000c101506 */
[----:B------:R0:W-:Y:S04]  /*a3140*/  @P4 STG.E.U16 desc[UR6][R10.64], R18 ;  /* 0x000000120a004986 */ /* 0x0001e8000c101506 */
[----:B------:R0:W-:Y:S01]  /*a3150*/  @P2 STG.E.U16 desc[UR6][R8.64], R7 ;  /* 0x0000000708002986 */ /* 0x0001e2000c101506 */
[----:B------:R-:W-:Y:S05]  /*a3160*/  @!P1 EXIT ;  /* 0x000000000000994d */ /* 0x000fea0003800000 */
[----:B0-----:R-:W-:-:S05]  /*a3170*/  PRMT R6, R7, 0x7632, R6 ;  /* 0x0000763207067816 */ /* 0x001fca0000000006 */
[----:B------:R-:W-:Y:S01]  /*a3180*/  STG.E.U16 desc[UR6][R12.64], R6 ;  /* 0x000000060c007986 */ /* 0x000fe2000c101506 */
[----:B------:R-:W-:Y:S05]  /*a3190*/  EXIT ;  /* 0x000000000000794d */ /* 0x000fea0003800000 */
.L_x_2:
[----:B------:R-:W-:-:S00]  /*a31a0*/  BRA `(.L_x_2) ;  /* 0xfffffffc00fc7947 */ /* 0x000fc0000383ffff */
[----:B------:R-:W-:-:S00]  /*a31b0*/  NOP ;  /* 0x0000000000007918 */ /* 0x000fc00000000000 */
        /* <DEDUP_REMOVED lines=12> */
.L_x_3:


//--------------------- .nv.shared.matmul_kernel  --------------------------
	.section	.nv.shared.matmul_kernel,"aw",@nobits
	.sectionflags	@""
	.align	16
	.zero		1024


//--------------------- .nv.shared.reserved.0     --------------------------
	.section	.nv.shared.reserved.0,"aw",@nobits
	.weak		__nv_reservedSMEM_offset_0_alias
	.size		__nv_reservedSMEM_offset_0_alias, 0, 0
	.other		__nv_reservedSMEM_offset_0_alias,@"STO_CUDA_RESERVED_SHARED STV_DEFAULT"
__nv_reservedSMEM_offset_0_alias:
	.zero		0


//--------------------- .nv.constant0.matmul_kernel --------------------------
	.section	.nv.constant0.matmul_kernel,"a",@progbits
	.sectionflags	@""
	.align	4
.nv.constant0.matmul_kernel:
	.zero		608


//--------------------- SYMBOLS --------------------------

	.type		.nv.reservedSmem.offset0,@object
	.size		.nv.reservedSmem.offset0,0x4
